//
// Generated by NVIDIA NVVM Compiler
//
// Compiler Build ID: CL-36424714
// Cuda compilation tools, release 13.0, V13.0.88
// Based on NVVM 20.0.0
//

.version 9.0
.target sm_100
.address_size 64

	// .globl	_Z15weno_derivativePdS_S_S_S_S_PKdiiiddd
.func  (.param .b64 func_retval0) __internal_accurate_pow
(
	.param .b64 __internal_accurate_pow_param_0
)
;

.visible .entry _Z15weno_derivativePdS_S_S_S_S_PKdiiiddd(
	.param .u64 .ptr .align 1 _Z15weno_derivativePdS_S_S_S_S_PKdiiiddd_param_0,
	.param .u64 .ptr .align 1 _Z15weno_derivativePdS_S_S_S_S_PKdiiiddd_param_1,
	.param .u64 .ptr .align 1 _Z15weno_derivativePdS_S_S_S_S_PKdiiiddd_param_2,
	.param .u64 .ptr .align 1 _Z15weno_derivativePdS_S_S_S_S_PKdiiiddd_param_3,
	.param .u64 .ptr .align 1 _Z15weno_derivativePdS_S_S_S_S_PKdiiiddd_param_4,
	.param .u64 .ptr .align 1 _Z15weno_derivativePdS_S_S_S_S_PKdiiiddd_param_5,
	.param .u64 .ptr .align 1 _Z15weno_derivativePdS_S_S_S_S_PKdiiiddd_param_6,
	.param .u32 _Z15weno_derivativePdS_S_S_S_S_PKdiiiddd_param_7,
	.param .u32 _Z15weno_derivativePdS_S_S_S_S_PKdiiiddd_param_8,
	.param .u32 _Z15weno_derivativePdS_S_S_S_S_PKdiiiddd_param_9,
	.param .f64 _Z15weno_derivativePdS_S_S_S_S_PKdiiiddd_param_10,
	.param .f64 _Z15weno_derivativePdS_S_S_S_S_PKdiiiddd_param_11,
	.param .f64 _Z15weno_derivativePdS_S_S_S_S_PKdiiiddd_param_12
)
{
	.reg .pred 	%p<729>;
	.reg .b32 	%r<960>;
	.reg .b64 	%rd<71>;
	.reg .b64 	%fd<1294>;

	ld.param.u64 	%rd9, [_Z15weno_derivativePdS_S_S_S_S_PKdiiiddd_param_6];
	ld.param.u32 	%r64, [_Z15weno_derivativePdS_S_S_S_S_PKdiiiddd_param_7];
	ld.param.u32 	%r67, [_Z15weno_derivativePdS_S_S_S_S_PKdiiiddd_param_8];
	ld.param.u32 	%r66, [_Z15weno_derivativePdS_S_S_S_S_PKdiiiddd_param_9];
	ld.param.f64 	%fd545, [_Z15weno_derivativePdS_S_S_S_S_PKdiiiddd_param_10];
	mov.u32 	%r68, %ctaid.x;
	mov.u32 	%r69, %ntid.x;
	mov.u32 	%r70, %tid.x;
	mad.lo.s32 	%r1, %r68, %r69, %r70;
	mov.u32 	%r71, %ctaid.y;
	mov.u32 	%r72, %ntid.y;
	mov.u32 	%r73, %tid.y;
	mad.lo.s32 	%r74, %r71, %r72, %r73;
	mov.u32 	%r75, %ctaid.z;
	mov.u32 	%r76, %ntid.z;
	mov.u32 	%r77, %tid.z;
	mad.lo.s32 	%r3, %r75, %r76, %r77;
	setp.ge.s32 	%p1, %r1, %r64;
	setp.ge.s32 	%p2, %r74, %r67;
	or.pred  	%p3, %p1, %p2;
	setp.ge.s32 	%p4, %r3, %r66;
	or.pred  	%p5, %p3, %p4;
	@%p5 bra 	$L__BB0_380;
	cvta.to.global.u64 	%rd1, %rd9;
	add.s32 	%r78, %r64, -1;
	cvt.rn.f64.s32 	%fd1, %r78;
	cvt.rn.f64.s32 	%fd548, %r1;
	max.f64 	%fd549, %fd548, 0d0000000000000000;
	setp.gt.f64 	%p6, %fd549, %fd1;
	selp.f64 	%fd550, %fd1, %fd549, %p6;
	cvt.rzi.s32.f64 	%r4, %fd550;
	add.s32 	%r79, %r67, -1;
	cvt.rn.f64.u32 	%fd551, %r79;
	cvt.rn.f64.u32 	%fd552, %r74;
	max.f64 	%fd553, %fd552, 0d0000000000000000;
	setp.gt.f64 	%p7, %fd553, %fd551;
	selp.f64 	%fd554, %fd551, %fd553, %p7;
	cvt.rzi.s32.f64 	%r5, %fd554;
	add.s32 	%r80, %r66, -1;
	cvt.rn.f64.u32 	%fd2, %r80;
	cvt.rn.f64.u32 	%fd555, %r3;
	max.f64 	%fd556, %fd555, 0d0000000000000000;
	setp.gt.f64 	%p8, %fd556, %fd2;
	selp.f64 	%fd557, %fd2, %fd556, %p8;
	cvt.rzi.s32.f64 	%r81, %fd557;
	mul.lo.s32 	%r82, %r81, %r67;
	add.s32 	%r83, %r82, %r5;
	mul.lo.s32 	%r6, %r83, %r64;
	add.s32 	%r7, %r6, %r4;
	add.s32 	%r84, %r74, 1;
	cvt.rn.f64.u32 	%fd558, %r84;
	max.f64 	%fd559, %fd558, 0d0000000000000000;
	setp.gt.f64 	%p9, %fd559, %fd551;
	selp.f64 	%fd560, %fd551, %fd559, %p9;
	cvt.rzi.s32.f64 	%r85, %fd560;
	add.s32 	%r86, %r82, %r85;
	mad.lo.s32 	%r87, %r86, %r64, %r4;
	add.s32 	%r88, %r74, 2;
	cvt.rn.f64.u32 	%fd561, %r88;
	max.f64 	%fd562, %fd561, 0d0000000000000000;
	setp.gt.f64 	%p10, %fd562, %fd551;
	selp.f64 	%fd563, %fd551, %fd562, %p10;
	cvt.rzi.s32.f64 	%r89, %fd563;
	add.s32 	%r90, %r82, %r89;
	mad.lo.s32 	%r91, %r90, %r64, %r4;
	add.s32 	%r92, %r74, 3;
	cvt.rn.f64.u32 	%fd564, %r92;
	max.f64 	%fd565, %fd564, 0d0000000000000000;
	setp.gt.f64 	%p11, %fd565, %fd551;
	selp.f64 	%fd566, %fd551, %fd565, %p11;
	cvt.rzi.s32.f64 	%r93, %fd566;
	add.s32 	%r94, %r82, %r93;
	mad.lo.s32 	%r95, %r94, %r64, %r4;
	add.s32 	%r96, %r74, -1;
	cvt.rn.f64.s32 	%fd567, %r96;
	max.f64 	%fd568, %fd567, 0d0000000000000000;
	setp.gt.f64 	%p12, %fd568, %fd551;
	selp.f64 	%fd569, %fd551, %fd568, %p12;
	cvt.rzi.s32.f64 	%r97, %fd569;
	add.s32 	%r98, %r82, %r97;
	mad.lo.s32 	%r99, %r98, %r64, %r4;
	add.s32 	%r100, %r74, -2;
	cvt.rn.f64.s32 	%fd570, %r100;
	max.f64 	%fd571, %fd570, 0d0000000000000000;
	setp.gt.f64 	%p13, %fd571, %fd551;
	selp.f64 	%fd572, %fd551, %fd571, %p13;
	cvt.rzi.s32.f64 	%r101, %fd572;
	add.s32 	%r102, %r82, %r101;
	mad.lo.s32 	%r103, %r102, %r64, %r4;
	add.s32 	%r104, %r74, -3;
	cvt.rn.f64.s32 	%fd573, %r104;
	max.f64 	%fd574, %fd573, 0d0000000000000000;
	setp.gt.f64 	%p14, %fd574, %fd551;
	selp.f64 	%fd575, %fd551, %fd574, %p14;
	cvt.rzi.s32.f64 	%r105, %fd575;
	add.s32 	%r106, %r82, %r105;
	mad.lo.s32 	%r107, %r106, %r64, %r4;
	mul.wide.s32 	%rd10, %r103, 8;
	add.s64 	%rd11, %rd1, %rd10;
	ld.global.f64 	%fd576, [%rd11];
	mul.wide.s32 	%rd12, %r107, 8;
	add.s64 	%rd13, %rd1, %rd12;
	ld.global.f64 	%fd577, [%rd13];
	sub.f64 	%fd578, %fd576, %fd577;
	div.rn.f64 	%fd3, %fd578, %fd545;
	mul.wide.s32 	%rd14, %r99, 8;
	add.s64 	%rd15, %rd1, %rd14;
	ld.global.f64 	%fd579, [%rd15];
	sub.f64 	%fd580, %fd579, %fd576;
	div.rn.f64 	%fd4, %fd580, %fd545;
	mul.wide.s32 	%rd16, %r7, 8;
	add.s64 	%rd2, %rd1, %rd16;
	ld.global.f64 	%fd581, [%rd2];
	sub.f64 	%fd582, %fd581, %fd579;
	div.rn.f64 	%fd5, %fd582, %fd545;
	mul.wide.s32 	%rd17, %r87, 8;
	add.s64 	%rd18, %rd1, %rd17;
	ld.global.f64 	%fd583, [%rd18];
	sub.f64 	%fd584, %fd583, %fd581;
	div.rn.f64 	%fd6, %fd584, %fd545;
	mul.wide.s32 	%rd19, %r91, 8;
	add.s64 	%rd20, %rd1, %rd19;
	ld.global.f64 	%fd585, [%rd20];
	sub.f64 	%fd586, %fd585, %fd583;
	div.rn.f64 	%fd7, %fd586, %fd545;
	mul.wide.s32 	%rd21, %r95, 8;
	add.s64 	%rd22, %rd1, %rd21;
	ld.global.f64 	%fd587, [%rd22];
	sub.f64 	%fd588, %fd587, %fd585;
	div.rn.f64 	%fd8, %fd588, %fd545;
	mul.f64 	%fd589, %fd4, 0dBFF2AAAAAAAAAAAB;
	fma.rn.f64 	%fd590, %fd3, 0d3FD5555555555555, %fd589;
	fma.rn.f64 	%fd9, %fd5, 0d3FFD555555555555, %fd590;
	mul.f64 	%fd10, %fd4, 0d3FC5555555555555;
	mul.f64 	%fd11, %fd5, 0d3FEAAAAAAAAAAAAB;
	sub.f64 	%fd591, %fd11, %fd10;
	mul.f64 	%fd12, %fd6, 0d3FD5555555555555;
	add.f64 	%fd13, %fd591, %fd12;
	mul.f64 	%fd14, %fd5, 0d3FD5555555555555;
	mul.f64 	%fd15, %fd6, 0d3FEAAAAAAAAAAAAB;
	add.f64 	%fd592, %fd4, %fd4;
	sub.f64 	%fd593, %fd3, %fd592;
	add.f64 	%fd16, %fd593, %fd5;
	{
	.reg .b32 %temp; 
	mov.b64 	{%temp, %r8}, %fd16;
	}
	mov.f64 	%fd594, 0d4000000000000000;
	{
	.reg .b32 %temp; 
	mov.b64 	{%temp, %r108}, %fd594;
	}
	and.b32  	%r10, %r108, 2146435072;
	setp.eq.s32 	%p15, %r10, 1062207488;
	abs.f64 	%fd17, %fd16;
	{ // callseq 0, 0
	.param .b64 param0;
	st.param.f64 	[param0], %fd17;
	.param .b64 retval0;
	call.uni (retval0), 
	__internal_accurate_pow, 
	(
	param0
	);
	ld.param.f64 	%fd595, [retval0];
	} // callseq 0
	setp.lt.s32 	%p16, %r8, 0;
	neg.f64 	%fd597, %fd595;
	selp.f64 	%fd598, %fd597, %fd595, %p15;
	selp.f64 	%fd1187, %fd598, %fd595, %p16;
	setp.neu.f64 	%p17, %fd16, 0d0000000000000000;
	@%p17 bra 	$L__BB0_3;
	selp.b32 	%r109, %r8, 0, %p15;
	setp.lt.s32 	%p19, %r108, 0;
	or.b32  	%r110, %r109, 2146435072;
	selp.b32 	%r111, %r110, %r109, %p19;
	mov.b32 	%r112, 0;
	mov.b64 	%fd1187, {%r112, %r111};
$L__BB0_3:
	add.f64 	%fd599, %fd16, 0d4000000000000000;
	{
	.reg .b32 %temp; 
	mov.b64 	{%temp, %r113}, %fd599;
	}
	and.b32  	%r114, %r113, 2146435072;
	setp.ne.s32 	%p20, %r114, 2146435072;
	@%p20 bra 	$L__BB0_8;
	setp.num.f64 	%p21, %fd16, %fd16;
	@%p21 bra 	$L__BB0_6;
	mov.f64 	%fd600, 0d4000000000000000;
	add.rn.f64 	%fd1187, %fd16, %fd600;
	bra.uni 	$L__BB0_8;
$L__BB0_6:
	setp.neu.f64 	%p22, %fd17, 0d7FF0000000000000;
	@%p22 bra 	$L__BB0_8;
	setp.lt.s32 	%p25, %r108, 0;
	selp.b32 	%r116, 0, 2146435072, %p25;
	and.b32  	%r117, %r108, 2147483647;
	setp.ne.s32 	%p26, %r117, 1071644672;
	or.b32  	%r118, %r116, -2147483648;
	selp.b32 	%r119, %r118, %r116, %p26;
	selp.b32 	%r120, %r119, %r116, %p15;
	selp.b32 	%r121, %r120, %r116, %p16;
	mov.b32 	%r122, 0;
	mov.b64 	%fd1187, {%r122, %r121};
$L__BB0_8:
	setp.eq.f64 	%p28, %fd16, 0d3FF0000000000000;
	mul.f64 	%fd601, %fd1187, 0d3FF1555555555555;
	selp.f64 	%fd24, 0d3FF1555555555555, %fd601, %p28;
	fma.rn.f64 	%fd602, %fd4, 0dC010000000000000, %fd3;
	mul.f64 	%fd25, %fd5, 0d4008000000000000;
	add.f64 	%fd26, %fd602, %fd25;
	{
	.reg .b32 %temp; 
	mov.b64 	{%temp, %r11}, %fd26;
	}
	abs.f64 	%fd27, %fd26;
	{ // callseq 1, 0
	.param .b64 param0;
	st.param.f64 	[param0], %fd27;
	.param .b64 retval0;
	call.uni (retval0), 
	__internal_accurate_pow, 
	(
	param0
	);
	ld.param.f64 	%fd603, [retval0];
	} // callseq 1
	setp.lt.s32 	%p29, %r11, 0;
	neg.f64 	%fd605, %fd603;
	selp.f64 	%fd606, %fd605, %fd603, %p15;
	selp.f64 	%fd1189, %fd606, %fd603, %p29;
	setp.neu.f64 	%p30, %fd26, 0d0000000000000000;
	@%p30 bra 	$L__BB0_10;
	selp.b32 	%r124, %r11, 0, %p15;
	setp.lt.s32 	%p32, %r108, 0;
	or.b32  	%r125, %r124, 2146435072;
	selp.b32 	%r126, %r125, %r124, %p32;
	mov.b32 	%r127, 0;
	mov.b64 	%fd1189, {%r127, %r126};
$L__BB0_10:
	add.f64 	%fd607, %fd26, 0d4000000000000000;
	{
	.reg .b32 %temp; 
	mov.b64 	{%temp, %r128}, %fd607;
	}
	and.b32  	%r129, %r128, 2146435072;
	setp.ne.s32 	%p33, %r129, 2146435072;
	@%p33 bra 	$L__BB0_15;
	setp.num.f64 	%p34, %fd26, %fd26;
	@%p34 bra 	$L__BB0_13;
	mov.f64 	%fd608, 0d4000000000000000;
	add.rn.f64 	%fd1189, %fd26, %fd608;
	bra.uni 	$L__BB0_15;
$L__BB0_13:
	setp.neu.f64 	%p35, %fd27, 0d7FF0000000000000;
	@%p35 bra 	$L__BB0_15;
	setp.lt.s32 	%p38, %r108, 0;
	selp.b32 	%r131, 0, 2146435072, %p38;
	and.b32  	%r132, %r108, 2147483647;
	setp.ne.s32 	%p39, %r132, 1071644672;
	or.b32  	%r133, %r131, -2147483648;
	selp.b32 	%r134, %r133, %r131, %p39;
	selp.b32 	%r135, %r134, %r131, %p15;
	selp.b32 	%r136, %r135, %r131, %p29;
	mov.b32 	%r137, 0;
	mov.b64 	%fd1189, {%r137, %r136};
$L__BB0_15:
	setp.eq.f64 	%p41, %fd26, 0d3FF0000000000000;
	mul.f64 	%fd609, %fd1189, 0d3FD0000000000000;
	selp.f64 	%fd610, 0d3FD0000000000000, %fd609, %p41;
	add.f64 	%fd34, %fd24, %fd610;
	add.f64 	%fd35, %fd5, %fd5;
	sub.f64 	%fd611, %fd4, %fd35;
	add.f64 	%fd36, %fd611, %fd6;
	{
	.reg .b32 %temp; 
	mov.b64 	{%temp, %r12}, %fd36;
	}
	abs.f64 	%fd37, %fd36;
	{ // callseq 2, 0
	.param .b64 param0;
	st.param.f64 	[param0], %fd37;
	.param .b64 retval0;
	call.uni (retval0), 
	__internal_accurate_pow, 
	(
	param0
	);
	ld.param.f64 	%fd612, [retval0];
	} // callseq 2
	setp.lt.s32 	%p42, %r12, 0;
	neg.f64 	%fd614, %fd612;
	selp.f64 	%fd615, %fd614, %fd612, %p15;
	selp.f64 	%fd1191, %fd615, %fd612, %p42;
	setp.neu.f64 	%p43, %fd36, 0d0000000000000000;
	@%p43 bra 	$L__BB0_17;
	selp.b32 	%r139, %r12, 0, %p15;
	setp.lt.s32 	%p45, %r108, 0;
	or.b32  	%r140, %r139, 2146435072;
	selp.b32 	%r141, %r140, %r139, %p45;
	mov.b32 	%r142, 0;
	mov.b64 	%fd1191, {%r142, %r141};
$L__BB0_17:
	add.f64 	%fd616, %fd36, 0d4000000000000000;
	{
	.reg .b32 %temp; 
	mov.b64 	{%temp, %r143}, %fd616;
	}
	and.b32  	%r144, %r143, 2146435072;
	setp.ne.s32 	%p46, %r144, 2146435072;
	@%p46 bra 	$L__BB0_22;
	setp.num.f64 	%p47, %fd36, %fd36;
	@%p47 bra 	$L__BB0_20;
	mov.f64 	%fd617, 0d4000000000000000;
	add.rn.f64 	%fd1191, %fd36, %fd617;
	bra.uni 	$L__BB0_22;
$L__BB0_20:
	setp.neu.f64 	%p48, %fd37, 0d7FF0000000000000;
	@%p48 bra 	$L__BB0_22;
	setp.lt.s32 	%p51, %r108, 0;
	selp.b32 	%r146, 0, 2146435072, %p51;
	and.b32  	%r147, %r108, 2147483647;
	setp.ne.s32 	%p52, %r147, 1071644672;
	or.b32  	%r148, %r146, -2147483648;
	selp.b32 	%r149, %r148, %r146, %p52;
	selp.b32 	%r150, %r149, %r146, %p15;
	selp.b32 	%r151, %r150, %r146, %p42;
	mov.b32 	%r152, 0;
	mov.b64 	%fd1191, {%r152, %r151};
$L__BB0_22:
	setp.eq.f64 	%p54, %fd36, 0d3FF0000000000000;
	mul.f64 	%fd618, %fd1191, 0d3FF1555555555555;
	selp.f64 	%fd44, 0d3FF1555555555555, %fd618, %p54;
	sub.f64 	%fd45, %fd4, %fd6;
	{
	.reg .b32 %temp; 
	mov.b64 	{%temp, %r13}, %fd45;
	}
	abs.f64 	%fd46, %fd45;
	{ // callseq 3, 0
	.param .b64 param0;
	st.param.f64 	[param0], %fd46;
	.param .b64 retval0;
	call.uni (retval0), 
	__internal_accurate_pow, 
	(
	param0
	);
	ld.param.f64 	%fd619, [retval0];
	} // callseq 3
	setp.lt.s32 	%p55, %r13, 0;
	neg.f64 	%fd621, %fd619;
	selp.f64 	%fd622, %fd621, %fd619, %p15;
	selp.f64 	%fd1193, %fd622, %fd619, %p55;
	setp.neu.f64 	%p56, %fd45, 0d0000000000000000;
	@%p56 bra 	$L__BB0_24;
	selp.b32 	%r154, %r13, 0, %p15;
	setp.lt.s32 	%p58, %r108, 0;
	or.b32  	%r155, %r154, 2146435072;
	selp.b32 	%r156, %r155, %r154, %p58;
	mov.b32 	%r157, 0;
	mov.b64 	%fd1193, {%r157, %r156};
$L__BB0_24:
	add.f64 	%fd623, %fd45, 0d4000000000000000;
	{
	.reg .b32 %temp; 
	mov.b64 	{%temp, %r158}, %fd623;
	}
	and.b32  	%r159, %r158, 2146435072;
	setp.ne.s32 	%p59, %r159, 2146435072;
	@%p59 bra 	$L__BB0_29;
	setp.num.f64 	%p60, %fd45, %fd45;
	@%p60 bra 	$L__BB0_27;
	mov.f64 	%fd624, 0d4000000000000000;
	add.rn.f64 	%fd1193, %fd45, %fd624;
	bra.uni 	$L__BB0_29;
$L__BB0_27:
	setp.neu.f64 	%p61, %fd46, 0d7FF0000000000000;
	@%p61 bra 	$L__BB0_29;
	setp.lt.s32 	%p64, %r108, 0;
	selp.b32 	%r161, 0, 2146435072, %p64;
	and.b32  	%r162, %r108, 2147483647;
	setp.ne.s32 	%p65, %r162, 1071644672;
	or.b32  	%r163, %r161, -2147483648;
	selp.b32 	%r164, %r163, %r161, %p65;
	selp.b32 	%r165, %r164, %r161, %p15;
	selp.b32 	%r166, %r165, %r161, %p55;
	mov.b32 	%r167, 0;
	mov.b64 	%fd1193, {%r167, %r166};
$L__BB0_29:
	setp.eq.f64 	%p67, %fd45, 0d3FF0000000000000;
	mul.f64 	%fd625, %fd1193, 0d3FD0000000000000;
	selp.f64 	%fd626, 0d3FD0000000000000, %fd625, %p67;
	add.f64 	%fd53, %fd44, %fd626;
	add.f64 	%fd54, %fd6, %fd6;
	sub.f64 	%fd627, %fd5, %fd54;
	add.f64 	%fd55, %fd627, %fd7;
	{
	.reg .b32 %temp; 
	mov.b64 	{%temp, %r14}, %fd55;
	}
	abs.f64 	%fd56, %fd55;
	{ // callseq 4, 0
	.param .b64 param0;
	st.param.f64 	[param0], %fd56;
	.param .b64 retval0;
	call.uni (retval0), 
	__internal_accurate_pow, 
	(
	param0
	);
	ld.param.f64 	%fd628, [retval0];
	} // callseq 4
	setp.lt.s32 	%p68, %r14, 0;
	neg.f64 	%fd630, %fd628;
	selp.f64 	%fd631, %fd630, %fd628, %p15;
	selp.f64 	%fd1195, %fd631, %fd628, %p68;
	setp.neu.f64 	%p69, %fd55, 0d0000000000000000;
	@%p69 bra 	$L__BB0_31;
	selp.b32 	%r169, %r14, 0, %p15;
	setp.lt.s32 	%p71, %r108, 0;
	or.b32  	%r170, %r169, 2146435072;
	selp.b32 	%r171, %r170, %r169, %p71;
	mov.b32 	%r172, 0;
	mov.b64 	%fd1195, {%r172, %r171};
$L__BB0_31:
	add.f64 	%fd632, %fd55, 0d4000000000000000;
	{
	.reg .b32 %temp; 
	mov.b64 	{%temp, %r173}, %fd632;
	}
	and.b32  	%r174, %r173, 2146435072;
	setp.ne.s32 	%p72, %r174, 2146435072;
	@%p72 bra 	$L__BB0_36;
	setp.num.f64 	%p73, %fd55, %fd55;
	@%p73 bra 	$L__BB0_34;
	mov.f64 	%fd633, 0d4000000000000000;
	add.rn.f64 	%fd1195, %fd55, %fd633;
	bra.uni 	$L__BB0_36;
$L__BB0_34:
	setp.neu.f64 	%p74, %fd56, 0d7FF0000000000000;
	@%p74 bra 	$L__BB0_36;
	setp.lt.s32 	%p77, %r108, 0;
	selp.b32 	%r176, 0, 2146435072, %p77;
	and.b32  	%r177, %r108, 2147483647;
	setp.ne.s32 	%p78, %r177, 1071644672;
	or.b32  	%r178, %r176, -2147483648;
	selp.b32 	%r179, %r178, %r176, %p78;
	selp.b32 	%r180, %r179, %r176, %p15;
	selp.b32 	%r181, %r180, %r176, %p68;
	mov.b32 	%r182, 0;
	mov.b64 	%fd1195, {%r182, %r181};
$L__BB0_36:
	setp.eq.f64 	%p80, %fd55, 0d3FF0000000000000;
	mul.f64 	%fd634, %fd1195, 0d3FF1555555555555;
	selp.f64 	%fd63, 0d3FF1555555555555, %fd634, %p80;
	fma.rn.f64 	%fd635, %fd6, 0dC010000000000000, %fd25;
	add.f64 	%fd64, %fd635, %fd7;
	{
	.reg .b32 %temp; 
	mov.b64 	{%temp, %r15}, %fd64;
	}
	abs.f64 	%fd65, %fd64;
	{ // callseq 5, 0
	.param .b64 param0;
	st.param.f64 	[param0], %fd65;
	.param .b64 retval0;
	call.uni (retval0), 
	__internal_accurate_pow, 
	(
	param0
	);
	ld.param.f64 	%fd636, [retval0];
	} // callseq 5
	setp.lt.s32 	%p81, %r15, 0;
	neg.f64 	%fd638, %fd636;
	selp.f64 	%fd639, %fd638, %fd636, %p15;
	selp.f64 	%fd1197, %fd639, %fd636, %p81;
	setp.neu.f64 	%p82, %fd64, 0d0000000000000000;
	@%p82 bra 	$L__BB0_38;
	selp.b32 	%r184, %r15, 0, %p15;
	setp.lt.s32 	%p84, %r108, 0;
	or.b32  	%r185, %r184, 2146435072;
	selp.b32 	%r186, %r185, %r184, %p84;
	mov.b32 	%r187, 0;
	mov.b64 	%fd1197, {%r187, %r186};
$L__BB0_38:
	add.f64 	%fd640, %fd64, 0d4000000000000000;
	{
	.reg .b32 %temp; 
	mov.b64 	{%temp, %r188}, %fd640;
	}
	and.b32  	%r189, %r188, 2146435072;
	setp.ne.s32 	%p85, %r189, 2146435072;
	@%p85 bra 	$L__BB0_43;
	setp.num.f64 	%p86, %fd64, %fd64;
	@%p86 bra 	$L__BB0_41;
	mov.f64 	%fd641, 0d4000000000000000;
	add.rn.f64 	%fd1197, %fd64, %fd641;
	bra.uni 	$L__BB0_43;
$L__BB0_41:
	setp.neu.f64 	%p87, %fd65, 0d7FF0000000000000;
	@%p87 bra 	$L__BB0_43;
	setp.lt.s32 	%p90, %r108, 0;
	selp.b32 	%r191, 0, 2146435072, %p90;
	and.b32  	%r192, %r108, 2147483647;
	setp.ne.s32 	%p91, %r192, 1071644672;
	or.b32  	%r193, %r191, -2147483648;
	selp.b32 	%r194, %r193, %r191, %p91;
	selp.b32 	%r195, %r194, %r191, %p15;
	selp.b32 	%r196, %r195, %r191, %p81;
	mov.b32 	%r197, 0;
	mov.b64 	%fd1197, {%r197, %r196};
$L__BB0_43:
	setp.eq.f64 	%p93, %fd64, 0d3FF0000000000000;
	mul.f64 	%fd642, %fd1197, 0d3FD0000000000000;
	selp.f64 	%fd643, 0d3FD0000000000000, %fd642, %p93;
	add.f64 	%fd72, %fd63, %fd643;
	add.f64 	%fd73, %fd34, 0d3EB0C6F7A0B5ED8D;
	{
	.reg .b32 %temp; 
	mov.b64 	{%temp, %r16}, %fd73;
	}
	abs.f64 	%fd74, %fd73;
	{ // callseq 6, 0
	.param .b64 param0;
	st.param.f64 	[param0], %fd74;
	.param .b64 retval0;
	call.uni (retval0), 
	__internal_accurate_pow, 
	(
	param0
	);
	ld.param.f64 	%fd644, [retval0];
	} // callseq 6
	setp.lt.s32 	%p94, %r16, 0;
	neg.f64 	%fd646, %fd644;
	selp.f64 	%fd647, %fd646, %fd644, %p15;
	selp.f64 	%fd1199, %fd647, %fd644, %p94;
	setp.neu.f64 	%p95, %fd73, 0d0000000000000000;
	@%p95 bra 	$L__BB0_45;
	selp.b32 	%r199, %r16, 0, %p15;
	setp.lt.s32 	%p97, %r108, 0;
	or.b32  	%r200, %r199, 2146435072;
	selp.b32 	%r201, %r200, %r199, %p97;
	mov.b32 	%r202, 0;
	mov.b64 	%fd1199, {%r202, %r201};
$L__BB0_45:
	add.f64 	%fd648, %fd73, 0d4000000000000000;
	{
	.reg .b32 %temp; 
	mov.b64 	{%temp, %r203}, %fd648;
	}
	and.b32  	%r204, %r203, 2146435072;
	setp.ne.s32 	%p98, %r204, 2146435072;
	@%p98 bra 	$L__BB0_50;
	setp.num.f64 	%p99, %fd73, %fd73;
	@%p99 bra 	$L__BB0_48;
	mov.f64 	%fd649, 0d4000000000000000;
	add.rn.f64 	%fd1199, %fd73, %fd649;
	bra.uni 	$L__BB0_50;
$L__BB0_48:
	setp.neu.f64 	%p100, %fd74, 0d7FF0000000000000;
	@%p100 bra 	$L__BB0_50;
	setp.lt.s32 	%p103, %r108, 0;
	selp.b32 	%r206, 0, 2146435072, %p103;
	and.b32  	%r207, %r108, 2147483647;
	setp.ne.s32 	%p104, %r207, 1071644672;
	or.b32  	%r208, %r206, -2147483648;
	selp.b32 	%r209, %r208, %r206, %p104;
	selp.b32 	%r210, %r209, %r206, %p15;
	selp.b32 	%r211, %r210, %r206, %p94;
	mov.b32 	%r212, 0;
	mov.b64 	%fd1199, {%r212, %r211};
$L__BB0_50:
	setp.eq.f64 	%p106, %fd73, 0d3FF0000000000000;
	mov.f64 	%fd650, 0d3FB999999999999A;
	div.rn.f64 	%fd651, %fd650, %fd1199;
	selp.f64 	%fd81, 0d3FB999999999999A, %fd651, %p106;
	add.f64 	%fd82, %fd53, 0d3EB0C6F7A0B5ED8D;
	{
	.reg .b32 %temp; 
	mov.b64 	{%temp, %r17}, %fd82;
	}
	abs.f64 	%fd83, %fd82;
	{ // callseq 7, 0
	.param .b64 param0;
	st.param.f64 	[param0], %fd83;
	.param .b64 retval0;
	call.uni (retval0), 
	__internal_accurate_pow, 
	(
	param0
	);
	ld.param.f64 	%fd652, [retval0];
	} // callseq 7
	setp.lt.s32 	%p107, %r17, 0;
	neg.f64 	%fd654, %fd652;
	selp.f64 	%fd655, %fd654, %fd652, %p15;
	selp.f64 	%fd1201, %fd655, %fd652, %p107;
	setp.neu.f64 	%p108, %fd82, 0d0000000000000000;
	@%p108 bra 	$L__BB0_52;
	selp.b32 	%r214, %r17, 0, %p15;
	setp.lt.s32 	%p110, %r108, 0;
	or.b32  	%r215, %r214, 2146435072;
	selp.b32 	%r216, %r215, %r214, %p110;
	mov.b32 	%r217, 0;
	mov.b64 	%fd1201, {%r217, %r216};
$L__BB0_52:
	add.f64 	%fd656, %fd82, 0d4000000000000000;
	{
	.reg .b32 %temp; 
	mov.b64 	{%temp, %r218}, %fd656;
	}
	and.b32  	%r219, %r218, 2146435072;
	setp.ne.s32 	%p111, %r219, 2146435072;
	@%p111 bra 	$L__BB0_57;
	setp.num.f64 	%p112, %fd82, %fd82;
	@%p112 bra 	$L__BB0_55;
	mov.f64 	%fd657, 0d4000000000000000;
	add.rn.f64 	%fd1201, %fd82, %fd657;
	bra.uni 	$L__BB0_57;
$L__BB0_55:
	setp.neu.f64 	%p113, %fd83, 0d7FF0000000000000;
	@%p113 bra 	$L__BB0_57;
	setp.lt.s32 	%p116, %r108, 0;
	selp.b32 	%r221, 0, 2146435072, %p116;
	and.b32  	%r222, %r108, 2147483647;
	setp.ne.s32 	%p117, %r222, 1071644672;
	or.b32  	%r223, %r221, -2147483648;
	selp.b32 	%r224, %r223, %r221, %p117;
	selp.b32 	%r225, %r224, %r221, %p15;
	selp.b32 	%r226, %r225, %r221, %p107;
	mov.b32 	%r227, 0;
	mov.b64 	%fd1201, {%r227, %r226};
$L__BB0_57:
	setp.eq.f64 	%p119, %fd82, 0d3FF0000000000000;
	mov.f64 	%fd658, 0d3FE3333333333333;
	div.rn.f64 	%fd659, %fd658, %fd1201;
	selp.f64 	%fd90, 0d3FE3333333333333, %fd659, %p119;
	add.f64 	%fd91, %fd72, 0d3EB0C6F7A0B5ED8D;
	{
	.reg .b32 %temp; 
	mov.b64 	{%temp, %r18}, %fd91;
	}
	abs.f64 	%fd92, %fd91;
	{ // callseq 8, 0
	.param .b64 param0;
	st.param.f64 	[param0], %fd92;
	.param .b64 retval0;
	call.uni (retval0), 
	__internal_accurate_pow, 
	(
	param0
	);
	ld.param.f64 	%fd660, [retval0];
	} // callseq 8
	setp.lt.s32 	%p120, %r18, 0;
	neg.f64 	%fd662, %fd660;
	selp.f64 	%fd663, %fd662, %fd660, %p15;
	selp.f64 	%fd1203, %fd663, %fd660, %p120;
	setp.neu.f64 	%p121, %fd91, 0d0000000000000000;
	@%p121 bra 	$L__BB0_59;
	selp.b32 	%r229, %r18, 0, %p15;
	setp.lt.s32 	%p123, %r108, 0;
	or.b32  	%r230, %r229, 2146435072;
	selp.b32 	%r231, %r230, %r229, %p123;
	mov.b32 	%r232, 0;
	mov.b64 	%fd1203, {%r232, %r231};
$L__BB0_59:
	add.f64 	%fd664, %fd91, 0d4000000000000000;
	{
	.reg .b32 %temp; 
	mov.b64 	{%temp, %r233}, %fd664;
	}
	and.b32  	%r234, %r233, 2146435072;
	setp.ne.s32 	%p124, %r234, 2146435072;
	@%p124 bra 	$L__BB0_64;
	setp.num.f64 	%p125, %fd91, %fd91;
	@%p125 bra 	$L__BB0_62;
	mov.f64 	%fd665, 0d4000000000000000;
	add.rn.f64 	%fd1203, %fd91, %fd665;
	bra.uni 	$L__BB0_64;
$L__BB0_62:
	setp.neu.f64 	%p126, %fd92, 0d7FF0000000000000;
	@%p126 bra 	$L__BB0_64;
	setp.lt.s32 	%p129, %r108, 0;
	selp.b32 	%r236, 0, 2146435072, %p129;
	and.b32  	%r237, %r108, 2147483647;
	setp.ne.s32 	%p130, %r237, 1071644672;
	or.b32  	%r238, %r236, -2147483648;
	selp.b32 	%r239, %r238, %r236, %p130;
	selp.b32 	%r240, %r239, %r236, %p15;
	selp.b32 	%r241, %r240, %r236, %p120;
	mov.b32 	%r242, 0;
	mov.b64 	%fd1203, {%r242, %r241};
$L__BB0_64:
	ld.param.u64 	%rd65, [_Z15weno_derivativePdS_S_S_S_S_PKdiiiddd_param_0];
	mul.f64 	%fd666, %fd7, 0d3FC5555555555555;
	setp.eq.f64 	%p132, %fd91, 0d3FF0000000000000;
	mov.f64 	%fd667, 0d3FD3333333333333;
	div.rn.f64 	%fd668, %fd667, %fd1203;
	selp.f64 	%fd669, 0d3FD3333333333333, %fd668, %p132;
	add.f64 	%fd670, %fd81, %fd90;
	add.f64 	%fd671, %fd670, %fd669;
	div.rn.f64 	%fd672, %fd81, %fd671;
	div.rn.f64 	%fd673, %fd90, %fd671;
	div.rn.f64 	%fd674, %fd669, %fd671;
	mul.f64 	%fd675, %fd13, %fd673;
	fma.rn.f64 	%fd676, %fd9, %fd672, %fd675;
	add.f64 	%fd677, %fd14, %fd15;
	sub.f64 	%fd678, %fd677, %fd666;
	fma.rn.f64 	%fd679, %fd678, %fd674, %fd676;
	cvta.to.global.u64 	%rd23, %rd65;
	mul.wide.s32 	%rd24, %r7, 8;
	add.s64 	%rd25, %rd23, %rd24;
	st.global.f64 	[%rd25], %fd679;
	mul.f64 	%fd680, %fd7, 0dBFF2AAAAAAAAAAAB;
	fma.rn.f64 	%fd681, %fd8, 0d3FD5555555555555, %fd680;
	fma.rn.f64 	%fd99, %fd6, 0d3FFD555555555555, %fd681;
	sub.f64 	%fd682, %fd15, %fd666;
	add.f64 	%fd100, %fd14, %fd682;
	add.f64 	%fd683, %fd11, %fd12;
	sub.f64 	%fd101, %fd683, %fd10;
	add.f64 	%fd684, %fd7, %fd7;
	sub.f64 	%fd685, %fd8, %fd684;
	add.f64 	%fd102, %fd6, %fd685;
	{
	.reg .b32 %temp; 
	mov.b64 	{%temp, %r19}, %fd102;
	}
	abs.f64 	%fd103, %fd102;
	{ // callseq 9, 0
	.param .b64 param0;
	st.param.f64 	[param0], %fd103;
	.param .b64 retval0;
	call.uni (retval0), 
	__internal_accurate_pow, 
	(
	param0
	);
	ld.param.f64 	%fd686, [retval0];
	} // callseq 9
	setp.lt.s32 	%p133, %r19, 0;
	neg.f64 	%fd688, %fd686;
	selp.f64 	%fd689, %fd688, %fd686, %p15;
	selp.f64 	%fd1205, %fd689, %fd686, %p133;
	setp.neu.f64 	%p134, %fd102, 0d0000000000000000;
	@%p134 bra 	$L__BB0_66;
	selp.b32 	%r244, %r19, 0, %p15;
	setp.lt.s32 	%p136, %r108, 0;
	or.b32  	%r245, %r244, 2146435072;
	selp.b32 	%r246, %r245, %r244, %p136;
	mov.b32 	%r247, 0;
	mov.b64 	%fd1205, {%r247, %r246};
$L__BB0_66:
	add.f64 	%fd690, %fd102, 0d4000000000000000;
	{
	.reg .b32 %temp; 
	mov.b64 	{%temp, %r248}, %fd690;
	}
	and.b32  	%r249, %r248, 2146435072;
	setp.ne.s32 	%p137, %r249, 2146435072;
	@%p137 bra 	$L__BB0_71;
	setp.num.f64 	%p138, %fd102, %fd102;
	@%p138 bra 	$L__BB0_69;
	mov.f64 	%fd691, 0d4000000000000000;
	add.rn.f64 	%fd1205, %fd102, %fd691;
	bra.uni 	$L__BB0_71;
$L__BB0_69:
	setp.neu.f64 	%p139, %fd103, 0d7FF0000000000000;
	@%p139 bra 	$L__BB0_71;
	setp.lt.s32 	%p142, %r108, 0;
	selp.b32 	%r251, 0, 2146435072, %p142;
	and.b32  	%r252, %r108, 2147483647;
	setp.ne.s32 	%p143, %r252, 1071644672;
	or.b32  	%r253, %r251, -2147483648;
	selp.b32 	%r254, %r253, %r251, %p143;
	selp.b32 	%r255, %r254, %r251, %p15;
	selp.b32 	%r256, %r255, %r251, %p133;
	mov.b32 	%r257, 0;
	mov.b64 	%fd1205, {%r257, %r256};
$L__BB0_71:
	setp.eq.f64 	%p145, %fd102, 0d3FF0000000000000;
	mul.f64 	%fd692, %fd1205, 0d3FF1555555555555;
	selp.f64 	%fd110, 0d3FF1555555555555, %fd692, %p145;
	fma.rn.f64 	%fd693, %fd7, 0dC010000000000000, %fd8;
	mul.f64 	%fd111, %fd6, 0d4008000000000000;
	add.f64 	%fd112, %fd111, %fd693;
	{
	.reg .b32 %temp; 
	mov.b64 	{%temp, %r20}, %fd112;
	}
	abs.f64 	%fd113, %fd112;
	{ // callseq 10, 0
	.param .b64 param0;
	st.param.f64 	[param0], %fd113;
	.param .b64 retval0;
	call.uni (retval0), 
	__internal_accurate_pow, 
	(
	param0
	);
	ld.param.f64 	%fd694, [retval0];
	} // callseq 10
	setp.lt.s32 	%p146, %r20, 0;
	neg.f64 	%fd696, %fd694;
	selp.f64 	%fd697, %fd696, %fd694, %p15;
	selp.f64 	%fd1207, %fd697, %fd694, %p146;
	setp.neu.f64 	%p147, %fd112, 0d0000000000000000;
	@%p147 bra 	$L__BB0_73;
	selp.b32 	%r259, %r20, 0, %p15;
	setp.lt.s32 	%p149, %r108, 0;
	or.b32  	%r260, %r259, 2146435072;
	selp.b32 	%r261, %r260, %r259, %p149;
	mov.b32 	%r262, 0;
	mov.b64 	%fd1207, {%r262, %r261};
$L__BB0_73:
	add.f64 	%fd698, %fd112, 0d4000000000000000;
	{
	.reg .b32 %temp; 
	mov.b64 	{%temp, %r263}, %fd698;
	}
	and.b32  	%r264, %r263, 2146435072;
	setp.ne.s32 	%p150, %r264, 2146435072;
	@%p150 bra 	$L__BB0_78;
	setp.num.f64 	%p151, %fd112, %fd112;
	@%p151 bra 	$L__BB0_76;
	mov.f64 	%fd699, 0d4000000000000000;
	add.rn.f64 	%fd1207, %fd112, %fd699;
	bra.uni 	$L__BB0_78;
$L__BB0_76:
	setp.neu.f64 	%p152, %fd113, 0d7FF0000000000000;
	@%p152 bra 	$L__BB0_78;
	setp.lt.s32 	%p155, %r108, 0;
	selp.b32 	%r266, 0, 2146435072, %p155;
	and.b32  	%r267, %r108, 2147483647;
	setp.ne.s32 	%p156, %r267, 1071644672;
	or.b32  	%r268, %r266, -2147483648;
	selp.b32 	%r269, %r268, %r266, %p156;
	selp.b32 	%r270, %r269, %r266, %p15;
	selp.b32 	%r271, %r270, %r266, %p146;
	mov.b32 	%r272, 0;
	mov.b64 	%fd1207, {%r272, %r271};
$L__BB0_78:
	setp.eq.f64 	%p158, %fd112, 0d3FF0000000000000;
	mul.f64 	%fd700, %fd1207, 0d3FD0000000000000;
	selp.f64 	%fd701, 0d3FD0000000000000, %fd700, %p158;
	add.f64 	%fd120, %fd110, %fd701;
	sub.f64 	%fd702, %fd7, %fd54;
	add.f64 	%fd121, %fd5, %fd702;
	{
	.reg .b32 %temp; 
	mov.b64 	{%temp, %r21}, %fd121;
	}
	abs.f64 	%fd122, %fd121;
	{ // callseq 11, 0
	.param .b64 param0;
	st.param.f64 	[param0], %fd122;
	.param .b64 retval0;
	call.uni (retval0), 
	__internal_accurate_pow, 
	(
	param0
	);
	ld.param.f64 	%fd703, [retval0];
	} // callseq 11
	setp.lt.s32 	%p159, %r21, 0;
	neg.f64 	%fd705, %fd703;
	selp.f64 	%fd706, %fd705, %fd703, %p15;
	selp.f64 	%fd1209, %fd706, %fd703, %p159;
	setp.neu.f64 	%p160, %fd121, 0d0000000000000000;
	@%p160 bra 	$L__BB0_80;
	selp.b32 	%r274, %r21, 0, %p15;
	setp.lt.s32 	%p162, %r108, 0;
	or.b32  	%r275, %r274, 2146435072;
	selp.b32 	%r276, %r275, %r274, %p162;
	mov.b32 	%r277, 0;
	mov.b64 	%fd1209, {%r277, %r276};
$L__BB0_80:
	add.f64 	%fd707, %fd121, 0d4000000000000000;
	{
	.reg .b32 %temp; 
	mov.b64 	{%temp, %r278}, %fd707;
	}
	and.b32  	%r279, %r278, 2146435072;
	setp.ne.s32 	%p163, %r279, 2146435072;
	@%p163 bra 	$L__BB0_85;
	setp.num.f64 	%p164, %fd121, %fd121;
	@%p164 bra 	$L__BB0_83;
	mov.f64 	%fd708, 0d4000000000000000;
	add.rn.f64 	%fd1209, %fd121, %fd708;
	bra.uni 	$L__BB0_85;
$L__BB0_83:
	setp.neu.f64 	%p165, %fd122, 0d7FF0000000000000;
	@%p165 bra 	$L__BB0_85;
	setp.lt.s32 	%p168, %r108, 0;
	selp.b32 	%r281, 0, 2146435072, %p168;
	and.b32  	%r282, %r108, 2147483647;
	setp.ne.s32 	%p169, %r282, 1071644672;
	or.b32  	%r283, %r281, -2147483648;
	selp.b32 	%r284, %r283, %r281, %p169;
	selp.b32 	%r285, %r284, %r281, %p15;
	selp.b32 	%r286, %r285, %r281, %p159;
	mov.b32 	%r287, 0;
	mov.b64 	%fd1209, {%r287, %r286};
$L__BB0_85:
	setp.eq.f64 	%p171, %fd121, 0d3FF0000000000000;
	mul.f64 	%fd709, %fd1209, 0d3FF1555555555555;
	selp.f64 	%fd129, 0d3FF1555555555555, %fd709, %p171;
	sub.f64 	%fd130, %fd7, %fd5;
	{
	.reg .b32 %temp; 
	mov.b64 	{%temp, %r22}, %fd130;
	}
	abs.f64 	%fd131, %fd130;
	{ // callseq 12, 0
	.param .b64 param0;
	st.param.f64 	[param0], %fd131;
	.param .b64 retval0;
	call.uni (retval0), 
	__internal_accurate_pow, 
	(
	param0
	);
	ld.param.f64 	%fd710, [retval0];
	} // callseq 12
	setp.lt.s32 	%p172, %r22, 0;
	neg.f64 	%fd712, %fd710;
	selp.f64 	%fd713, %fd712, %fd710, %p15;
	selp.f64 	%fd1211, %fd713, %fd710, %p172;
	setp.neu.f64 	%p173, %fd130, 0d0000000000000000;
	@%p173 bra 	$L__BB0_87;
	selp.b32 	%r289, %r22, 0, %p15;
	setp.lt.s32 	%p175, %r108, 0;
	or.b32  	%r290, %r289, 2146435072;
	selp.b32 	%r291, %r290, %r289, %p175;
	mov.b32 	%r292, 0;
	mov.b64 	%fd1211, {%r292, %r291};
$L__BB0_87:
	add.f64 	%fd714, %fd130, 0d4000000000000000;
	{
	.reg .b32 %temp; 
	mov.b64 	{%temp, %r293}, %fd714;
	}
	and.b32  	%r294, %r293, 2146435072;
	setp.ne.s32 	%p176, %r294, 2146435072;
	@%p176 bra 	$L__BB0_92;
	setp.num.f64 	%p177, %fd130, %fd130;
	@%p177 bra 	$L__BB0_90;
	mov.f64 	%fd715, 0d4000000000000000;
	add.rn.f64 	%fd1211, %fd130, %fd715;
	bra.uni 	$L__BB0_92;
$L__BB0_90:
	setp.neu.f64 	%p178, %fd131, 0d7FF0000000000000;
	@%p178 bra 	$L__BB0_92;
	setp.lt.s32 	%p181, %r108, 0;
	selp.b32 	%r296, 0, 2146435072, %p181;
	and.b32  	%r297, %r108, 2147483647;
	setp.ne.s32 	%p182, %r297, 1071644672;
	or.b32  	%r298, %r296, -2147483648;
	selp.b32 	%r299, %r298, %r296, %p182;
	selp.b32 	%r300, %r299, %r296, %p15;
	selp.b32 	%r301, %r300, %r296, %p172;
	mov.b32 	%r302, 0;
	mov.b64 	%fd1211, {%r302, %r301};
$L__BB0_92:
	setp.eq.f64 	%p184, %fd130, 0d3FF0000000000000;
	mul.f64 	%fd716, %fd1211, 0d3FD0000000000000;
	selp.f64 	%fd717, 0d3FD0000000000000, %fd716, %p184;
	add.f64 	%fd138, %fd129, %fd717;
	sub.f64 	%fd718, %fd6, %fd35;
	add.f64 	%fd139, %fd4, %fd718;
	{
	.reg .b32 %temp; 
	mov.b64 	{%temp, %r23}, %fd139;
	}
	abs.f64 	%fd140, %fd139;
	{ // callseq 13, 0
	.param .b64 param0;
	st.param.f64 	[param0], %fd140;
	.param .b64 retval0;
	call.uni (retval0), 
	__internal_accurate_pow, 
	(
	param0
	);
	ld.param.f64 	%fd719, [retval0];
	} // callseq 13
	setp.lt.s32 	%p185, %r23, 0;
	neg.f64 	%fd721, %fd719;
	selp.f64 	%fd722, %fd721, %fd719, %p15;
	selp.f64 	%fd1213, %fd722, %fd719, %p185;
	setp.neu.f64 	%p186, %fd139, 0d0000000000000000;
	@%p186 bra 	$L__BB0_94;
	selp.b32 	%r304, %r23, 0, %p15;
	setp.lt.s32 	%p188, %r108, 0;
	or.b32  	%r305, %r304, 2146435072;
	selp.b32 	%r306, %r305, %r304, %p188;
	mov.b32 	%r307, 0;
	mov.b64 	%fd1213, {%r307, %r306};
$L__BB0_94:
	add.f64 	%fd723, %fd139, 0d4000000000000000;
	{
	.reg .b32 %temp; 
	mov.b64 	{%temp, %r308}, %fd723;
	}
	and.b32  	%r309, %r308, 2146435072;
	setp.ne.s32 	%p189, %r309, 2146435072;
	@%p189 bra 	$L__BB0_99;
	setp.num.f64 	%p190, %fd139, %fd139;
	@%p190 bra 	$L__BB0_97;
	mov.f64 	%fd724, 0d4000000000000000;
	add.rn.f64 	%fd1213, %fd139, %fd724;
	bra.uni 	$L__BB0_99;
$L__BB0_97:
	setp.neu.f64 	%p191, %fd140, 0d7FF0000000000000;
	@%p191 bra 	$L__BB0_99;
	setp.lt.s32 	%p194, %r108, 0;
	selp.b32 	%r311, 0, 2146435072, %p194;
	and.b32  	%r312, %r108, 2147483647;
	setp.ne.s32 	%p195, %r312, 1071644672;
	or.b32  	%r313, %r311, -2147483648;
	selp.b32 	%r314, %r313, %r311, %p195;
	selp.b32 	%r315, %r314, %r311, %p15;
	selp.b32 	%r316, %r315, %r311, %p185;
	mov.b32 	%r317, 0;
	mov.b64 	%fd1213, {%r317, %r316};
$L__BB0_99:
	setp.eq.f64 	%p197, %fd139, 0d3FF0000000000000;
	mul.f64 	%fd725, %fd1213, 0d3FF1555555555555;
	selp.f64 	%fd147, 0d3FF1555555555555, %fd725, %p197;
	fma.rn.f64 	%fd726, %fd5, 0dC010000000000000, %fd111;
	add.f64 	%fd148, %fd4, %fd726;
	{
	.reg .b32 %temp; 
	mov.b64 	{%temp, %r24}, %fd148;
	}
	abs.f64 	%fd149, %fd148;
	{ // callseq 14, 0
	.param .b64 param0;
	st.param.f64 	[param0], %fd149;
	.param .b64 retval0;
	call.uni (retval0), 
	__internal_accurate_pow, 
	(
	param0
	);
	ld.param.f64 	%fd727, [retval0];
	} // callseq 14
	setp.lt.s32 	%p198, %r24, 0;
	neg.f64 	%fd729, %fd727;
	selp.f64 	%fd730, %fd729, %fd727, %p15;
	selp.f64 	%fd1215, %fd730, %fd727, %p198;
	setp.neu.f64 	%p199, %fd148, 0d0000000000000000;
	@%p199 bra 	$L__BB0_101;
	selp.b32 	%r319, %r24, 0, %p15;
	setp.lt.s32 	%p201, %r108, 0;
	or.b32  	%r320, %r319, 2146435072;
	selp.b32 	%r321, %r320, %r319, %p201;
	mov.b32 	%r322, 0;
	mov.b64 	%fd1215, {%r322, %r321};
$L__BB0_101:
	add.f64 	%fd731, %fd148, 0d4000000000000000;
	{
	.reg .b32 %temp; 
	mov.b64 	{%temp, %r323}, %fd731;
	}
	and.b32  	%r324, %r323, 2146435072;
	setp.ne.s32 	%p202, %r324, 2146435072;
	@%p202 bra 	$L__BB0_106;
	setp.num.f64 	%p203, %fd148, %fd148;
	@%p203 bra 	$L__BB0_104;
	mov.f64 	%fd732, 0d4000000000000000;
	add.rn.f64 	%fd1215, %fd148, %fd732;
	bra.uni 	$L__BB0_106;
$L__BB0_104:
	setp.neu.f64 	%p204, %fd149, 0d7FF0000000000000;
	@%p204 bra 	$L__BB0_106;
	setp.lt.s32 	%p205, %r24, 0;
	setp.eq.s32 	%p206, %r10, 1062207488;
	setp.lt.s32 	%p207, %r108, 0;
	selp.b32 	%r326, 0, 2146435072, %p207;
	and.b32  	%r327, %r108, 2147483647;
	setp.ne.s32 	%p208, %r327, 1071644672;
	or.b32  	%r328, %r326, -2147483648;
	selp.b32 	%r329, %r328, %r326, %p208;
	selp.b32 	%r330, %r329, %r326, %p206;
	selp.b32 	%r331, %r330, %r326, %p205;
	mov.b32 	%r332, 0;
	mov.b64 	%fd1215, {%r332, %r331};
$L__BB0_106:
	setp.eq.s32 	%p209, %r10, 1062207488;
	setp.eq.f64 	%p210, %fd148, 0d3FF0000000000000;
	mul.f64 	%fd733, %fd1215, 0d3FD0000000000000;
	selp.f64 	%fd734, 0d3FD0000000000000, %fd733, %p210;
	add.f64 	%fd156, %fd147, %fd734;
	add.f64 	%fd157, %fd120, 0d3EB0C6F7A0B5ED8D;
	{
	.reg .b32 %temp; 
	mov.b64 	{%temp, %r25}, %fd157;
	}
	abs.f64 	%fd158, %fd157;
	{ // callseq 15, 0
	.param .b64 param0;
	st.param.f64 	[param0], %fd158;
	.param .b64 retval0;
	call.uni (retval0), 
	__internal_accurate_pow, 
	(
	param0
	);
	ld.param.f64 	%fd735, [retval0];
	} // callseq 15
	setp.lt.s32 	%p211, %r25, 0;
	neg.f64 	%fd737, %fd735;
	selp.f64 	%fd738, %fd737, %fd735, %p209;
	selp.f64 	%fd1217, %fd738, %fd735, %p211;
	setp.neu.f64 	%p212, %fd157, 0d0000000000000000;
	@%p212 bra 	$L__BB0_108;
	setp.eq.s32 	%p213, %r10, 1062207488;
	selp.b32 	%r334, %r25, 0, %p213;
	setp.lt.s32 	%p214, %r108, 0;
	or.b32  	%r335, %r334, 2146435072;
	selp.b32 	%r336, %r335, %r334, %p214;
	mov.b32 	%r337, 0;
	mov.b64 	%fd1217, {%r337, %r336};
$L__BB0_108:
	add.f64 	%fd739, %fd157, 0d4000000000000000;
	{
	.reg .b32 %temp; 
	mov.b64 	{%temp, %r338}, %fd739;
	}
	and.b32  	%r339, %r338, 2146435072;
	setp.ne.s32 	%p215, %r339, 2146435072;
	@%p215 bra 	$L__BB0_113;
	setp.num.f64 	%p216, %fd157, %fd157;
	@%p216 bra 	$L__BB0_111;
	mov.f64 	%fd740, 0d4000000000000000;
	add.rn.f64 	%fd1217, %fd157, %fd740;
	bra.uni 	$L__BB0_113;
$L__BB0_111:
	setp.neu.f64 	%p217, %fd158, 0d7FF0000000000000;
	@%p217 bra 	$L__BB0_113;
	setp.lt.s32 	%p218, %r25, 0;
	setp.eq.s32 	%p219, %r10, 1062207488;
	setp.lt.s32 	%p220, %r108, 0;
	selp.b32 	%r341, 0, 2146435072, %p220;
	and.b32  	%r342, %r108, 2147483647;
	setp.ne.s32 	%p221, %r342, 1071644672;
	or.b32  	%r343, %r341, -2147483648;
	selp.b32 	%r344, %r343, %r341, %p221;
	selp.b32 	%r345, %r344, %r341, %p219;
	selp.b32 	%r346, %r345, %r341, %p218;
	mov.b32 	%r347, 0;
	mov.b64 	%fd1217, {%r347, %r346};
$L__BB0_113:
	setp.eq.s32 	%p222, %r10, 1062207488;
	setp.eq.f64 	%p223, %fd157, 0d3FF0000000000000;
	mov.f64 	%fd741, 0d3FB999999999999A;
	div.rn.f64 	%fd742, %fd741, %fd1217;
	selp.f64 	%fd165, 0d3FB999999999999A, %fd742, %p223;
	add.f64 	%fd166, %fd138, 0d3EB0C6F7A0B5ED8D;
	{
	.reg .b32 %temp; 
	mov.b64 	{%temp, %r26}, %fd166;
	}
	abs.f64 	%fd167, %fd166;
	{ // callseq 16, 0
	.param .b64 param0;
	st.param.f64 	[param0], %fd167;
	.param .b64 retval0;
	call.uni (retval0), 
	__internal_accurate_pow, 
	(
	param0
	);
	ld.param.f64 	%fd743, [retval0];
	} // callseq 16
	setp.lt.s32 	%p224, %r26, 0;
	neg.f64 	%fd745, %fd743;
	selp.f64 	%fd746, %fd745, %fd743, %p222;
	selp.f64 	%fd1219, %fd746, %fd743, %p224;
	setp.neu.f64 	%p225, %fd166, 0d0000000000000000;
	@%p225 bra 	$L__BB0_115;
	setp.eq.s32 	%p226, %r10, 1062207488;
	selp.b32 	%r349, %r26, 0, %p226;
	setp.lt.s32 	%p227, %r108, 0;
	or.b32  	%r350, %r349, 2146435072;
	selp.b32 	%r351, %r350, %r349, %p227;
	mov.b32 	%r352, 0;
	mov.b64 	%fd1219, {%r352, %r351};
$L__BB0_115:
	add.f64 	%fd747, %fd166, 0d4000000000000000;
	{
	.reg .b32 %temp; 
	mov.b64 	{%temp, %r353}, %fd747;
	}
	and.b32  	%r354, %r353, 2146435072;
	setp.ne.s32 	%p228, %r354, 2146435072;
	@%p228 bra 	$L__BB0_120;
	setp.num.f64 	%p229, %fd166, %fd166;
	@%p229 bra 	$L__BB0_118;
	mov.f64 	%fd748, 0d4000000000000000;
	add.rn.f64 	%fd1219, %fd166, %fd748;
	bra.uni 	$L__BB0_120;
$L__BB0_118:
	setp.neu.f64 	%p230, %fd167, 0d7FF0000000000000;
	@%p230 bra 	$L__BB0_120;
	setp.lt.s32 	%p231, %r26, 0;
	setp.eq.s32 	%p232, %r10, 1062207488;
	setp.lt.s32 	%p233, %r108, 0;
	selp.b32 	%r356, 0, 2146435072, %p233;
	and.b32  	%r357, %r108, 2147483647;
	setp.ne.s32 	%p234, %r357, 1071644672;
	or.b32  	%r358, %r356, -2147483648;
	selp.b32 	%r359, %r358, %r356, %p234;
	selp.b32 	%r360, %r359, %r356, %p232;
	selp.b32 	%r361, %r360, %r356, %p231;
	mov.b32 	%r362, 0;
	mov.b64 	%fd1219, {%r362, %r361};
$L__BB0_120:
	setp.eq.s32 	%p235, %r10, 1062207488;
	setp.eq.f64 	%p236, %fd166, 0d3FF0000000000000;
	mov.f64 	%fd749, 0d3FE3333333333333;
	div.rn.f64 	%fd750, %fd749, %fd1219;
	selp.f64 	%fd174, 0d3FE3333333333333, %fd750, %p236;
	add.f64 	%fd175, %fd156, 0d3EB0C6F7A0B5ED8D;
	{
	.reg .b32 %temp; 
	mov.b64 	{%temp, %r27}, %fd175;
	}
	abs.f64 	%fd176, %fd175;
	{ // callseq 17, 0
	.param .b64 param0;
	st.param.f64 	[param0], %fd176;
	.param .b64 retval0;
	call.uni (retval0), 
	__internal_accurate_pow, 
	(
	param0
	);
	ld.param.f64 	%fd751, [retval0];
	} // callseq 17
	setp.lt.s32 	%p237, %r27, 0;
	neg.f64 	%fd753, %fd751;
	selp.f64 	%fd754, %fd753, %fd751, %p235;
	selp.f64 	%fd1221, %fd754, %fd751, %p237;
	setp.neu.f64 	%p238, %fd175, 0d0000000000000000;
	@%p238 bra 	$L__BB0_122;
	setp.eq.s32 	%p239, %r10, 1062207488;
	selp.b32 	%r364, %r27, 0, %p239;
	setp.lt.s32 	%p240, %r108, 0;
	or.b32  	%r365, %r364, 2146435072;
	selp.b32 	%r366, %r365, %r364, %p240;
	mov.b32 	%r367, 0;
	mov.b64 	%fd1221, {%r367, %r366};
$L__BB0_122:
	add.f64 	%fd755, %fd175, 0d4000000000000000;
	{
	.reg .b32 %temp; 
	mov.b64 	{%temp, %r368}, %fd755;
	}
	and.b32  	%r369, %r368, 2146435072;
	setp.ne.s32 	%p241, %r369, 2146435072;
	@%p241 bra 	$L__BB0_127;
	setp.num.f64 	%p242, %fd175, %fd175;
	@%p242 bra 	$L__BB0_125;
	mov.f64 	%fd756, 0d4000000000000000;
	add.rn.f64 	%fd1221, %fd175, %fd756;
	bra.uni 	$L__BB0_127;
$L__BB0_125:
	setp.neu.f64 	%p243, %fd176, 0d7FF0000000000000;
	@%p243 bra 	$L__BB0_127;
	setp.lt.s32 	%p244, %r27, 0;
	setp.eq.s32 	%p245, %r10, 1062207488;
	setp.lt.s32 	%p246, %r108, 0;
	selp.b32 	%r371, 0, 2146435072, %p246;
	and.b32  	%r372, %r108, 2147483647;
	setp.ne.s32 	%p247, %r372, 1071644672;
	or.b32  	%r373, %r371, -2147483648;
	selp.b32 	%r374, %r373, %r371, %p247;
	selp.b32 	%r375, %r374, %r371, %p245;
	selp.b32 	%r376, %r375, %r371, %p244;
	mov.b32 	%r377, 0;
	mov.b64 	%fd1221, {%r377, %r376};
$L__BB0_127:
	ld.param.f64 	%fd1184, [_Z15weno_derivativePdS_S_S_S_S_PKdiiiddd_param_11];
	ld.param.u64 	%rd66, [_Z15weno_derivativePdS_S_S_S_S_PKdiiiddd_param_1];
	setp.eq.s32 	%p248, %r10, 1062207488;
	setp.eq.f64 	%p249, %fd175, 0d3FF0000000000000;
	mov.f64 	%fd757, 0d3FD3333333333333;
	div.rn.f64 	%fd758, %fd757, %fd1221;
	selp.f64 	%fd759, 0d3FD3333333333333, %fd758, %p249;
	add.f64 	%fd760, %fd165, %fd174;
	add.f64 	%fd761, %fd760, %fd759;
	div.rn.f64 	%fd762, %fd165, %fd761;
	div.rn.f64 	%fd763, %fd174, %fd761;
	div.rn.f64 	%fd764, %fd759, %fd761;
	mul.f64 	%fd765, %fd100, %fd763;
	fma.rn.f64 	%fd766, %fd99, %fd762, %fd765;
	fma.rn.f64 	%fd767, %fd101, %fd764, %fd766;
	cvta.to.global.u64 	%rd26, %rd66;
	mul.wide.s32 	%rd27, %r7, 8;
	add.s64 	%rd28, %rd26, %rd27;
	st.global.f64 	[%rd28], %fd767;
	add.s32 	%r379, %r1, 1;
	cvt.rn.f64.s32 	%fd768, %r379;
	max.f64 	%fd769, %fd768, 0d0000000000000000;
	setp.gt.f64 	%p250, %fd769, %fd1;
	selp.f64 	%fd770, %fd1, %fd769, %p250;
	cvt.rzi.s32.f64 	%r380, %fd770;
	add.s32 	%r381, %r6, %r380;
	add.s32 	%r382, %r1, 2;
	cvt.rn.f64.s32 	%fd771, %r382;
	max.f64 	%fd772, %fd771, 0d0000000000000000;
	setp.gt.f64 	%p251, %fd772, %fd1;
	selp.f64 	%fd773, %fd1, %fd772, %p251;
	cvt.rzi.s32.f64 	%r383, %fd773;
	add.s32 	%r384, %r6, %r383;
	add.s32 	%r385, %r1, 3;
	cvt.rn.f64.s32 	%fd774, %r385;
	max.f64 	%fd775, %fd774, 0d0000000000000000;
	setp.gt.f64 	%p252, %fd775, %fd1;
	selp.f64 	%fd776, %fd1, %fd775, %p252;
	cvt.rzi.s32.f64 	%r386, %fd776;
	add.s32 	%r387, %r6, %r386;
	add.s32 	%r388, %r1, -1;
	cvt.rn.f64.s32 	%fd777, %r388;
	max.f64 	%fd778, %fd777, 0d0000000000000000;
	setp.gt.f64 	%p253, %fd778, %fd1;
	selp.f64 	%fd779, %fd1, %fd778, %p253;
	cvt.rzi.s32.f64 	%r389, %fd779;
	add.s32 	%r390, %r6, %r389;
	add.s32 	%r391, %r1, -2;
	cvt.rn.f64.s32 	%fd780, %r391;
	max.f64 	%fd781, %fd780, 0d0000000000000000;
	setp.gt.f64 	%p254, %fd781, %fd1;
	selp.f64 	%fd782, %fd1, %fd781, %p254;
	cvt.rzi.s32.f64 	%r392, %fd782;
	add.s32 	%r393, %r6, %r392;
	add.s32 	%r394, %r1, -3;
	cvt.rn.f64.s32 	%fd783, %r394;
	max.f64 	%fd784, %fd783, 0d0000000000000000;
	setp.gt.f64 	%p255, %fd784, %fd1;
	selp.f64 	%fd785, %fd1, %fd784, %p255;
	cvt.rzi.s32.f64 	%r395, %fd785;
	add.s32 	%r396, %r6, %r395;
	mul.wide.s32 	%rd29, %r393, 8;
	add.s64 	%rd30, %rd1, %rd29;
	ld.global.f64 	%fd786, [%rd30];
	mul.wide.s32 	%rd31, %r396, 8;
	add.s64 	%rd32, %rd1, %rd31;
	ld.global.f64 	%fd787, [%rd32];
	sub.f64 	%fd788, %fd786, %fd787;
	div.rn.f64 	%fd183, %fd788, %fd1184;
	mul.wide.s32 	%rd33, %r390, 8;
	add.s64 	%rd34, %rd1, %rd33;
	ld.global.f64 	%fd789, [%rd34];
	sub.f64 	%fd790, %fd789, %fd786;
	div.rn.f64 	%fd184, %fd790, %fd1184;
	ld.global.f64 	%fd791, [%rd2];
	sub.f64 	%fd792, %fd791, %fd789;
	div.rn.f64 	%fd185, %fd792, %fd1184;
	mul.wide.s32 	%rd35, %r381, 8;
	add.s64 	%rd36, %rd1, %rd35;
	ld.global.f64 	%fd793, [%rd36];
	sub.f64 	%fd794, %fd793, %fd791;
	div.rn.f64 	%fd186, %fd794, %fd1184;
	mul.wide.s32 	%rd37, %r384, 8;
	add.s64 	%rd38, %rd1, %rd37;
	ld.global.f64 	%fd795, [%rd38];
	sub.f64 	%fd796, %fd795, %fd793;
	div.rn.f64 	%fd187, %fd796, %fd1184;
	mul.wide.s32 	%rd39, %r387, 8;
	add.s64 	%rd40, %rd1, %rd39;
	ld.global.f64 	%fd797, [%rd40];
	sub.f64 	%fd798, %fd797, %fd795;
	div.rn.f64 	%fd188, %fd798, %fd1184;
	mul.f64 	%fd799, %fd184, 0dBFF2AAAAAAAAAAAB;
	fma.rn.f64 	%fd800, %fd183, 0d3FD5555555555555, %fd799;
	fma.rn.f64 	%fd189, %fd185, 0d3FFD555555555555, %fd800;
	mul.f64 	%fd190, %fd184, 0d3FC5555555555555;
	mul.f64 	%fd191, %fd185, 0d3FEAAAAAAAAAAAAB;
	sub.f64 	%fd801, %fd191, %fd190;
	mul.f64 	%fd192, %fd186, 0d3FD5555555555555;
	add.f64 	%fd193, %fd801, %fd192;
	mul.f64 	%fd194, %fd185, 0d3FD5555555555555;
	mul.f64 	%fd195, %fd186, 0d3FEAAAAAAAAAAAAB;
	add.f64 	%fd196, %fd194, %fd195;
	add.f64 	%fd802, %fd184, %fd184;
	sub.f64 	%fd803, %fd183, %fd802;
	add.f64 	%fd197, %fd185, %fd803;
	{
	.reg .b32 %temp; 
	mov.b64 	{%temp, %r28}, %fd197;
	}
	abs.f64 	%fd198, %fd197;
	{ // callseq 18, 0
	.param .b64 param0;
	st.param.f64 	[param0], %fd198;
	.param .b64 retval0;
	call.uni (retval0), 
	__internal_accurate_pow, 
	(
	param0
	);
	ld.param.f64 	%fd804, [retval0];
	} // callseq 18
	setp.lt.s32 	%p256, %r28, 0;
	neg.f64 	%fd806, %fd804;
	selp.f64 	%fd807, %fd806, %fd804, %p248;
	selp.f64 	%fd1223, %fd807, %fd804, %p256;
	setp.neu.f64 	%p257, %fd197, 0d0000000000000000;
	@%p257 bra 	$L__BB0_129;
	selp.b32 	%r397, %r28, 0, %p248;
	setp.lt.s32 	%p259, %r108, 0;
	or.b32  	%r398, %r397, 2146435072;
	selp.b32 	%r399, %r398, %r397, %p259;
	mov.b32 	%r400, 0;
	mov.b64 	%fd1223, {%r400, %r399};
$L__BB0_129:
	add.f64 	%fd808, %fd197, 0d4000000000000000;
	{
	.reg .b32 %temp; 
	mov.b64 	{%temp, %r401}, %fd808;
	}
	and.b32  	%r402, %r401, 2146435072;
	setp.ne.s32 	%p260, %r402, 2146435072;
	@%p260 bra 	$L__BB0_134;
	setp.num.f64 	%p261, %fd197, %fd197;
	@%p261 bra 	$L__BB0_132;
	mov.f64 	%fd809, 0d4000000000000000;
	add.rn.f64 	%fd1223, %fd197, %fd809;
	bra.uni 	$L__BB0_134;
$L__BB0_132:
	setp.neu.f64 	%p262, %fd198, 0d7FF0000000000000;
	@%p262 bra 	$L__BB0_134;
	setp.lt.s32 	%p265, %r108, 0;
	selp.b32 	%r404, 0, 2146435072, %p265;
	and.b32  	%r405, %r108, 2147483647;
	setp.ne.s32 	%p266, %r405, 1071644672;
	or.b32  	%r406, %r404, -2147483648;
	selp.b32 	%r407, %r406, %r404, %p266;
	selp.b32 	%r408, %r407, %r404, %p248;
	selp.b32 	%r409, %r408, %r404, %p256;
	mov.b32 	%r410, 0;
	mov.b64 	%fd1223, {%r410, %r409};
$L__BB0_134:
	setp.eq.f64 	%p268, %fd197, 0d3FF0000000000000;
	mul.f64 	%fd810, %fd1223, 0d3FF1555555555555;
	selp.f64 	%fd205, 0d3FF1555555555555, %fd810, %p268;
	fma.rn.f64 	%fd811, %fd184, 0dC010000000000000, %fd183;
	mul.f64 	%fd206, %fd185, 0d4008000000000000;
	add.f64 	%fd207, %fd811, %fd206;
	{
	.reg .b32 %temp; 
	mov.b64 	{%temp, %r29}, %fd207;
	}
	abs.f64 	%fd208, %fd207;
	{ // callseq 19, 0
	.param .b64 param0;
	st.param.f64 	[param0], %fd208;
	.param .b64 retval0;
	call.uni (retval0), 
	__internal_accurate_pow, 
	(
	param0
	);
	ld.param.f64 	%fd812, [retval0];
	} // callseq 19
	setp.lt.s32 	%p269, %r29, 0;
	neg.f64 	%fd814, %fd812;
	selp.f64 	%fd815, %fd814, %fd812, %p248;
	selp.f64 	%fd1225, %fd815, %fd812, %p269;
	setp.neu.f64 	%p270, %fd207, 0d0000000000000000;
	@%p270 bra 	$L__BB0_136;
	selp.b32 	%r412, %r29, 0, %p248;
	setp.lt.s32 	%p272, %r108, 0;
	or.b32  	%r413, %r412, 2146435072;
	selp.b32 	%r414, %r413, %r412, %p272;
	mov.b32 	%r415, 0;
	mov.b64 	%fd1225, {%r415, %r414};
$L__BB0_136:
	add.f64 	%fd816, %fd207, 0d4000000000000000;
	{
	.reg .b32 %temp; 
	mov.b64 	{%temp, %r416}, %fd816;
	}
	and.b32  	%r417, %r416, 2146435072;
	setp.ne.s32 	%p273, %r417, 2146435072;
	@%p273 bra 	$L__BB0_141;
	setp.num.f64 	%p274, %fd207, %fd207;
	@%p274 bra 	$L__BB0_139;
	mov.f64 	%fd817, 0d4000000000000000;
	add.rn.f64 	%fd1225, %fd207, %fd817;
	bra.uni 	$L__BB0_141;
$L__BB0_139:
	setp.neu.f64 	%p275, %fd208, 0d7FF0000000000000;
	@%p275 bra 	$L__BB0_141;
	setp.lt.s32 	%p278, %r108, 0;
	selp.b32 	%r419, 0, 2146435072, %p278;
	and.b32  	%r420, %r108, 2147483647;
	setp.ne.s32 	%p279, %r420, 1071644672;
	or.b32  	%r421, %r419, -2147483648;
	selp.b32 	%r422, %r421, %r419, %p279;
	selp.b32 	%r423, %r422, %r419, %p248;
	selp.b32 	%r424, %r423, %r419, %p269;
	mov.b32 	%r425, 0;
	mov.b64 	%fd1225, {%r425, %r424};
$L__BB0_141:
	setp.eq.f64 	%p281, %fd207, 0d3FF0000000000000;
	mul.f64 	%fd818, %fd1225, 0d3FD0000000000000;
	selp.f64 	%fd819, 0d3FD0000000000000, %fd818, %p281;
	add.f64 	%fd215, %fd205, %fd819;
	add.f64 	%fd216, %fd185, %fd185;
	sub.f64 	%fd820, %fd184, %fd216;
	add.f64 	%fd217, %fd186, %fd820;
	{
	.reg .b32 %temp; 
	mov.b64 	{%temp, %r30}, %fd217;
	}
	abs.f64 	%fd218, %fd217;
	{ // callseq 20, 0
	.param .b64 param0;
	st.param.f64 	[param0], %fd218;
	.param .b64 retval0;
	call.uni (retval0), 
	__internal_accurate_pow, 
	(
	param0
	);
	ld.param.f64 	%fd821, [retval0];
	} // callseq 20
	setp.lt.s32 	%p282, %r30, 0;
	neg.f64 	%fd823, %fd821;
	selp.f64 	%fd824, %fd823, %fd821, %p248;
	selp.f64 	%fd1227, %fd824, %fd821, %p282;
	setp.neu.f64 	%p283, %fd217, 0d0000000000000000;
	@%p283 bra 	$L__BB0_143;
	selp.b32 	%r427, %r30, 0, %p248;
	setp.lt.s32 	%p285, %r108, 0;
	or.b32  	%r428, %r427, 2146435072;
	selp.b32 	%r429, %r428, %r427, %p285;
	mov.b32 	%r430, 0;
	mov.b64 	%fd1227, {%r430, %r429};
$L__BB0_143:
	add.f64 	%fd825, %fd217, 0d4000000000000000;
	{
	.reg .b32 %temp; 
	mov.b64 	{%temp, %r431}, %fd825;
	}
	and.b32  	%r432, %r431, 2146435072;
	setp.ne.s32 	%p286, %r432, 2146435072;
	@%p286 bra 	$L__BB0_148;
	setp.num.f64 	%p287, %fd217, %fd217;
	@%p287 bra 	$L__BB0_146;
	mov.f64 	%fd826, 0d4000000000000000;
	add.rn.f64 	%fd1227, %fd217, %fd826;
	bra.uni 	$L__BB0_148;
$L__BB0_146:
	setp.neu.f64 	%p288, %fd218, 0d7FF0000000000000;
	@%p288 bra 	$L__BB0_148;
	setp.lt.s32 	%p291, %r108, 0;
	selp.b32 	%r434, 0, 2146435072, %p291;
	and.b32  	%r435, %r108, 2147483647;
	setp.ne.s32 	%p292, %r435, 1071644672;
	or.b32  	%r436, %r434, -2147483648;
	selp.b32 	%r437, %r436, %r434, %p292;
	selp.b32 	%r438, %r437, %r434, %p248;
	selp.b32 	%r439, %r438, %r434, %p282;
	mov.b32 	%r440, 0;
	mov.b64 	%fd1227, {%r440, %r439};
$L__BB0_148:
	setp.eq.f64 	%p294, %fd217, 0d3FF0000000000000;
	mul.f64 	%fd827, %fd1227, 0d3FF1555555555555;
	selp.f64 	%fd225, 0d3FF1555555555555, %fd827, %p294;
	sub.f64 	%fd226, %fd184, %fd186;
	{
	.reg .b32 %temp; 
	mov.b64 	{%temp, %r31}, %fd226;
	}
	abs.f64 	%fd227, %fd226;
	{ // callseq 21, 0
	.param .b64 param0;
	st.param.f64 	[param0], %fd227;
	.param .b64 retval0;
	call.uni (retval0), 
	__internal_accurate_pow, 
	(
	param0
	);
	ld.param.f64 	%fd828, [retval0];
	} // callseq 21
	setp.lt.s32 	%p295, %r31, 0;
	neg.f64 	%fd830, %fd828;
	selp.f64 	%fd831, %fd830, %fd828, %p248;
	selp.f64 	%fd1229, %fd831, %fd828, %p295;
	setp.neu.f64 	%p296, %fd226, 0d0000000000000000;
	@%p296 bra 	$L__BB0_150;
	selp.b32 	%r442, %r31, 0, %p248;
	setp.lt.s32 	%p298, %r108, 0;
	or.b32  	%r443, %r442, 2146435072;
	selp.b32 	%r444, %r443, %r442, %p298;
	mov.b32 	%r445, 0;
	mov.b64 	%fd1229, {%r445, %r444};
$L__BB0_150:
	add.f64 	%fd832, %fd226, 0d4000000000000000;
	{
	.reg .b32 %temp; 
	mov.b64 	{%temp, %r446}, %fd832;
	}
	and.b32  	%r447, %r446, 2146435072;
	setp.ne.s32 	%p299, %r447, 2146435072;
	@%p299 bra 	$L__BB0_155;
	setp.num.f64 	%p300, %fd226, %fd226;
	@%p300 bra 	$L__BB0_153;
	mov.f64 	%fd833, 0d4000000000000000;
	add.rn.f64 	%fd1229, %fd226, %fd833;
	bra.uni 	$L__BB0_155;
$L__BB0_153:
	setp.neu.f64 	%p301, %fd227, 0d7FF0000000000000;
	@%p301 bra 	$L__BB0_155;
	setp.lt.s32 	%p304, %r108, 0;
	selp.b32 	%r449, 0, 2146435072, %p304;
	and.b32  	%r450, %r108, 2147483647;
	setp.ne.s32 	%p305, %r450, 1071644672;
	or.b32  	%r451, %r449, -2147483648;
	selp.b32 	%r452, %r451, %r449, %p305;
	selp.b32 	%r453, %r452, %r449, %p248;
	selp.b32 	%r454, %r453, %r449, %p295;
	mov.b32 	%r455, 0;
	mov.b64 	%fd1229, {%r455, %r454};
$L__BB0_155:
	setp.eq.f64 	%p307, %fd226, 0d3FF0000000000000;
	mul.f64 	%fd834, %fd1229, 0d3FD0000000000000;
	selp.f64 	%fd835, 0d3FD0000000000000, %fd834, %p307;
	add.f64 	%fd234, %fd225, %fd835;
	add.f64 	%fd235, %fd186, %fd186;
	sub.f64 	%fd836, %fd185, %fd235;
	add.f64 	%fd236, %fd187, %fd836;
	{
	.reg .b32 %temp; 
	mov.b64 	{%temp, %r32}, %fd236;
	}
	abs.f64 	%fd237, %fd236;
	{ // callseq 22, 0
	.param .b64 param0;
	st.param.f64 	[param0], %fd237;
	.param .b64 retval0;
	call.uni (retval0), 
	__internal_accurate_pow, 
	(
	param0
	);
	ld.param.f64 	%fd837, [retval0];
	} // callseq 22
	setp.lt.s32 	%p308, %r32, 0;
	neg.f64 	%fd839, %fd837;
	selp.f64 	%fd840, %fd839, %fd837, %p248;
	selp.f64 	%fd1231, %fd840, %fd837, %p308;
	setp.neu.f64 	%p309, %fd236, 0d0000000000000000;
	@%p309 bra 	$L__BB0_157;
	selp.b32 	%r457, %r32, 0, %p248;
	setp.lt.s32 	%p311, %r108, 0;
	or.b32  	%r458, %r457, 2146435072;
	selp.b32 	%r459, %r458, %r457, %p311;
	mov.b32 	%r460, 0;
	mov.b64 	%fd1231, {%r460, %r459};
$L__BB0_157:
	add.f64 	%fd841, %fd236, 0d4000000000000000;
	{
	.reg .b32 %temp; 
	mov.b64 	{%temp, %r461}, %fd841;
	}
	and.b32  	%r462, %r461, 2146435072;
	setp.ne.s32 	%p312, %r462, 2146435072;
	@%p312 bra 	$L__BB0_162;
	setp.num.f64 	%p313, %fd236, %fd236;
	@%p313 bra 	$L__BB0_160;
	mov.f64 	%fd842, 0d4000000000000000;
	add.rn.f64 	%fd1231, %fd236, %fd842;
	bra.uni 	$L__BB0_162;
$L__BB0_160:
	setp.neu.f64 	%p314, %fd237, 0d7FF0000000000000;
	@%p314 bra 	$L__BB0_162;
	setp.lt.s32 	%p317, %r108, 0;
	selp.b32 	%r464, 0, 2146435072, %p317;
	and.b32  	%r465, %r108, 2147483647;
	setp.ne.s32 	%p318, %r465, 1071644672;
	or.b32  	%r466, %r464, -2147483648;
	selp.b32 	%r467, %r466, %r464, %p318;
	selp.b32 	%r468, %r467, %r464, %p248;
	selp.b32 	%r469, %r468, %r464, %p308;
	mov.b32 	%r470, 0;
	mov.b64 	%fd1231, {%r470, %r469};
$L__BB0_162:
	setp.eq.f64 	%p320, %fd236, 0d3FF0000000000000;
	mul.f64 	%fd843, %fd1231, 0d3FF1555555555555;
	selp.f64 	%fd244, 0d3FF1555555555555, %fd843, %p320;
	fma.rn.f64 	%fd844, %fd186, 0dC010000000000000, %fd206;
	add.f64 	%fd245, %fd187, %fd844;
	{
	.reg .b32 %temp; 
	mov.b64 	{%temp, %r33}, %fd245;
	}
	abs.f64 	%fd246, %fd245;
	{ // callseq 23, 0
	.param .b64 param0;
	st.param.f64 	[param0], %fd246;
	.param .b64 retval0;
	call.uni (retval0), 
	__internal_accurate_pow, 
	(
	param0
	);
	ld.param.f64 	%fd845, [retval0];
	} // callseq 23
	setp.lt.s32 	%p321, %r33, 0;
	neg.f64 	%fd847, %fd845;
	selp.f64 	%fd848, %fd847, %fd845, %p248;
	selp.f64 	%fd1233, %fd848, %fd845, %p321;
	setp.neu.f64 	%p322, %fd245, 0d0000000000000000;
	@%p322 bra 	$L__BB0_164;
	selp.b32 	%r472, %r33, 0, %p248;
	setp.lt.s32 	%p324, %r108, 0;
	or.b32  	%r473, %r472, 2146435072;
	selp.b32 	%r474, %r473, %r472, %p324;
	mov.b32 	%r475, 0;
	mov.b64 	%fd1233, {%r475, %r474};
$L__BB0_164:
	add.f64 	%fd849, %fd245, 0d4000000000000000;
	{
	.reg .b32 %temp; 
	mov.b64 	{%temp, %r476}, %fd849;
	}
	and.b32  	%r477, %r476, 2146435072;
	setp.ne.s32 	%p325, %r477, 2146435072;
	@%p325 bra 	$L__BB0_169;
	setp.num.f64 	%p326, %fd245, %fd245;
	@%p326 bra 	$L__BB0_167;
	mov.f64 	%fd850, 0d4000000000000000;
	add.rn.f64 	%fd1233, %fd245, %fd850;
	bra.uni 	$L__BB0_169;
$L__BB0_167:
	setp.neu.f64 	%p327, %fd246, 0d7FF0000000000000;
	@%p327 bra 	$L__BB0_169;
	setp.lt.s32 	%p330, %r108, 0;
	selp.b32 	%r479, 0, 2146435072, %p330;
	and.b32  	%r480, %r108, 2147483647;
	setp.ne.s32 	%p331, %r480, 1071644672;
	or.b32  	%r481, %r479, -2147483648;
	selp.b32 	%r482, %r481, %r479, %p331;
	selp.b32 	%r483, %r482, %r479, %p248;
	selp.b32 	%r484, %r483, %r479, %p321;
	mov.b32 	%r485, 0;
	mov.b64 	%fd1233, {%r485, %r484};
$L__BB0_169:
	setp.eq.f64 	%p333, %fd245, 0d3FF0000000000000;
	mul.f64 	%fd851, %fd1233, 0d3FD0000000000000;
	selp.f64 	%fd852, 0d3FD0000000000000, %fd851, %p333;
	add.f64 	%fd253, %fd244, %fd852;
	add.f64 	%fd254, %fd215, 0d3EB0C6F7A0B5ED8D;
	{
	.reg .b32 %temp; 
	mov.b64 	{%temp, %r34}, %fd254;
	}
	abs.f64 	%fd255, %fd254;
	{ // callseq 24, 0
	.param .b64 param0;
	st.param.f64 	[param0], %fd255;
	.param .b64 retval0;
	call.uni (retval0), 
	__internal_accurate_pow, 
	(
	param0
	);
	ld.param.f64 	%fd853, [retval0];
	} // callseq 24
	setp.lt.s32 	%p334, %r34, 0;
	neg.f64 	%fd855, %fd853;
	selp.f64 	%fd856, %fd855, %fd853, %p248;
	selp.f64 	%fd1235, %fd856, %fd853, %p334;
	setp.neu.f64 	%p335, %fd254, 0d0000000000000000;
	@%p335 bra 	$L__BB0_171;
	selp.b32 	%r487, %r34, 0, %p248;
	setp.lt.s32 	%p337, %r108, 0;
	or.b32  	%r488, %r487, 2146435072;
	selp.b32 	%r489, %r488, %r487, %p337;
	mov.b32 	%r490, 0;
	mov.b64 	%fd1235, {%r490, %r489};
$L__BB0_171:
	add.f64 	%fd857, %fd254, 0d4000000000000000;
	{
	.reg .b32 %temp; 
	mov.b64 	{%temp, %r491}, %fd857;
	}
	and.b32  	%r492, %r491, 2146435072;
	setp.ne.s32 	%p338, %r492, 2146435072;
	@%p338 bra 	$L__BB0_176;
	setp.num.f64 	%p339, %fd254, %fd254;
	@%p339 bra 	$L__BB0_174;
	mov.f64 	%fd858, 0d4000000000000000;
	add.rn.f64 	%fd1235, %fd254, %fd858;
	bra.uni 	$L__BB0_176;
$L__BB0_174:
	setp.neu.f64 	%p340, %fd255, 0d7FF0000000000000;
	@%p340 bra 	$L__BB0_176;
	setp.lt.s32 	%p343, %r108, 0;
	selp.b32 	%r494, 0, 2146435072, %p343;
	and.b32  	%r495, %r108, 2147483647;
	setp.ne.s32 	%p344, %r495, 1071644672;
	or.b32  	%r496, %r494, -2147483648;
	selp.b32 	%r497, %r496, %r494, %p344;
	selp.b32 	%r498, %r497, %r494, %p248;
	selp.b32 	%r499, %r498, %r494, %p334;
	mov.b32 	%r500, 0;
	mov.b64 	%fd1235, {%r500, %r499};
$L__BB0_176:
	setp.eq.f64 	%p346, %fd254, 0d3FF0000000000000;
	mov.f64 	%fd859, 0d3FB999999999999A;
	div.rn.f64 	%fd860, %fd859, %fd1235;
	selp.f64 	%fd262, 0d3FB999999999999A, %fd860, %p346;
	add.f64 	%fd263, %fd234, 0d3EB0C6F7A0B5ED8D;
	{
	.reg .b32 %temp; 
	mov.b64 	{%temp, %r35}, %fd263;
	}
	abs.f64 	%fd264, %fd263;
	{ // callseq 25, 0
	.param .b64 param0;
	st.param.f64 	[param0], %fd264;
	.param .b64 retval0;
	call.uni (retval0), 
	__internal_accurate_pow, 
	(
	param0
	);
	ld.param.f64 	%fd861, [retval0];
	} // callseq 25
	setp.lt.s32 	%p347, %r35, 0;
	neg.f64 	%fd863, %fd861;
	selp.f64 	%fd864, %fd863, %fd861, %p248;
	selp.f64 	%fd1237, %fd864, %fd861, %p347;
	setp.neu.f64 	%p348, %fd263, 0d0000000000000000;
	@%p348 bra 	$L__BB0_178;
	selp.b32 	%r502, %r35, 0, %p248;
	setp.lt.s32 	%p350, %r108, 0;
	or.b32  	%r503, %r502, 2146435072;
	selp.b32 	%r504, %r503, %r502, %p350;
	mov.b32 	%r505, 0;
	mov.b64 	%fd1237, {%r505, %r504};
$L__BB0_178:
	add.f64 	%fd865, %fd263, 0d4000000000000000;
	{
	.reg .b32 %temp; 
	mov.b64 	{%temp, %r506}, %fd865;
	}
	and.b32  	%r507, %r506, 2146435072;
	setp.ne.s32 	%p351, %r507, 2146435072;
	@%p351 bra 	$L__BB0_183;
	setp.num.f64 	%p352, %fd263, %fd263;
	@%p352 bra 	$L__BB0_181;
	mov.f64 	%fd866, 0d4000000000000000;
	add.rn.f64 	%fd1237, %fd263, %fd866;
	bra.uni 	$L__BB0_183;
$L__BB0_181:
	setp.neu.f64 	%p353, %fd264, 0d7FF0000000000000;
	@%p353 bra 	$L__BB0_183;
	setp.lt.s32 	%p356, %r108, 0;
	selp.b32 	%r509, 0, 2146435072, %p356;
	and.b32  	%r510, %r108, 2147483647;
	setp.ne.s32 	%p357, %r510, 1071644672;
	or.b32  	%r511, %r509, -2147483648;
	selp.b32 	%r512, %r511, %r509, %p357;
	selp.b32 	%r513, %r512, %r509, %p248;
	selp.b32 	%r514, %r513, %r509, %p347;
	mov.b32 	%r515, 0;
	mov.b64 	%fd1237, {%r515, %r514};
$L__BB0_183:
	setp.eq.f64 	%p359, %fd263, 0d3FF0000000000000;
	mov.f64 	%fd867, 0d3FE3333333333333;
	div.rn.f64 	%fd868, %fd867, %fd1237;
	selp.f64 	%fd271, 0d3FE3333333333333, %fd868, %p359;
	add.f64 	%fd272, %fd253, 0d3EB0C6F7A0B5ED8D;
	{
	.reg .b32 %temp; 
	mov.b64 	{%temp, %r36}, %fd272;
	}
	abs.f64 	%fd273, %fd272;
	{ // callseq 26, 0
	.param .b64 param0;
	st.param.f64 	[param0], %fd273;
	.param .b64 retval0;
	call.uni (retval0), 
	__internal_accurate_pow, 
	(
	param0
	);
	ld.param.f64 	%fd869, [retval0];
	} // callseq 26
	setp.lt.s32 	%p360, %r36, 0;
	neg.f64 	%fd871, %fd869;
	selp.f64 	%fd872, %fd871, %fd869, %p248;
	selp.f64 	%fd1239, %fd872, %fd869, %p360;
	setp.neu.f64 	%p361, %fd272, 0d0000000000000000;
	@%p361 bra 	$L__BB0_185;
	selp.b32 	%r517, %r36, 0, %p248;
	setp.lt.s32 	%p363, %r108, 0;
	or.b32  	%r518, %r517, 2146435072;
	selp.b32 	%r519, %r518, %r517, %p363;
	mov.b32 	%r520, 0;
	mov.b64 	%fd1239, {%r520, %r519};
$L__BB0_185:
	add.f64 	%fd873, %fd272, 0d4000000000000000;
	{
	.reg .b32 %temp; 
	mov.b64 	{%temp, %r521}, %fd873;
	}
	and.b32  	%r522, %r521, 2146435072;
	setp.ne.s32 	%p364, %r522, 2146435072;
	@%p364 bra 	$L__BB0_190;
	setp.num.f64 	%p365, %fd272, %fd272;
	@%p365 bra 	$L__BB0_188;
	mov.f64 	%fd874, 0d4000000000000000;
	add.rn.f64 	%fd1239, %fd272, %fd874;
	bra.uni 	$L__BB0_190;
$L__BB0_188:
	setp.neu.f64 	%p366, %fd273, 0d7FF0000000000000;
	@%p366 bra 	$L__BB0_190;
	setp.lt.s32 	%p369, %r108, 0;
	selp.b32 	%r524, 0, 2146435072, %p369;
	and.b32  	%r525, %r108, 2147483647;
	setp.ne.s32 	%p370, %r525, 1071644672;
	or.b32  	%r526, %r524, -2147483648;
	selp.b32 	%r527, %r526, %r524, %p370;
	selp.b32 	%r528, %r527, %r524, %p248;
	selp.b32 	%r529, %r528, %r524, %p360;
	mov.b32 	%r530, 0;
	mov.b64 	%fd1239, {%r530, %r529};
$L__BB0_190:
	ld.param.u64 	%rd67, [_Z15weno_derivativePdS_S_S_S_S_PKdiiiddd_param_2];
	mul.f64 	%fd875, %fd187, 0d3FC5555555555555;
	setp.eq.f64 	%p372, %fd272, 0d3FF0000000000000;
	mov.f64 	%fd876, 0d3FD3333333333333;
	div.rn.f64 	%fd877, %fd876, %fd1239;
	selp.f64 	%fd878, 0d3FD3333333333333, %fd877, %p372;
	add.f64 	%fd879, %fd262, %fd271;
	add.f64 	%fd880, %fd879, %fd878;
	div.rn.f64 	%fd881, %fd262, %fd880;
	div.rn.f64 	%fd882, %fd271, %fd880;
	div.rn.f64 	%fd883, %fd878, %fd880;
	mul.f64 	%fd884, %fd193, %fd882;
	fma.rn.f64 	%fd885, %fd189, %fd881, %fd884;
	sub.f64 	%fd886, %fd196, %fd875;
	fma.rn.f64 	%fd887, %fd886, %fd883, %fd885;
	cvta.to.global.u64 	%rd41, %rd67;
	mul.wide.s32 	%rd42, %r7, 8;
	add.s64 	%rd43, %rd41, %rd42;
	st.global.f64 	[%rd43], %fd887;
	mul.f64 	%fd888, %fd187, 0dBFF2AAAAAAAAAAAB;
	fma.rn.f64 	%fd889, %fd188, 0d3FD5555555555555, %fd888;
	fma.rn.f64 	%fd280, %fd186, 0d3FFD555555555555, %fd889;
	sub.f64 	%fd890, %fd195, %fd875;
	add.f64 	%fd281, %fd194, %fd890;
	add.f64 	%fd891, %fd191, %fd192;
	sub.f64 	%fd282, %fd891, %fd190;
	add.f64 	%fd892, %fd187, %fd187;
	sub.f64 	%fd893, %fd188, %fd892;
	add.f64 	%fd283, %fd186, %fd893;
	{
	.reg .b32 %temp; 
	mov.b64 	{%temp, %r37}, %fd283;
	}
	abs.f64 	%fd284, %fd283;
	{ // callseq 27, 0
	.param .b64 param0;
	st.param.f64 	[param0], %fd284;
	.param .b64 retval0;
	call.uni (retval0), 
	__internal_accurate_pow, 
	(
	param0
	);
	ld.param.f64 	%fd894, [retval0];
	} // callseq 27
	setp.lt.s32 	%p373, %r37, 0;
	neg.f64 	%fd896, %fd894;
	selp.f64 	%fd897, %fd896, %fd894, %p248;
	selp.f64 	%fd1241, %fd897, %fd894, %p373;
	setp.neu.f64 	%p374, %fd283, 0d0000000000000000;
	@%p374 bra 	$L__BB0_192;
	selp.b32 	%r532, %r37, 0, %p248;
	setp.lt.s32 	%p376, %r108, 0;
	or.b32  	%r533, %r532, 2146435072;
	selp.b32 	%r534, %r533, %r532, %p376;
	mov.b32 	%r535, 0;
	mov.b64 	%fd1241, {%r535, %r534};
$L__BB0_192:
	add.f64 	%fd898, %fd283, 0d4000000000000000;
	{
	.reg .b32 %temp; 
	mov.b64 	{%temp, %r536}, %fd898;
	}
	and.b32  	%r537, %r536, 2146435072;
	setp.ne.s32 	%p377, %r537, 2146435072;
	@%p377 bra 	$L__BB0_197;
	setp.num.f64 	%p378, %fd283, %fd283;
	@%p378 bra 	$L__BB0_195;
	mov.f64 	%fd899, 0d4000000000000000;
	add.rn.f64 	%fd1241, %fd283, %fd899;
	bra.uni 	$L__BB0_197;
$L__BB0_195:
	setp.neu.f64 	%p379, %fd284, 0d7FF0000000000000;
	@%p379 bra 	$L__BB0_197;
	setp.lt.s32 	%p382, %r108, 0;
	selp.b32 	%r539, 0, 2146435072, %p382;
	and.b32  	%r540, %r108, 2147483647;
	setp.ne.s32 	%p383, %r540, 1071644672;
	or.b32  	%r541, %r539, -2147483648;
	selp.b32 	%r542, %r541, %r539, %p383;
	selp.b32 	%r543, %r542, %r539, %p248;
	selp.b32 	%r544, %r543, %r539, %p373;
	mov.b32 	%r545, 0;
	mov.b64 	%fd1241, {%r545, %r544};
$L__BB0_197:
	setp.eq.f64 	%p385, %fd283, 0d3FF0000000000000;
	mul.f64 	%fd900, %fd1241, 0d3FF1555555555555;
	selp.f64 	%fd291, 0d3FF1555555555555, %fd900, %p385;
	fma.rn.f64 	%fd901, %fd187, 0dC010000000000000, %fd188;
	mul.f64 	%fd292, %fd186, 0d4008000000000000;
	add.f64 	%fd293, %fd292, %fd901;
	{
	.reg .b32 %temp; 
	mov.b64 	{%temp, %r38}, %fd293;
	}
	abs.f64 	%fd294, %fd293;
	{ // callseq 28, 0
	.param .b64 param0;
	st.param.f64 	[param0], %fd294;
	.param .b64 retval0;
	call.uni (retval0), 
	__internal_accurate_pow, 
	(
	param0
	);
	ld.param.f64 	%fd902, [retval0];
	} // callseq 28
	setp.lt.s32 	%p386, %r38, 0;
	neg.f64 	%fd904, %fd902;
	selp.f64 	%fd905, %fd904, %fd902, %p248;
	selp.f64 	%fd1243, %fd905, %fd902, %p386;
	setp.neu.f64 	%p387, %fd293, 0d0000000000000000;
	@%p387 bra 	$L__BB0_199;
	selp.b32 	%r547, %r38, 0, %p248;
	setp.lt.s32 	%p389, %r108, 0;
	or.b32  	%r548, %r547, 2146435072;
	selp.b32 	%r549, %r548, %r547, %p389;
	mov.b32 	%r550, 0;
	mov.b64 	%fd1243, {%r550, %r549};
$L__BB0_199:
	add.f64 	%fd906, %fd293, 0d4000000000000000;
	{
	.reg .b32 %temp; 
	mov.b64 	{%temp, %r551}, %fd906;
	}
	and.b32  	%r552, %r551, 2146435072;
	setp.ne.s32 	%p390, %r552, 2146435072;
	@%p390 bra 	$L__BB0_204;
	setp.num.f64 	%p391, %fd293, %fd293;
	@%p391 bra 	$L__BB0_202;
	mov.f64 	%fd907, 0d4000000000000000;
	add.rn.f64 	%fd1243, %fd293, %fd907;
	bra.uni 	$L__BB0_204;
$L__BB0_202:
	setp.neu.f64 	%p392, %fd294, 0d7FF0000000000000;
	@%p392 bra 	$L__BB0_204;
	setp.lt.s32 	%p395, %r108, 0;
	selp.b32 	%r554, 0, 2146435072, %p395;
	and.b32  	%r555, %r108, 2147483647;
	setp.ne.s32 	%p396, %r555, 1071644672;
	or.b32  	%r556, %r554, -2147483648;
	selp.b32 	%r557, %r556, %r554, %p396;
	selp.b32 	%r558, %r557, %r554, %p248;
	selp.b32 	%r559, %r558, %r554, %p386;
	mov.b32 	%r560, 0;
	mov.b64 	%fd1243, {%r560, %r559};
$L__BB0_204:
	setp.eq.f64 	%p398, %fd293, 0d3FF0000000000000;
	mul.f64 	%fd908, %fd1243, 0d3FD0000000000000;
	selp.f64 	%fd909, 0d3FD0000000000000, %fd908, %p398;
	add.f64 	%fd301, %fd291, %fd909;
	sub.f64 	%fd910, %fd187, %fd235;
	add.f64 	%fd302, %fd185, %fd910;
	{
	.reg .b32 %temp; 
	mov.b64 	{%temp, %r39}, %fd302;
	}
	abs.f64 	%fd303, %fd302;
	{ // callseq 29, 0
	.param .b64 param0;
	st.param.f64 	[param0], %fd303;
	.param .b64 retval0;
	call.uni (retval0), 
	__internal_accurate_pow, 
	(
	param0
	);
	ld.param.f64 	%fd911, [retval0];
	} // callseq 29
	setp.lt.s32 	%p399, %r39, 0;
	neg.f64 	%fd913, %fd911;
	selp.f64 	%fd914, %fd913, %fd911, %p248;
	selp.f64 	%fd1245, %fd914, %fd911, %p399;
	setp.neu.f64 	%p400, %fd302, 0d0000000000000000;
	@%p400 bra 	$L__BB0_206;
	selp.b32 	%r562, %r39, 0, %p248;
	setp.lt.s32 	%p402, %r108, 0;
	or.b32  	%r563, %r562, 2146435072;
	selp.b32 	%r564, %r563, %r562, %p402;
	mov.b32 	%r565, 0;
	mov.b64 	%fd1245, {%r565, %r564};
$L__BB0_206:
	add.f64 	%fd915, %fd302, 0d4000000000000000;
	{
	.reg .b32 %temp; 
	mov.b64 	{%temp, %r566}, %fd915;
	}
	and.b32  	%r567, %r566, 2146435072;
	setp.ne.s32 	%p403, %r567, 2146435072;
	@%p403 bra 	$L__BB0_211;
	setp.num.f64 	%p404, %fd302, %fd302;
	@%p404 bra 	$L__BB0_209;
	mov.f64 	%fd916, 0d4000000000000000;
	add.rn.f64 	%fd1245, %fd302, %fd916;
	bra.uni 	$L__BB0_211;
$L__BB0_209:
	setp.neu.f64 	%p405, %fd303, 0d7FF0000000000000;
	@%p405 bra 	$L__BB0_211;
	setp.lt.s32 	%p408, %r108, 0;
	selp.b32 	%r569, 0, 2146435072, %p408;
	and.b32  	%r570, %r108, 2147483647;
	setp.ne.s32 	%p409, %r570, 1071644672;
	or.b32  	%r571, %r569, -2147483648;
	selp.b32 	%r572, %r571, %r569, %p409;
	selp.b32 	%r573, %r572, %r569, %p248;
	selp.b32 	%r574, %r573, %r569, %p399;
	mov.b32 	%r575, 0;
	mov.b64 	%fd1245, {%r575, %r574};
$L__BB0_211:
	setp.eq.f64 	%p411, %fd302, 0d3FF0000000000000;
	mul.f64 	%fd917, %fd1245, 0d3FF1555555555555;
	selp.f64 	%fd310, 0d3FF1555555555555, %fd917, %p411;
	sub.f64 	%fd311, %fd187, %fd185;
	{
	.reg .b32 %temp; 
	mov.b64 	{%temp, %r40}, %fd311;
	}
	abs.f64 	%fd312, %fd311;
	{ // callseq 30, 0
	.param .b64 param0;
	st.param.f64 	[param0], %fd312;
	.param .b64 retval0;
	call.uni (retval0), 
	__internal_accurate_pow, 
	(
	param0
	);
	ld.param.f64 	%fd918, [retval0];
	} // callseq 30
	setp.lt.s32 	%p412, %r40, 0;
	neg.f64 	%fd920, %fd918;
	selp.f64 	%fd921, %fd920, %fd918, %p248;
	selp.f64 	%fd1247, %fd921, %fd918, %p412;
	setp.neu.f64 	%p413, %fd311, 0d0000000000000000;
	@%p413 bra 	$L__BB0_213;
	selp.b32 	%r577, %r40, 0, %p248;
	setp.lt.s32 	%p415, %r108, 0;
	or.b32  	%r578, %r577, 2146435072;
	selp.b32 	%r579, %r578, %r577, %p415;
	mov.b32 	%r580, 0;
	mov.b64 	%fd1247, {%r580, %r579};
$L__BB0_213:
	add.f64 	%fd922, %fd311, 0d4000000000000000;
	{
	.reg .b32 %temp; 
	mov.b64 	{%temp, %r581}, %fd922;
	}
	and.b32  	%r582, %r581, 2146435072;
	setp.ne.s32 	%p416, %r582, 2146435072;
	@%p416 bra 	$L__BB0_218;
	setp.num.f64 	%p417, %fd311, %fd311;
	@%p417 bra 	$L__BB0_216;
	mov.f64 	%fd923, 0d4000000000000000;
	add.rn.f64 	%fd1247, %fd311, %fd923;
	bra.uni 	$L__BB0_218;
$L__BB0_216:
	setp.neu.f64 	%p418, %fd312, 0d7FF0000000000000;
	@%p418 bra 	$L__BB0_218;
	setp.lt.s32 	%p421, %r108, 0;
	selp.b32 	%r584, 0, 2146435072, %p421;
	and.b32  	%r585, %r108, 2147483647;
	setp.ne.s32 	%p422, %r585, 1071644672;
	or.b32  	%r586, %r584, -2147483648;
	selp.b32 	%r587, %r586, %r584, %p422;
	selp.b32 	%r588, %r587, %r584, %p248;
	selp.b32 	%r589, %r588, %r584, %p412;
	mov.b32 	%r590, 0;
	mov.b64 	%fd1247, {%r590, %r589};
$L__BB0_218:
	setp.eq.f64 	%p424, %fd311, 0d3FF0000000000000;
	mul.f64 	%fd924, %fd1247, 0d3FD0000000000000;
	selp.f64 	%fd925, 0d3FD0000000000000, %fd924, %p424;
	add.f64 	%fd319, %fd310, %fd925;
	sub.f64 	%fd926, %fd186, %fd216;
	add.f64 	%fd320, %fd184, %fd926;
	{
	.reg .b32 %temp; 
	mov.b64 	{%temp, %r41}, %fd320;
	}
	abs.f64 	%fd321, %fd320;
	{ // callseq 31, 0
	.param .b64 param0;
	st.param.f64 	[param0], %fd321;
	.param .b64 retval0;
	call.uni (retval0), 
	__internal_accurate_pow, 
	(
	param0
	);
	ld.param.f64 	%fd927, [retval0];
	} // callseq 31
	setp.lt.s32 	%p425, %r41, 0;
	neg.f64 	%fd929, %fd927;
	selp.f64 	%fd930, %fd929, %fd927, %p248;
	selp.f64 	%fd1249, %fd930, %fd927, %p425;
	setp.neu.f64 	%p426, %fd320, 0d0000000000000000;
	@%p426 bra 	$L__BB0_220;
	selp.b32 	%r592, %r41, 0, %p248;
	setp.lt.s32 	%p428, %r108, 0;
	or.b32  	%r593, %r592, 2146435072;
	selp.b32 	%r594, %r593, %r592, %p428;
	mov.b32 	%r595, 0;
	mov.b64 	%fd1249, {%r595, %r594};
$L__BB0_220:
	add.f64 	%fd931, %fd320, 0d4000000000000000;
	{
	.reg .b32 %temp; 
	mov.b64 	{%temp, %r596}, %fd931;
	}
	and.b32  	%r597, %r596, 2146435072;
	setp.ne.s32 	%p429, %r597, 2146435072;
	@%p429 bra 	$L__BB0_225;
	setp.num.f64 	%p430, %fd320, %fd320;
	@%p430 bra 	$L__BB0_223;
	mov.f64 	%fd932, 0d4000000000000000;
	add.rn.f64 	%fd1249, %fd320, %fd932;
	bra.uni 	$L__BB0_225;
$L__BB0_223:
	setp.neu.f64 	%p431, %fd321, 0d7FF0000000000000;
	@%p431 bra 	$L__BB0_225;
	setp.lt.s32 	%p432, %r41, 0;
	setp.eq.s32 	%p433, %r10, 1062207488;
	setp.lt.s32 	%p434, %r108, 0;
	selp.b32 	%r599, 0, 2146435072, %p434;
	and.b32  	%r600, %r108, 2147483647;
	setp.ne.s32 	%p435, %r600, 1071644672;
	or.b32  	%r601, %r599, -2147483648;
	selp.b32 	%r602, %r601, %r599, %p435;
	selp.b32 	%r603, %r602, %r599, %p433;
	selp.b32 	%r604, %r603, %r599, %p432;
	mov.b32 	%r605, 0;
	mov.b64 	%fd1249, {%r605, %r604};
$L__BB0_225:
	setp.eq.s32 	%p436, %r10, 1062207488;
	setp.eq.f64 	%p437, %fd320, 0d3FF0000000000000;
	mul.f64 	%fd933, %fd1249, 0d3FF1555555555555;
	selp.f64 	%fd328, 0d3FF1555555555555, %fd933, %p437;
	fma.rn.f64 	%fd934, %fd185, 0dC010000000000000, %fd292;
	add.f64 	%fd329, %fd184, %fd934;
	{
	.reg .b32 %temp; 
	mov.b64 	{%temp, %r42}, %fd329;
	}
	abs.f64 	%fd330, %fd329;
	{ // callseq 32, 0
	.param .b64 param0;
	st.param.f64 	[param0], %fd330;
	.param .b64 retval0;
	call.uni (retval0), 
	__internal_accurate_pow, 
	(
	param0
	);
	ld.param.f64 	%fd935, [retval0];
	} // callseq 32
	setp.lt.s32 	%p438, %r42, 0;
	neg.f64 	%fd937, %fd935;
	selp.f64 	%fd938, %fd937, %fd935, %p436;
	selp.f64 	%fd1251, %fd938, %fd935, %p438;
	setp.neu.f64 	%p439, %fd329, 0d0000000000000000;
	@%p439 bra 	$L__BB0_227;
	setp.eq.s32 	%p440, %r10, 1062207488;
	selp.b32 	%r607, %r42, 0, %p440;
	setp.lt.s32 	%p441, %r108, 0;
	or.b32  	%r608, %r607, 2146435072;
	selp.b32 	%r609, %r608, %r607, %p441;
	mov.b32 	%r610, 0;
	mov.b64 	%fd1251, {%r610, %r609};
$L__BB0_227:
	add.f64 	%fd939, %fd329, 0d4000000000000000;
	{
	.reg .b32 %temp; 
	mov.b64 	{%temp, %r611}, %fd939;
	}
	and.b32  	%r612, %r611, 2146435072;
	setp.ne.s32 	%p442, %r612, 2146435072;
	@%p442 bra 	$L__BB0_232;
	setp.num.f64 	%p443, %fd329, %fd329;
	@%p443 bra 	$L__BB0_230;
	mov.f64 	%fd940, 0d4000000000000000;
	add.rn.f64 	%fd1251, %fd329, %fd940;
	bra.uni 	$L__BB0_232;
$L__BB0_230:
	setp.neu.f64 	%p444, %fd330, 0d7FF0000000000000;
	@%p444 bra 	$L__BB0_232;
	setp.lt.s32 	%p445, %r42, 0;
	setp.eq.s32 	%p446, %r10, 1062207488;
	setp.lt.s32 	%p447, %r108, 0;
	selp.b32 	%r614, 0, 2146435072, %p447;
	and.b32  	%r615, %r108, 2147483647;
	setp.ne.s32 	%p448, %r615, 1071644672;
	or.b32  	%r616, %r614, -2147483648;
	selp.b32 	%r617, %r616, %r614, %p448;
	selp.b32 	%r618, %r617, %r614, %p446;
	selp.b32 	%r619, %r618, %r614, %p445;
	mov.b32 	%r620, 0;
	mov.b64 	%fd1251, {%r620, %r619};
$L__BB0_232:
	setp.eq.s32 	%p449, %r10, 1062207488;
	setp.eq.f64 	%p450, %fd329, 0d3FF0000000000000;
	mul.f64 	%fd941, %fd1251, 0d3FD0000000000000;
	selp.f64 	%fd942, 0d3FD0000000000000, %fd941, %p450;
	add.f64 	%fd337, %fd328, %fd942;
	add.f64 	%fd338, %fd301, 0d3EB0C6F7A0B5ED8D;
	{
	.reg .b32 %temp; 
	mov.b64 	{%temp, %r43}, %fd338;
	}
	abs.f64 	%fd339, %fd338;
	{ // callseq 33, 0
	.param .b64 param0;
	st.param.f64 	[param0], %fd339;
	.param .b64 retval0;
	call.uni (retval0), 
	__internal_accurate_pow, 
	(
	param0
	);
	ld.param.f64 	%fd943, [retval0];
	} // callseq 33
	setp.lt.s32 	%p451, %r43, 0;
	neg.f64 	%fd945, %fd943;
	selp.f64 	%fd946, %fd945, %fd943, %p449;
	selp.f64 	%fd1253, %fd946, %fd943, %p451;
	setp.neu.f64 	%p452, %fd338, 0d0000000000000000;
	@%p452 bra 	$L__BB0_234;
	setp.eq.s32 	%p453, %r10, 1062207488;
	selp.b32 	%r622, %r43, 0, %p453;
	setp.lt.s32 	%p454, %r108, 0;
	or.b32  	%r623, %r622, 2146435072;
	selp.b32 	%r624, %r623, %r622, %p454;
	mov.b32 	%r625, 0;
	mov.b64 	%fd1253, {%r625, %r624};
$L__BB0_234:
	add.f64 	%fd947, %fd338, 0d4000000000000000;
	{
	.reg .b32 %temp; 
	mov.b64 	{%temp, %r626}, %fd947;
	}
	and.b32  	%r627, %r626, 2146435072;
	setp.ne.s32 	%p455, %r627, 2146435072;
	@%p455 bra 	$L__BB0_239;
	setp.num.f64 	%p456, %fd338, %fd338;
	@%p456 bra 	$L__BB0_237;
	mov.f64 	%fd948, 0d4000000000000000;
	add.rn.f64 	%fd1253, %fd338, %fd948;
	bra.uni 	$L__BB0_239;
$L__BB0_237:
	setp.neu.f64 	%p457, %fd339, 0d7FF0000000000000;
	@%p457 bra 	$L__BB0_239;
	setp.lt.s32 	%p458, %r43, 0;
	setp.eq.s32 	%p459, %r10, 1062207488;
	setp.lt.s32 	%p460, %r108, 0;
	selp.b32 	%r629, 0, 2146435072, %p460;
	and.b32  	%r630, %r108, 2147483647;
	setp.ne.s32 	%p461, %r630, 1071644672;
	or.b32  	%r631, %r629, -2147483648;
	selp.b32 	%r632, %r631, %r629, %p461;
	selp.b32 	%r633, %r632, %r629, %p459;
	selp.b32 	%r634, %r633, %r629, %p458;
	mov.b32 	%r635, 0;
	mov.b64 	%fd1253, {%r635, %r634};
$L__BB0_239:
	setp.eq.s32 	%p462, %r10, 1062207488;
	setp.eq.f64 	%p463, %fd338, 0d3FF0000000000000;
	mov.f64 	%fd949, 0d3FB999999999999A;
	div.rn.f64 	%fd950, %fd949, %fd1253;
	selp.f64 	%fd346, 0d3FB999999999999A, %fd950, %p463;
	add.f64 	%fd347, %fd319, 0d3EB0C6F7A0B5ED8D;
	{
	.reg .b32 %temp; 
	mov.b64 	{%temp, %r44}, %fd347;
	}
	abs.f64 	%fd348, %fd347;
	{ // callseq 34, 0
	.param .b64 param0;
	st.param.f64 	[param0], %fd348;
	.param .b64 retval0;
	call.uni (retval0), 
	__internal_accurate_pow, 
	(
	param0
	);
	ld.param.f64 	%fd951, [retval0];
	} // callseq 34
	setp.lt.s32 	%p464, %r44, 0;
	neg.f64 	%fd953, %fd951;
	selp.f64 	%fd954, %fd953, %fd951, %p462;
	selp.f64 	%fd1255, %fd954, %fd951, %p464;
	setp.neu.f64 	%p465, %fd347, 0d0000000000000000;
	@%p465 bra 	$L__BB0_241;
	setp.eq.s32 	%p466, %r10, 1062207488;
	selp.b32 	%r637, %r44, 0, %p466;
	setp.lt.s32 	%p467, %r108, 0;
	or.b32  	%r638, %r637, 2146435072;
	selp.b32 	%r639, %r638, %r637, %p467;
	mov.b32 	%r640, 0;
	mov.b64 	%fd1255, {%r640, %r639};
$L__BB0_241:
	add.f64 	%fd955, %fd347, 0d4000000000000000;
	{
	.reg .b32 %temp; 
	mov.b64 	{%temp, %r641}, %fd955;
	}
	and.b32  	%r642, %r641, 2146435072;
	setp.ne.s32 	%p468, %r642, 2146435072;
	@%p468 bra 	$L__BB0_246;
	setp.num.f64 	%p469, %fd347, %fd347;
	@%p469 bra 	$L__BB0_244;
	mov.f64 	%fd956, 0d4000000000000000;
	add.rn.f64 	%fd1255, %fd347, %fd956;
	bra.uni 	$L__BB0_246;
$L__BB0_244:
	setp.neu.f64 	%p470, %fd348, 0d7FF0000000000000;
	@%p470 bra 	$L__BB0_246;
	setp.lt.s32 	%p471, %r44, 0;
	setp.eq.s32 	%p472, %r10, 1062207488;
	setp.lt.s32 	%p473, %r108, 0;
	selp.b32 	%r644, 0, 2146435072, %p473;
	and.b32  	%r645, %r108, 2147483647;
	setp.ne.s32 	%p474, %r645, 1071644672;
	or.b32  	%r646, %r644, -2147483648;
	selp.b32 	%r647, %r646, %r644, %p474;
	selp.b32 	%r648, %r647, %r644, %p472;
	selp.b32 	%r649, %r648, %r644, %p471;
	mov.b32 	%r650, 0;
	mov.b64 	%fd1255, {%r650, %r649};
$L__BB0_246:
	setp.eq.s32 	%p475, %r10, 1062207488;
	setp.eq.f64 	%p476, %fd347, 0d3FF0000000000000;
	mov.f64 	%fd957, 0d3FE3333333333333;
	div.rn.f64 	%fd958, %fd957, %fd1255;
	selp.f64 	%fd355, 0d3FE3333333333333, %fd958, %p476;
	add.f64 	%fd356, %fd337, 0d3EB0C6F7A0B5ED8D;
	{
	.reg .b32 %temp; 
	mov.b64 	{%temp, %r45}, %fd356;
	}
	abs.f64 	%fd357, %fd356;
	{ // callseq 35, 0
	.param .b64 param0;
	st.param.f64 	[param0], %fd357;
	.param .b64 retval0;
	call.uni (retval0), 
	__internal_accurate_pow, 
	(
	param0
	);
	ld.param.f64 	%fd959, [retval0];
	} // callseq 35
	setp.lt.s32 	%p477, %r45, 0;
	neg.f64 	%fd961, %fd959;
	selp.f64 	%fd962, %fd961, %fd959, %p475;
	selp.f64 	%fd1257, %fd962, %fd959, %p477;
	setp.neu.f64 	%p478, %fd356, 0d0000000000000000;
	@%p478 bra 	$L__BB0_248;
	setp.eq.s32 	%p479, %r10, 1062207488;
	selp.b32 	%r652, %r45, 0, %p479;
	setp.lt.s32 	%p480, %r108, 0;
	or.b32  	%r653, %r652, 2146435072;
	selp.b32 	%r654, %r653, %r652, %p480;
	mov.b32 	%r655, 0;
	mov.b64 	%fd1257, {%r655, %r654};
$L__BB0_248:
	add.f64 	%fd963, %fd356, 0d4000000000000000;
	{
	.reg .b32 %temp; 
	mov.b64 	{%temp, %r656}, %fd963;
	}
	and.b32  	%r657, %r656, 2146435072;
	setp.ne.s32 	%p481, %r657, 2146435072;
	@%p481 bra 	$L__BB0_253;
	setp.num.f64 	%p482, %fd356, %fd356;
	@%p482 bra 	$L__BB0_251;
	mov.f64 	%fd964, 0d4000000000000000;
	add.rn.f64 	%fd1257, %fd356, %fd964;
	bra.uni 	$L__BB0_253;
$L__BB0_251:
	setp.neu.f64 	%p483, %fd357, 0d7FF0000000000000;
	@%p483 bra 	$L__BB0_253;
	setp.lt.s32 	%p484, %r45, 0;
	setp.eq.s32 	%p485, %r10, 1062207488;
	setp.lt.s32 	%p486, %r108, 0;
	selp.b32 	%r659, 0, 2146435072, %p486;
	and.b32  	%r660, %r108, 2147483647;
	setp.ne.s32 	%p487, %r660, 1071644672;
	or.b32  	%r661, %r659, -2147483648;
	selp.b32 	%r662, %r661, %r659, %p487;
	selp.b32 	%r663, %r662, %r659, %p485;
	selp.b32 	%r664, %r663, %r659, %p484;
	mov.b32 	%r665, 0;
	mov.b64 	%fd1257, {%r665, %r664};
$L__BB0_253:
	ld.param.f64 	%fd1185, [_Z15weno_derivativePdS_S_S_S_S_PKdiiiddd_param_12];
	ld.param.u64 	%rd68, [_Z15weno_derivativePdS_S_S_S_S_PKdiiiddd_param_3];
	setp.eq.s32 	%p488, %r10, 1062207488;
	setp.eq.f64 	%p489, %fd356, 0d3FF0000000000000;
	mov.f64 	%fd965, 0d3FD3333333333333;
	div.rn.f64 	%fd966, %fd965, %fd1257;
	selp.f64 	%fd967, 0d3FD3333333333333, %fd966, %p489;
	add.f64 	%fd968, %fd346, %fd355;
	add.f64 	%fd969, %fd968, %fd967;
	div.rn.f64 	%fd970, %fd346, %fd969;
	div.rn.f64 	%fd971, %fd355, %fd969;
	div.rn.f64 	%fd972, %fd967, %fd969;
	mul.f64 	%fd973, %fd281, %fd971;
	fma.rn.f64 	%fd974, %fd280, %fd970, %fd973;
	fma.rn.f64 	%fd975, %fd282, %fd972, %fd974;
	cvta.to.global.u64 	%rd44, %rd68;
	add.s64 	%rd46, %rd44, %rd42;
	st.global.f64 	[%rd46], %fd975;
	add.s32 	%r667, %r3, 1;
	cvt.rn.f64.u32 	%fd976, %r667;
	max.f64 	%fd977, %fd976, 0d0000000000000000;
	setp.gt.f64 	%p490, %fd977, %fd2;
	selp.f64 	%fd978, %fd2, %fd977, %p490;
	cvt.rzi.s32.f64 	%r668, %fd978;
	mad.lo.s32 	%r669, %r668, %r67, %r5;
	mad.lo.s32 	%r670, %r669, %r64, %r4;
	add.s32 	%r671, %r3, 2;
	cvt.rn.f64.u32 	%fd979, %r671;
	max.f64 	%fd980, %fd979, 0d0000000000000000;
	setp.gt.f64 	%p491, %fd980, %fd2;
	selp.f64 	%fd981, %fd2, %fd980, %p491;
	cvt.rzi.s32.f64 	%r672, %fd981;
	mad.lo.s32 	%r673, %r672, %r67, %r5;
	mad.lo.s32 	%r674, %r673, %r64, %r4;
	add.s32 	%r675, %r3, 3;
	cvt.rn.f64.u32 	%fd982, %r675;
	max.f64 	%fd983, %fd982, 0d0000000000000000;
	setp.gt.f64 	%p492, %fd983, %fd2;
	selp.f64 	%fd984, %fd2, %fd983, %p492;
	cvt.rzi.s32.f64 	%r676, %fd984;
	mad.lo.s32 	%r677, %r676, %r67, %r5;
	mad.lo.s32 	%r678, %r677, %r64, %r4;
	add.s32 	%r679, %r3, -1;
	cvt.rn.f64.s32 	%fd985, %r679;
	max.f64 	%fd986, %fd985, 0d0000000000000000;
	setp.gt.f64 	%p493, %fd986, %fd2;
	selp.f64 	%fd987, %fd2, %fd986, %p493;
	cvt.rzi.s32.f64 	%r680, %fd987;
	mad.lo.s32 	%r681, %r680, %r67, %r5;
	mad.lo.s32 	%r682, %r681, %r64, %r4;
	add.s32 	%r683, %r3, -2;
	cvt.rn.f64.s32 	%fd988, %r683;
	max.f64 	%fd989, %fd988, 0d0000000000000000;
	setp.gt.f64 	%p494, %fd989, %fd2;
	selp.f64 	%fd990, %fd2, %fd989, %p494;
	cvt.rzi.s32.f64 	%r684, %fd990;
	mad.lo.s32 	%r685, %r684, %r67, %r5;
	mad.lo.s32 	%r686, %r685, %r64, %r4;
	add.s32 	%r687, %r3, -3;
	cvt.rn.f64.s32 	%fd991, %r687;
	max.f64 	%fd992, %fd991, 0d0000000000000000;
	setp.gt.f64 	%p495, %fd992, %fd2;
	selp.f64 	%fd993, %fd2, %fd992, %p495;
	cvt.rzi.s32.f64 	%r688, %fd993;
	mad.lo.s32 	%r689, %r688, %r67, %r5;
	mad.lo.s32 	%r690, %r689, %r64, %r4;
	mul.wide.s32 	%rd47, %r686, 8;
	add.s64 	%rd48, %rd1, %rd47;
	ld.global.f64 	%fd994, [%rd48];
	mul.wide.s32 	%rd49, %r690, 8;
	add.s64 	%rd50, %rd1, %rd49;
	ld.global.f64 	%fd995, [%rd50];
	sub.f64 	%fd996, %fd994, %fd995;
	div.rn.f64 	%fd364, %fd996, %fd1185;
	mul.wide.s32 	%rd51, %r682, 8;
	add.s64 	%rd52, %rd1, %rd51;
	ld.global.f64 	%fd997, [%rd52];
	sub.f64 	%fd998, %fd997, %fd994;
	div.rn.f64 	%fd365, %fd998, %fd1185;
	ld.global.f64 	%fd999, [%rd2];
	sub.f64 	%fd1000, %fd999, %fd997;
	div.rn.f64 	%fd366, %fd1000, %fd1185;
	mul.wide.s32 	%rd53, %r670, 8;
	add.s64 	%rd54, %rd1, %rd53;
	ld.global.f64 	%fd1001, [%rd54];
	sub.f64 	%fd1002, %fd1001, %fd999;
	div.rn.f64 	%fd367, %fd1002, %fd1185;
	mul.wide.s32 	%rd55, %r674, 8;
	add.s64 	%rd56, %rd1, %rd55;
	ld.global.f64 	%fd1003, [%rd56];
	sub.f64 	%fd1004, %fd1003, %fd1001;
	div.rn.f64 	%fd368, %fd1004, %fd1185;
	mul.wide.s32 	%rd57, %r678, 8;
	add.s64 	%rd58, %rd1, %rd57;
	ld.global.f64 	%fd1005, [%rd58];
	sub.f64 	%fd1006, %fd1005, %fd1003;
	div.rn.f64 	%fd369, %fd1006, %fd1185;
	mul.f64 	%fd1007, %fd365, 0dBFF2AAAAAAAAAAAB;
	fma.rn.f64 	%fd1008, %fd364, 0d3FD5555555555555, %fd1007;
	fma.rn.f64 	%fd370, %fd366, 0d3FFD555555555555, %fd1008;
	mul.f64 	%fd371, %fd365, 0d3FC5555555555555;
	mul.f64 	%fd372, %fd366, 0d3FEAAAAAAAAAAAAB;
	sub.f64 	%fd1009, %fd372, %fd371;
	mul.f64 	%fd373, %fd367, 0d3FD5555555555555;
	add.f64 	%fd374, %fd1009, %fd373;
	mul.f64 	%fd375, %fd366, 0d3FD5555555555555;
	mul.f64 	%fd376, %fd367, 0d3FEAAAAAAAAAAAAB;
	add.f64 	%fd377, %fd375, %fd376;
	add.f64 	%fd1010, %fd365, %fd365;
	sub.f64 	%fd1011, %fd364, %fd1010;
	add.f64 	%fd378, %fd366, %fd1011;
	{
	.reg .b32 %temp; 
	mov.b64 	{%temp, %r46}, %fd378;
	}
	abs.f64 	%fd379, %fd378;
	{ // callseq 36, 0
	.param .b64 param0;
	st.param.f64 	[param0], %fd379;
	.param .b64 retval0;
	call.uni (retval0), 
	__internal_accurate_pow, 
	(
	param0
	);
	ld.param.f64 	%fd1012, [retval0];
	} // callseq 36
	setp.lt.s32 	%p496, %r46, 0;
	neg.f64 	%fd1014, %fd1012;
	selp.f64 	%fd1015, %fd1014, %fd1012, %p488;
	selp.f64 	%fd1259, %fd1015, %fd1012, %p496;
	setp.neu.f64 	%p497, %fd378, 0d0000000000000000;
	@%p497 bra 	$L__BB0_255;
	selp.b32 	%r691, %r46, 0, %p488;
	setp.lt.s32 	%p499, %r108, 0;
	or.b32  	%r692, %r691, 2146435072;
	selp.b32 	%r693, %r692, %r691, %p499;
	mov.b32 	%r694, 0;
	mov.b64 	%fd1259, {%r694, %r693};
$L__BB0_255:
	add.f64 	%fd1016, %fd378, 0d4000000000000000;
	{
	.reg .b32 %temp; 
	mov.b64 	{%temp, %r695}, %fd1016;
	}
	and.b32  	%r696, %r695, 2146435072;
	setp.ne.s32 	%p500, %r696, 2146435072;
	@%p500 bra 	$L__BB0_260;
	setp.num.f64 	%p501, %fd378, %fd378;
	@%p501 bra 	$L__BB0_258;
	mov.f64 	%fd1017, 0d4000000000000000;
	add.rn.f64 	%fd1259, %fd378, %fd1017;
	bra.uni 	$L__BB0_260;
$L__BB0_258:
	setp.neu.f64 	%p502, %fd379, 0d7FF0000000000000;
	@%p502 bra 	$L__BB0_260;
	setp.lt.s32 	%p503, %r46, 0;
	setp.eq.s32 	%p504, %r10, 1062207488;
	setp.lt.s32 	%p505, %r108, 0;
	selp.b32 	%r698, 0, 2146435072, %p505;
	and.b32  	%r699, %r108, 2147483647;
	setp.ne.s32 	%p506, %r699, 1071644672;
	or.b32  	%r700, %r698, -2147483648;
	selp.b32 	%r701, %r700, %r698, %p506;
	selp.b32 	%r702, %r701, %r698, %p504;
	selp.b32 	%r703, %r702, %r698, %p503;
	mov.b32 	%r704, 0;
	mov.b64 	%fd1259, {%r704, %r703};
$L__BB0_260:
	setp.eq.s32 	%p507, %r10, 1062207488;
	setp.eq.f64 	%p508, %fd378, 0d3FF0000000000000;
	mul.f64 	%fd1018, %fd1259, 0d3FF1555555555555;
	selp.f64 	%fd386, 0d3FF1555555555555, %fd1018, %p508;
	fma.rn.f64 	%fd1019, %fd365, 0dC010000000000000, %fd364;
	mul.f64 	%fd387, %fd366, 0d4008000000000000;
	add.f64 	%fd388, %fd1019, %fd387;
	{
	.reg .b32 %temp; 
	mov.b64 	{%temp, %r47}, %fd388;
	}
	abs.f64 	%fd389, %fd388;
	{ // callseq 37, 0
	.param .b64 param0;
	st.param.f64 	[param0], %fd389;
	.param .b64 retval0;
	call.uni (retval0), 
	__internal_accurate_pow, 
	(
	param0
	);
	ld.param.f64 	%fd1020, [retval0];
	} // callseq 37
	setp.lt.s32 	%p509, %r47, 0;
	neg.f64 	%fd1022, %fd1020;
	selp.f64 	%fd1023, %fd1022, %fd1020, %p507;
	selp.f64 	%fd1261, %fd1023, %fd1020, %p509;
	setp.neu.f64 	%p510, %fd388, 0d0000000000000000;
	@%p510 bra 	$L__BB0_262;
	selp.b32 	%r706, %r47, 0, %p507;
	setp.lt.s32 	%p512, %r108, 0;
	or.b32  	%r707, %r706, 2146435072;
	selp.b32 	%r708, %r707, %r706, %p512;
	mov.b32 	%r709, 0;
	mov.b64 	%fd1261, {%r709, %r708};
$L__BB0_262:
	add.f64 	%fd1024, %fd388, 0d4000000000000000;
	{
	.reg .b32 %temp; 
	mov.b64 	{%temp, %r710}, %fd1024;
	}
	and.b32  	%r711, %r710, 2146435072;
	setp.ne.s32 	%p513, %r711, 2146435072;
	@%p513 bra 	$L__BB0_267;
	setp.num.f64 	%p514, %fd388, %fd388;
	@%p514 bra 	$L__BB0_265;
	mov.f64 	%fd1025, 0d4000000000000000;
	add.rn.f64 	%fd1261, %fd388, %fd1025;
	bra.uni 	$L__BB0_267;
$L__BB0_265:
	setp.neu.f64 	%p515, %fd389, 0d7FF0000000000000;
	@%p515 bra 	$L__BB0_267;
	setp.lt.s32 	%p518, %r108, 0;
	selp.b32 	%r713, 0, 2146435072, %p518;
	and.b32  	%r714, %r108, 2147483647;
	setp.ne.s32 	%p519, %r714, 1071644672;
	or.b32  	%r715, %r713, -2147483648;
	selp.b32 	%r716, %r715, %r713, %p519;
	selp.b32 	%r717, %r716, %r713, %p507;
	selp.b32 	%r718, %r717, %r713, %p509;
	mov.b32 	%r719, 0;
	mov.b64 	%fd1261, {%r719, %r718};
$L__BB0_267:
	setp.eq.f64 	%p521, %fd388, 0d3FF0000000000000;
	mul.f64 	%fd1026, %fd1261, 0d3FD0000000000000;
	selp.f64 	%fd1027, 0d3FD0000000000000, %fd1026, %p521;
	add.f64 	%fd396, %fd386, %fd1027;
	add.f64 	%fd397, %fd366, %fd366;
	sub.f64 	%fd1028, %fd365, %fd397;
	add.f64 	%fd398, %fd367, %fd1028;
	{
	.reg .b32 %temp; 
	mov.b64 	{%temp, %r48}, %fd398;
	}
	abs.f64 	%fd399, %fd398;
	{ // callseq 38, 0
	.param .b64 param0;
	st.param.f64 	[param0], %fd399;
	.param .b64 retval0;
	call.uni (retval0), 
	__internal_accurate_pow, 
	(
	param0
	);
	ld.param.f64 	%fd1029, [retval0];
	} // callseq 38
	setp.lt.s32 	%p522, %r48, 0;
	neg.f64 	%fd1031, %fd1029;
	selp.f64 	%fd1032, %fd1031, %fd1029, %p507;
	selp.f64 	%fd1263, %fd1032, %fd1029, %p522;
	setp.neu.f64 	%p523, %fd398, 0d0000000000000000;
	@%p523 bra 	$L__BB0_269;
	selp.b32 	%r721, %r48, 0, %p507;
	setp.lt.s32 	%p525, %r108, 0;
	or.b32  	%r722, %r721, 2146435072;
	selp.b32 	%r723, %r722, %r721, %p525;
	mov.b32 	%r724, 0;
	mov.b64 	%fd1263, {%r724, %r723};
$L__BB0_269:
	add.f64 	%fd1033, %fd398, 0d4000000000000000;
	{
	.reg .b32 %temp; 
	mov.b64 	{%temp, %r725}, %fd1033;
	}
	and.b32  	%r726, %r725, 2146435072;
	setp.ne.s32 	%p526, %r726, 2146435072;
	@%p526 bra 	$L__BB0_274;
	setp.num.f64 	%p527, %fd398, %fd398;
	@%p527 bra 	$L__BB0_272;
	mov.f64 	%fd1034, 0d4000000000000000;
	add.rn.f64 	%fd1263, %fd398, %fd1034;
	bra.uni 	$L__BB0_274;
$L__BB0_272:
	setp.neu.f64 	%p528, %fd399, 0d7FF0000000000000;
	@%p528 bra 	$L__BB0_274;
	setp.lt.s32 	%p531, %r108, 0;
	selp.b32 	%r728, 0, 2146435072, %p531;
	and.b32  	%r729, %r108, 2147483647;
	setp.ne.s32 	%p532, %r729, 1071644672;
	or.b32  	%r730, %r728, -2147483648;
	selp.b32 	%r731, %r730, %r728, %p532;
	selp.b32 	%r732, %r731, %r728, %p507;
	selp.b32 	%r733, %r732, %r728, %p522;
	mov.b32 	%r734, 0;
	mov.b64 	%fd1263, {%r734, %r733};
$L__BB0_274:
	setp.eq.f64 	%p534, %fd398, 0d3FF0000000000000;
	mul.f64 	%fd1035, %fd1263, 0d3FF1555555555555;
	selp.f64 	%fd406, 0d3FF1555555555555, %fd1035, %p534;
	sub.f64 	%fd407, %fd365, %fd367;
	{
	.reg .b32 %temp; 
	mov.b64 	{%temp, %r49}, %fd407;
	}
	abs.f64 	%fd408, %fd407;
	{ // callseq 39, 0
	.param .b64 param0;
	st.param.f64 	[param0], %fd408;
	.param .b64 retval0;
	call.uni (retval0), 
	__internal_accurate_pow, 
	(
	param0
	);
	ld.param.f64 	%fd1036, [retval0];
	} // callseq 39
	setp.lt.s32 	%p535, %r49, 0;
	neg.f64 	%fd1038, %fd1036;
	selp.f64 	%fd1039, %fd1038, %fd1036, %p507;
	selp.f64 	%fd1265, %fd1039, %fd1036, %p535;
	setp.neu.f64 	%p536, %fd407, 0d0000000000000000;
	@%p536 bra 	$L__BB0_276;
	selp.b32 	%r736, %r49, 0, %p507;
	setp.lt.s32 	%p538, %r108, 0;
	or.b32  	%r737, %r736, 2146435072;
	selp.b32 	%r738, %r737, %r736, %p538;
	mov.b32 	%r739, 0;
	mov.b64 	%fd1265, {%r739, %r738};
$L__BB0_276:
	add.f64 	%fd1040, %fd407, 0d4000000000000000;
	{
	.reg .b32 %temp; 
	mov.b64 	{%temp, %r740}, %fd1040;
	}
	and.b32  	%r741, %r740, 2146435072;
	setp.ne.s32 	%p539, %r741, 2146435072;
	@%p539 bra 	$L__BB0_281;
	setp.num.f64 	%p540, %fd407, %fd407;
	@%p540 bra 	$L__BB0_279;
	mov.f64 	%fd1041, 0d4000000000000000;
	add.rn.f64 	%fd1265, %fd407, %fd1041;
	bra.uni 	$L__BB0_281;
$L__BB0_279:
	setp.neu.f64 	%p541, %fd408, 0d7FF0000000000000;
	@%p541 bra 	$L__BB0_281;
	setp.lt.s32 	%p544, %r108, 0;
	selp.b32 	%r743, 0, 2146435072, %p544;
	and.b32  	%r744, %r108, 2147483647;
	setp.ne.s32 	%p545, %r744, 1071644672;
	or.b32  	%r745, %r743, -2147483648;
	selp.b32 	%r746, %r745, %r743, %p545;
	selp.b32 	%r747, %r746, %r743, %p507;
	selp.b32 	%r748, %r747, %r743, %p535;
	mov.b32 	%r749, 0;
	mov.b64 	%fd1265, {%r749, %r748};
$L__BB0_281:
	setp.eq.f64 	%p547, %fd407, 0d3FF0000000000000;
	mul.f64 	%fd1042, %fd1265, 0d3FD0000000000000;
	selp.f64 	%fd1043, 0d3FD0000000000000, %fd1042, %p547;
	add.f64 	%fd415, %fd406, %fd1043;
	add.f64 	%fd416, %fd367, %fd367;
	sub.f64 	%fd1044, %fd366, %fd416;
	add.f64 	%fd417, %fd368, %fd1044;
	{
	.reg .b32 %temp; 
	mov.b64 	{%temp, %r50}, %fd417;
	}
	abs.f64 	%fd418, %fd417;
	{ // callseq 40, 0
	.param .b64 param0;
	st.param.f64 	[param0], %fd418;
	.param .b64 retval0;
	call.uni (retval0), 
	__internal_accurate_pow, 
	(
	param0
	);
	ld.param.f64 	%fd1045, [retval0];
	} // callseq 40
	setp.lt.s32 	%p548, %r50, 0;
	neg.f64 	%fd1047, %fd1045;
	selp.f64 	%fd1048, %fd1047, %fd1045, %p507;
	selp.f64 	%fd1267, %fd1048, %fd1045, %p548;
	setp.neu.f64 	%p549, %fd417, 0d0000000000000000;
	@%p549 bra 	$L__BB0_283;
	selp.b32 	%r751, %r50, 0, %p507;
	setp.lt.s32 	%p551, %r108, 0;
	or.b32  	%r752, %r751, 2146435072;
	selp.b32 	%r753, %r752, %r751, %p551;
	mov.b32 	%r754, 0;
	mov.b64 	%fd1267, {%r754, %r753};
$L__BB0_283:
	add.f64 	%fd1049, %fd417, 0d4000000000000000;
	{
	.reg .b32 %temp; 
	mov.b64 	{%temp, %r755}, %fd1049;
	}
	and.b32  	%r756, %r755, 2146435072;
	setp.ne.s32 	%p552, %r756, 2146435072;
	@%p552 bra 	$L__BB0_288;
	setp.num.f64 	%p553, %fd417, %fd417;
	@%p553 bra 	$L__BB0_286;
	mov.f64 	%fd1050, 0d4000000000000000;
	add.rn.f64 	%fd1267, %fd417, %fd1050;
	bra.uni 	$L__BB0_288;
$L__BB0_286:
	setp.neu.f64 	%p554, %fd418, 0d7FF0000000000000;
	@%p554 bra 	$L__BB0_288;
	setp.lt.s32 	%p557, %r108, 0;
	selp.b32 	%r758, 0, 2146435072, %p557;
	and.b32  	%r759, %r108, 2147483647;
	setp.ne.s32 	%p558, %r759, 1071644672;
	or.b32  	%r760, %r758, -2147483648;
	selp.b32 	%r761, %r760, %r758, %p558;
	selp.b32 	%r762, %r761, %r758, %p507;
	selp.b32 	%r763, %r762, %r758, %p548;
	mov.b32 	%r764, 0;
	mov.b64 	%fd1267, {%r764, %r763};
$L__BB0_288:
	setp.eq.f64 	%p560, %fd417, 0d3FF0000000000000;
	mul.f64 	%fd1051, %fd1267, 0d3FF1555555555555;
	selp.f64 	%fd425, 0d3FF1555555555555, %fd1051, %p560;
	fma.rn.f64 	%fd1052, %fd367, 0dC010000000000000, %fd387;
	add.f64 	%fd426, %fd368, %fd1052;
	{
	.reg .b32 %temp; 
	mov.b64 	{%temp, %r51}, %fd426;
	}
	abs.f64 	%fd427, %fd426;
	{ // callseq 41, 0
	.param .b64 param0;
	st.param.f64 	[param0], %fd427;
	.param .b64 retval0;
	call.uni (retval0), 
	__internal_accurate_pow, 
	(
	param0
	);
	ld.param.f64 	%fd1053, [retval0];
	} // callseq 41
	setp.lt.s32 	%p561, %r51, 0;
	neg.f64 	%fd1055, %fd1053;
	selp.f64 	%fd1056, %fd1055, %fd1053, %p507;
	selp.f64 	%fd1269, %fd1056, %fd1053, %p561;
	setp.neu.f64 	%p562, %fd426, 0d0000000000000000;
	@%p562 bra 	$L__BB0_290;
	selp.b32 	%r766, %r51, 0, %p507;
	setp.lt.s32 	%p564, %r108, 0;
	or.b32  	%r767, %r766, 2146435072;
	selp.b32 	%r768, %r767, %r766, %p564;
	mov.b32 	%r769, 0;
	mov.b64 	%fd1269, {%r769, %r768};
$L__BB0_290:
	add.f64 	%fd1057, %fd426, 0d4000000000000000;
	{
	.reg .b32 %temp; 
	mov.b64 	{%temp, %r770}, %fd1057;
	}
	and.b32  	%r771, %r770, 2146435072;
	setp.ne.s32 	%p565, %r771, 2146435072;
	@%p565 bra 	$L__BB0_295;
	setp.num.f64 	%p566, %fd426, %fd426;
	@%p566 bra 	$L__BB0_293;
	mov.f64 	%fd1058, 0d4000000000000000;
	add.rn.f64 	%fd1269, %fd426, %fd1058;
	bra.uni 	$L__BB0_295;
$L__BB0_293:
	setp.neu.f64 	%p567, %fd427, 0d7FF0000000000000;
	@%p567 bra 	$L__BB0_295;
	setp.lt.s32 	%p570, %r108, 0;
	selp.b32 	%r773, 0, 2146435072, %p570;
	and.b32  	%r774, %r108, 2147483647;
	setp.ne.s32 	%p571, %r774, 1071644672;
	or.b32  	%r775, %r773, -2147483648;
	selp.b32 	%r776, %r775, %r773, %p571;
	selp.b32 	%r777, %r776, %r773, %p507;
	selp.b32 	%r778, %r777, %r773, %p561;
	mov.b32 	%r779, 0;
	mov.b64 	%fd1269, {%r779, %r778};
$L__BB0_295:
	setp.eq.f64 	%p573, %fd426, 0d3FF0000000000000;
	mul.f64 	%fd1059, %fd1269, 0d3FD0000000000000;
	selp.f64 	%fd1060, 0d3FD0000000000000, %fd1059, %p573;
	add.f64 	%fd434, %fd425, %fd1060;
	add.f64 	%fd435, %fd396, 0d3EB0C6F7A0B5ED8D;
	{
	.reg .b32 %temp; 
	mov.b64 	{%temp, %r52}, %fd435;
	}
	abs.f64 	%fd436, %fd435;
	{ // callseq 42, 0
	.param .b64 param0;
	st.param.f64 	[param0], %fd436;
	.param .b64 retval0;
	call.uni (retval0), 
	__internal_accurate_pow, 
	(
	param0
	);
	ld.param.f64 	%fd1061, [retval0];
	} // callseq 42
	setp.lt.s32 	%p574, %r52, 0;
	neg.f64 	%fd1063, %fd1061;
	selp.f64 	%fd1064, %fd1063, %fd1061, %p507;
	selp.f64 	%fd1271, %fd1064, %fd1061, %p574;
	setp.neu.f64 	%p575, %fd435, 0d0000000000000000;
	@%p575 bra 	$L__BB0_297;
	selp.b32 	%r781, %r52, 0, %p507;
	setp.lt.s32 	%p577, %r108, 0;
	or.b32  	%r782, %r781, 2146435072;
	selp.b32 	%r783, %r782, %r781, %p577;
	mov.b32 	%r784, 0;
	mov.b64 	%fd1271, {%r784, %r783};
$L__BB0_297:
	add.f64 	%fd1065, %fd435, 0d4000000000000000;
	{
	.reg .b32 %temp; 
	mov.b64 	{%temp, %r785}, %fd1065;
	}
	and.b32  	%r786, %r785, 2146435072;
	setp.ne.s32 	%p578, %r786, 2146435072;
	@%p578 bra 	$L__BB0_302;
	setp.num.f64 	%p579, %fd435, %fd435;
	@%p579 bra 	$L__BB0_300;
	mov.f64 	%fd1066, 0d4000000000000000;
	add.rn.f64 	%fd1271, %fd435, %fd1066;
	bra.uni 	$L__BB0_302;
$L__BB0_300:
	setp.neu.f64 	%p580, %fd436, 0d7FF0000000000000;
	@%p580 bra 	$L__BB0_302;
	setp.lt.s32 	%p583, %r108, 0;
	selp.b32 	%r788, 0, 2146435072, %p583;
	and.b32  	%r789, %r108, 2147483647;
	setp.ne.s32 	%p584, %r789, 1071644672;
	or.b32  	%r790, %r788, -2147483648;
	selp.b32 	%r791, %r790, %r788, %p584;
	selp.b32 	%r792, %r791, %r788, %p507;
	selp.b32 	%r793, %r792, %r788, %p574;
	mov.b32 	%r794, 0;
	mov.b64 	%fd1271, {%r794, %r793};
$L__BB0_302:
	setp.eq.f64 	%p586, %fd435, 0d3FF0000000000000;
	mov.f64 	%fd1067, 0d3FB999999999999A;
	div.rn.f64 	%fd1068, %fd1067, %fd1271;
	selp.f64 	%fd443, 0d3FB999999999999A, %fd1068, %p586;
	add.f64 	%fd444, %fd415, 0d3EB0C6F7A0B5ED8D;
	{
	.reg .b32 %temp; 
	mov.b64 	{%temp, %r53}, %fd444;
	}
	abs.f64 	%fd445, %fd444;
	{ // callseq 43, 0
	.param .b64 param0;
	st.param.f64 	[param0], %fd445;
	.param .b64 retval0;
	call.uni (retval0), 
	__internal_accurate_pow, 
	(
	param0
	);
	ld.param.f64 	%fd1069, [retval0];
	} // callseq 43
	setp.lt.s32 	%p587, %r53, 0;
	neg.f64 	%fd1071, %fd1069;
	selp.f64 	%fd1072, %fd1071, %fd1069, %p507;
	selp.f64 	%fd1273, %fd1072, %fd1069, %p587;
	setp.neu.f64 	%p588, %fd444, 0d0000000000000000;
	@%p588 bra 	$L__BB0_304;
	selp.b32 	%r796, %r53, 0, %p507;
	setp.lt.s32 	%p590, %r108, 0;
	or.b32  	%r797, %r796, 2146435072;
	selp.b32 	%r798, %r797, %r796, %p590;
	mov.b32 	%r799, 0;
	mov.b64 	%fd1273, {%r799, %r798};
$L__BB0_304:
	add.f64 	%fd1073, %fd444, 0d4000000000000000;
	{
	.reg .b32 %temp; 
	mov.b64 	{%temp, %r800}, %fd1073;
	}
	and.b32  	%r801, %r800, 2146435072;
	setp.ne.s32 	%p591, %r801, 2146435072;
	@%p591 bra 	$L__BB0_309;
	setp.num.f64 	%p592, %fd444, %fd444;
	@%p592 bra 	$L__BB0_307;
	mov.f64 	%fd1074, 0d4000000000000000;
	add.rn.f64 	%fd1273, %fd444, %fd1074;
	bra.uni 	$L__BB0_309;
$L__BB0_307:
	setp.neu.f64 	%p593, %fd445, 0d7FF0000000000000;
	@%p593 bra 	$L__BB0_309;
	setp.lt.s32 	%p596, %r108, 0;
	selp.b32 	%r803, 0, 2146435072, %p596;
	and.b32  	%r804, %r108, 2147483647;
	setp.ne.s32 	%p597, %r804, 1071644672;
	or.b32  	%r805, %r803, -2147483648;
	selp.b32 	%r806, %r805, %r803, %p597;
	selp.b32 	%r807, %r806, %r803, %p507;
	selp.b32 	%r808, %r807, %r803, %p587;
	mov.b32 	%r809, 0;
	mov.b64 	%fd1273, {%r809, %r808};
$L__BB0_309:
	setp.eq.f64 	%p599, %fd444, 0d3FF0000000000000;
	mov.f64 	%fd1075, 0d3FE3333333333333;
	div.rn.f64 	%fd1076, %fd1075, %fd1273;
	selp.f64 	%fd452, 0d3FE3333333333333, %fd1076, %p599;
	add.f64 	%fd453, %fd434, 0d3EB0C6F7A0B5ED8D;
	{
	.reg .b32 %temp; 
	mov.b64 	{%temp, %r54}, %fd453;
	}
	abs.f64 	%fd454, %fd453;
	{ // callseq 44, 0
	.param .b64 param0;
	st.param.f64 	[param0], %fd454;
	.param .b64 retval0;
	call.uni (retval0), 
	__internal_accurate_pow, 
	(
	param0
	);
	ld.param.f64 	%fd1077, [retval0];
	} // callseq 44
	setp.lt.s32 	%p600, %r54, 0;
	neg.f64 	%fd1079, %fd1077;
	selp.f64 	%fd1080, %fd1079, %fd1077, %p507;
	selp.f64 	%fd1275, %fd1080, %fd1077, %p600;
	setp.neu.f64 	%p601, %fd453, 0d0000000000000000;
	@%p601 bra 	$L__BB0_311;
	selp.b32 	%r811, %r54, 0, %p507;
	setp.lt.s32 	%p603, %r108, 0;
	or.b32  	%r812, %r811, 2146435072;
	selp.b32 	%r813, %r812, %r811, %p603;
	mov.b32 	%r814, 0;
	mov.b64 	%fd1275, {%r814, %r813};
$L__BB0_311:
	add.f64 	%fd1081, %fd453, 0d4000000000000000;
	{
	.reg .b32 %temp; 
	mov.b64 	{%temp, %r815}, %fd1081;
	}
	and.b32  	%r816, %r815, 2146435072;
	setp.ne.s32 	%p604, %r816, 2146435072;
	@%p604 bra 	$L__BB0_316;
	setp.num.f64 	%p605, %fd453, %fd453;
	@%p605 bra 	$L__BB0_314;
	mov.f64 	%fd1082, 0d4000000000000000;
	add.rn.f64 	%fd1275, %fd453, %fd1082;
	bra.uni 	$L__BB0_316;
$L__BB0_314:
	setp.neu.f64 	%p606, %fd454, 0d7FF0000000000000;
	@%p606 bra 	$L__BB0_316;
	setp.lt.s32 	%p609, %r108, 0;
	selp.b32 	%r818, 0, 2146435072, %p609;
	and.b32  	%r819, %r108, 2147483647;
	setp.ne.s32 	%p610, %r819, 1071644672;
	or.b32  	%r820, %r818, -2147483648;
	selp.b32 	%r821, %r820, %r818, %p610;
	selp.b32 	%r822, %r821, %r818, %p507;
	selp.b32 	%r823, %r822, %r818, %p600;
	mov.b32 	%r824, 0;
	mov.b64 	%fd1275, {%r824, %r823};
$L__BB0_316:
	ld.param.u64 	%rd69, [_Z15weno_derivativePdS_S_S_S_S_PKdiiiddd_param_4];
	mul.f64 	%fd1083, %fd368, 0d3FC5555555555555;
	setp.eq.f64 	%p612, %fd453, 0d3FF0000000000000;
	mov.f64 	%fd1084, 0d3FD3333333333333;
	div.rn.f64 	%fd1085, %fd1084, %fd1275;
	selp.f64 	%fd1086, 0d3FD3333333333333, %fd1085, %p612;
	add.f64 	%fd1087, %fd443, %fd452;
	add.f64 	%fd1088, %fd1087, %fd1086;
	div.rn.f64 	%fd1089, %fd443, %fd1088;
	div.rn.f64 	%fd1090, %fd452, %fd1088;
	div.rn.f64 	%fd1091, %fd1086, %fd1088;
	mul.f64 	%fd1092, %fd374, %fd1090;
	fma.rn.f64 	%fd1093, %fd370, %fd1089, %fd1092;
	sub.f64 	%fd1094, %fd377, %fd1083;
	fma.rn.f64 	%fd1095, %fd1094, %fd1091, %fd1093;
	cvta.to.global.u64 	%rd59, %rd69;
	mul.wide.s32 	%rd60, %r7, 8;
	add.s64 	%rd61, %rd59, %rd60;
	st.global.f64 	[%rd61], %fd1095;
	mul.f64 	%fd1096, %fd368, 0dBFF2AAAAAAAAAAAB;
	fma.rn.f64 	%fd1097, %fd369, 0d3FD5555555555555, %fd1096;
	fma.rn.f64 	%fd461, %fd367, 0d3FFD555555555555, %fd1097;
	sub.f64 	%fd1098, %fd376, %fd1083;
	add.f64 	%fd462, %fd375, %fd1098;
	add.f64 	%fd1099, %fd372, %fd373;
	sub.f64 	%fd463, %fd1099, %fd371;
	add.f64 	%fd1100, %fd368, %fd368;
	sub.f64 	%fd1101, %fd369, %fd1100;
	add.f64 	%fd464, %fd367, %fd1101;
	{
	.reg .b32 %temp; 
	mov.b64 	{%temp, %r55}, %fd464;
	}
	abs.f64 	%fd465, %fd464;
	{ // callseq 45, 0
	.param .b64 param0;
	st.param.f64 	[param0], %fd465;
	.param .b64 retval0;
	call.uni (retval0), 
	__internal_accurate_pow, 
	(
	param0
	);
	ld.param.f64 	%fd1102, [retval0];
	} // callseq 45
	setp.lt.s32 	%p613, %r55, 0;
	neg.f64 	%fd1104, %fd1102;
	selp.f64 	%fd1105, %fd1104, %fd1102, %p507;
	selp.f64 	%fd1277, %fd1105, %fd1102, %p613;
	setp.neu.f64 	%p614, %fd464, 0d0000000000000000;
	@%p614 bra 	$L__BB0_318;
	setp.eq.s32 	%p615, %r10, 1062207488;
	selp.b32 	%r826, %r55, 0, %p615;
	setp.lt.s32 	%p616, %r108, 0;
	or.b32  	%r827, %r826, 2146435072;
	selp.b32 	%r828, %r827, %r826, %p616;
	mov.b32 	%r829, 0;
	mov.b64 	%fd1277, {%r829, %r828};
$L__BB0_318:
	add.f64 	%fd1106, %fd464, 0d4000000000000000;
	{
	.reg .b32 %temp; 
	mov.b64 	{%temp, %r830}, %fd1106;
	}
	and.b32  	%r831, %r830, 2146435072;
	setp.ne.s32 	%p617, %r831, 2146435072;
	@%p617 bra 	$L__BB0_323;
	setp.num.f64 	%p618, %fd464, %fd464;
	@%p618 bra 	$L__BB0_321;
	mov.f64 	%fd1107, 0d4000000000000000;
	add.rn.f64 	%fd1277, %fd464, %fd1107;
	bra.uni 	$L__BB0_323;
$L__BB0_321:
	setp.neu.f64 	%p619, %fd465, 0d7FF0000000000000;
	@%p619 bra 	$L__BB0_323;
	setp.lt.s32 	%p620, %r55, 0;
	setp.eq.s32 	%p621, %r10, 1062207488;
	setp.lt.s32 	%p622, %r108, 0;
	selp.b32 	%r833, 0, 2146435072, %p622;
	and.b32  	%r834, %r108, 2147483647;
	setp.ne.s32 	%p623, %r834, 1071644672;
	or.b32  	%r835, %r833, -2147483648;
	selp.b32 	%r836, %r835, %r833, %p623;
	selp.b32 	%r837, %r836, %r833, %p621;
	selp.b32 	%r838, %r837, %r833, %p620;
	mov.b32 	%r839, 0;
	mov.b64 	%fd1277, {%r839, %r838};
$L__BB0_323:
	setp.eq.s32 	%p624, %r10, 1062207488;
	setp.eq.f64 	%p625, %fd464, 0d3FF0000000000000;
	mul.f64 	%fd1108, %fd1277, 0d3FF1555555555555;
	selp.f64 	%fd472, 0d3FF1555555555555, %fd1108, %p625;
	fma.rn.f64 	%fd1109, %fd368, 0dC010000000000000, %fd369;
	mul.f64 	%fd473, %fd367, 0d4008000000000000;
	add.f64 	%fd474, %fd473, %fd1109;
	{
	.reg .b32 %temp; 
	mov.b64 	{%temp, %r56}, %fd474;
	}
	abs.f64 	%fd475, %fd474;
	{ // callseq 46, 0
	.param .b64 param0;
	st.param.f64 	[param0], %fd475;
	.param .b64 retval0;
	call.uni (retval0), 
	__internal_accurate_pow, 
	(
	param0
	);
	ld.param.f64 	%fd1110, [retval0];
	} // callseq 46
	setp.lt.s32 	%p626, %r56, 0;
	neg.f64 	%fd1112, %fd1110;
	selp.f64 	%fd1113, %fd1112, %fd1110, %p624;
	selp.f64 	%fd1279, %fd1113, %fd1110, %p626;
	setp.neu.f64 	%p627, %fd474, 0d0000000000000000;
	@%p627 bra 	$L__BB0_325;
	setp.eq.s32 	%p628, %r10, 1062207488;
	selp.b32 	%r841, %r56, 0, %p628;
	setp.lt.s32 	%p629, %r108, 0;
	or.b32  	%r842, %r841, 2146435072;
	selp.b32 	%r843, %r842, %r841, %p629;
	mov.b32 	%r844, 0;
	mov.b64 	%fd1279, {%r844, %r843};
$L__BB0_325:
	add.f64 	%fd1114, %fd474, 0d4000000000000000;
	{
	.reg .b32 %temp; 
	mov.b64 	{%temp, %r845}, %fd1114;
	}
	and.b32  	%r846, %r845, 2146435072;
	setp.ne.s32 	%p630, %r846, 2146435072;
	@%p630 bra 	$L__BB0_330;
	setp.num.f64 	%p631, %fd474, %fd474;
	@%p631 bra 	$L__BB0_328;
	mov.f64 	%fd1115, 0d4000000000000000;
	add.rn.f64 	%fd1279, %fd474, %fd1115;
	bra.uni 	$L__BB0_330;
$L__BB0_328:
	setp.neu.f64 	%p632, %fd475, 0d7FF0000000000000;
	@%p632 bra 	$L__BB0_330;
	setp.lt.s32 	%p633, %r56, 0;
	setp.eq.s32 	%p634, %r10, 1062207488;
	setp.lt.s32 	%p635, %r108, 0;
	selp.b32 	%r848, 0, 2146435072, %p635;
	and.b32  	%r849, %r108, 2147483647;
	setp.ne.s32 	%p636, %r849, 1071644672;
	or.b32  	%r850, %r848, -2147483648;
	selp.b32 	%r851, %r850, %r848, %p636;
	selp.b32 	%r852, %r851, %r848, %p634;
	selp.b32 	%r853, %r852, %r848, %p633;
	mov.b32 	%r854, 0;
	mov.b64 	%fd1279, {%r854, %r853};
$L__BB0_330:
	setp.eq.s32 	%p637, %r10, 1062207488;
	setp.eq.f64 	%p638, %fd474, 0d3FF0000000000000;
	mul.f64 	%fd1116, %fd1279, 0d3FD0000000000000;
	selp.f64 	%fd1117, 0d3FD0000000000000, %fd1116, %p638;
	add.f64 	%fd482, %fd472, %fd1117;
	sub.f64 	%fd1118, %fd368, %fd416;
	add.f64 	%fd483, %fd366, %fd1118;
	{
	.reg .b32 %temp; 
	mov.b64 	{%temp, %r57}, %fd483;
	}
	abs.f64 	%fd484, %fd483;
	{ // callseq 47, 0
	.param .b64 param0;
	st.param.f64 	[param0], %fd484;
	.param .b64 retval0;
	call.uni (retval0), 
	__internal_accurate_pow, 
	(
	param0
	);
	ld.param.f64 	%fd1119, [retval0];
	} // callseq 47
	setp.lt.s32 	%p639, %r57, 0;
	neg.f64 	%fd1121, %fd1119;
	selp.f64 	%fd1122, %fd1121, %fd1119, %p637;
	selp.f64 	%fd1281, %fd1122, %fd1119, %p639;
	setp.neu.f64 	%p640, %fd483, 0d0000000000000000;
	@%p640 bra 	$L__BB0_332;
	setp.eq.s32 	%p641, %r10, 1062207488;
	selp.b32 	%r856, %r57, 0, %p641;
	setp.lt.s32 	%p642, %r108, 0;
	or.b32  	%r857, %r856, 2146435072;
	selp.b32 	%r858, %r857, %r856, %p642;
	mov.b32 	%r859, 0;
	mov.b64 	%fd1281, {%r859, %r858};
$L__BB0_332:
	add.f64 	%fd1123, %fd483, 0d4000000000000000;
	{
	.reg .b32 %temp; 
	mov.b64 	{%temp, %r860}, %fd1123;
	}
	and.b32  	%r861, %r860, 2146435072;
	setp.ne.s32 	%p643, %r861, 2146435072;
	@%p643 bra 	$L__BB0_337;
	setp.num.f64 	%p644, %fd483, %fd483;
	@%p644 bra 	$L__BB0_335;
	mov.f64 	%fd1124, 0d4000000000000000;
	add.rn.f64 	%fd1281, %fd483, %fd1124;
	bra.uni 	$L__BB0_337;
$L__BB0_335:
	setp.neu.f64 	%p645, %fd484, 0d7FF0000000000000;
	@%p645 bra 	$L__BB0_337;
	setp.lt.s32 	%p646, %r57, 0;
	setp.eq.s32 	%p647, %r10, 1062207488;
	setp.lt.s32 	%p648, %r108, 0;
	selp.b32 	%r863, 0, 2146435072, %p648;
	and.b32  	%r864, %r108, 2147483647;
	setp.ne.s32 	%p649, %r864, 1071644672;
	or.b32  	%r865, %r863, -2147483648;
	selp.b32 	%r866, %r865, %r863, %p649;
	selp.b32 	%r867, %r866, %r863, %p647;
	selp.b32 	%r868, %r867, %r863, %p646;
	mov.b32 	%r869, 0;
	mov.b64 	%fd1281, {%r869, %r868};
$L__BB0_337:
	setp.eq.s32 	%p650, %r10, 1062207488;
	setp.eq.f64 	%p651, %fd483, 0d3FF0000000000000;
	mul.f64 	%fd1125, %fd1281, 0d3FF1555555555555;
	selp.f64 	%fd491, 0d3FF1555555555555, %fd1125, %p651;
	sub.f64 	%fd492, %fd368, %fd366;
	{
	.reg .b32 %temp; 
	mov.b64 	{%temp, %r58}, %fd492;
	}
	abs.f64 	%fd493, %fd492;
	{ // callseq 48, 0
	.param .b64 param0;
	st.param.f64 	[param0], %fd493;
	.param .b64 retval0;
	call.uni (retval0), 
	__internal_accurate_pow, 
	(
	param0
	);
	ld.param.f64 	%fd1126, [retval0];
	} // callseq 48
	setp.lt.s32 	%p652, %r58, 0;
	neg.f64 	%fd1128, %fd1126;
	selp.f64 	%fd1129, %fd1128, %fd1126, %p650;
	selp.f64 	%fd1283, %fd1129, %fd1126, %p652;
	setp.neu.f64 	%p653, %fd492, 0d0000000000000000;
	@%p653 bra 	$L__BB0_339;
	setp.eq.s32 	%p654, %r10, 1062207488;
	selp.b32 	%r871, %r58, 0, %p654;
	setp.lt.s32 	%p655, %r108, 0;
	or.b32  	%r872, %r871, 2146435072;
	selp.b32 	%r873, %r872, %r871, %p655;
	mov.b32 	%r874, 0;
	mov.b64 	%fd1283, {%r874, %r873};
$L__BB0_339:
	add.f64 	%fd1130, %fd492, 0d4000000000000000;
	{
	.reg .b32 %temp; 
	mov.b64 	{%temp, %r875}, %fd1130;
	}
	and.b32  	%r876, %r875, 2146435072;
	setp.ne.s32 	%p656, %r876, 2146435072;
	@%p656 bra 	$L__BB0_344;
	setp.num.f64 	%p657, %fd492, %fd492;
	@%p657 bra 	$L__BB0_342;
	mov.f64 	%fd1131, 0d4000000000000000;
	add.rn.f64 	%fd1283, %fd492, %fd1131;
	bra.uni 	$L__BB0_344;
$L__BB0_342:
	setp.neu.f64 	%p658, %fd493, 0d7FF0000000000000;
	@%p658 bra 	$L__BB0_344;
	setp.lt.s32 	%p659, %r58, 0;
	setp.eq.s32 	%p660, %r10, 1062207488;
	setp.lt.s32 	%p661, %r108, 0;
	selp.b32 	%r878, 0, 2146435072, %p661;
	and.b32  	%r879, %r108, 2147483647;
	setp.ne.s32 	%p662, %r879, 1071644672;
	or.b32  	%r880, %r878, -2147483648;
	selp.b32 	%r881, %r880, %r878, %p662;
	selp.b32 	%r882, %r881, %r878, %p660;
	selp.b32 	%r883, %r882, %r878, %p659;
	mov.b32 	%r884, 0;
	mov.b64 	%fd1283, {%r884, %r883};
$L__BB0_344:
	setp.eq.s32 	%p663, %r10, 1062207488;
	setp.eq.f64 	%p664, %fd492, 0d3FF0000000000000;
	mul.f64 	%fd1132, %fd1283, 0d3FD0000000000000;
	selp.f64 	%fd1133, 0d3FD0000000000000, %fd1132, %p664;
	add.f64 	%fd500, %fd491, %fd1133;
	sub.f64 	%fd1134, %fd367, %fd397;
	add.f64 	%fd501, %fd365, %fd1134;
	{
	.reg .b32 %temp; 
	mov.b64 	{%temp, %r59}, %fd501;
	}
	abs.f64 	%fd502, %fd501;
	{ // callseq 49, 0
	.param .b64 param0;
	st.param.f64 	[param0], %fd502;
	.param .b64 retval0;
	call.uni (retval0), 
	__internal_accurate_pow, 
	(
	param0
	);
	ld.param.f64 	%fd1135, [retval0];
	} // callseq 49
	setp.lt.s32 	%p665, %r59, 0;
	neg.f64 	%fd1137, %fd1135;
	selp.f64 	%fd1138, %fd1137, %fd1135, %p663;
	selp.f64 	%fd1285, %fd1138, %fd1135, %p665;
	setp.neu.f64 	%p666, %fd501, 0d0000000000000000;
	@%p666 bra 	$L__BB0_346;
	setp.eq.s32 	%p667, %r10, 1062207488;
	selp.b32 	%r886, %r59, 0, %p667;
	setp.lt.s32 	%p668, %r108, 0;
	or.b32  	%r887, %r886, 2146435072;
	selp.b32 	%r888, %r887, %r886, %p668;
	mov.b32 	%r889, 0;
	mov.b64 	%fd1285, {%r889, %r888};
$L__BB0_346:
	add.f64 	%fd1139, %fd501, 0d4000000000000000;
	{
	.reg .b32 %temp; 
	mov.b64 	{%temp, %r890}, %fd1139;
	}
	and.b32  	%r891, %r890, 2146435072;
	setp.ne.s32 	%p669, %r891, 2146435072;
	@%p669 bra 	$L__BB0_351;
	setp.num.f64 	%p670, %fd501, %fd501;
	@%p670 bra 	$L__BB0_349;
	mov.f64 	%fd1140, 0d4000000000000000;
	add.rn.f64 	%fd1285, %fd501, %fd1140;
	bra.uni 	$L__BB0_351;
$L__BB0_349:
	setp.neu.f64 	%p671, %fd502, 0d7FF0000000000000;
	@%p671 bra 	$L__BB0_351;
	setp.lt.s32 	%p672, %r59, 0;
	setp.eq.s32 	%p673, %r10, 1062207488;
	setp.lt.s32 	%p674, %r108, 0;
	selp.b32 	%r893, 0, 2146435072, %p674;
	and.b32  	%r894, %r108, 2147483647;
	setp.ne.s32 	%p675, %r894, 1071644672;
	or.b32  	%r895, %r893, -2147483648;
	selp.b32 	%r896, %r895, %r893, %p675;
	selp.b32 	%r897, %r896, %r893, %p673;
	selp.b32 	%r898, %r897, %r893, %p672;
	mov.b32 	%r899, 0;
	mov.b64 	%fd1285, {%r899, %r898};
$L__BB0_351:
	setp.eq.s32 	%p676, %r10, 1062207488;
	setp.eq.f64 	%p677, %fd501, 0d3FF0000000000000;
	mul.f64 	%fd1141, %fd1285, 0d3FF1555555555555;
	selp.f64 	%fd509, 0d3FF1555555555555, %fd1141, %p677;
	fma.rn.f64 	%fd1142, %fd366, 0dC010000000000000, %fd473;
	add.f64 	%fd510, %fd365, %fd1142;
	{
	.reg .b32 %temp; 
	mov.b64 	{%temp, %r60}, %fd510;
	}
	abs.f64 	%fd511, %fd510;
	{ // callseq 50, 0
	.param .b64 param0;
	st.param.f64 	[param0], %fd511;
	.param .b64 retval0;
	call.uni (retval0), 
	__internal_accurate_pow, 
	(
	param0
	);
	ld.param.f64 	%fd1143, [retval0];
	} // callseq 50
	setp.lt.s32 	%p678, %r60, 0;
	neg.f64 	%fd1145, %fd1143;
	selp.f64 	%fd1146, %fd1145, %fd1143, %p676;
	selp.f64 	%fd1287, %fd1146, %fd1143, %p678;
	setp.neu.f64 	%p679, %fd510, 0d0000000000000000;
	@%p679 bra 	$L__BB0_353;
	setp.eq.s32 	%p680, %r10, 1062207488;
	selp.b32 	%r901, %r60, 0, %p680;
	setp.lt.s32 	%p681, %r108, 0;
	or.b32  	%r902, %r901, 2146435072;
	selp.b32 	%r903, %r902, %r901, %p681;
	mov.b32 	%r904, 0;
	mov.b64 	%fd1287, {%r904, %r903};
$L__BB0_353:
	add.f64 	%fd1147, %fd510, 0d4000000000000000;
	{
	.reg .b32 %temp; 
	mov.b64 	{%temp, %r905}, %fd1147;
	}
	and.b32  	%r906, %r905, 2146435072;
	setp.ne.s32 	%p682, %r906, 2146435072;
	@%p682 bra 	$L__BB0_358;
	setp.num.f64 	%p683, %fd510, %fd510;
	@%p683 bra 	$L__BB0_356;
	mov.f64 	%fd1148, 0d4000000000000000;
	add.rn.f64 	%fd1287, %fd510, %fd1148;
	bra.uni 	$L__BB0_358;
$L__BB0_356:
	setp.neu.f64 	%p684, %fd511, 0d7FF0000000000000;
	@%p684 bra 	$L__BB0_358;
	setp.lt.s32 	%p685, %r60, 0;
	setp.eq.s32 	%p686, %r10, 1062207488;
	setp.lt.s32 	%p687, %r108, 0;
	selp.b32 	%r908, 0, 2146435072, %p687;
	and.b32  	%r909, %r108, 2147483647;
	setp.ne.s32 	%p688, %r909, 1071644672;
	or.b32  	%r910, %r908, -2147483648;
	selp.b32 	%r911, %r910, %r908, %p688;
	selp.b32 	%r912, %r911, %r908, %p686;
	selp.b32 	%r913, %r912, %r908, %p685;
	mov.b32 	%r914, 0;
	mov.b64 	%fd1287, {%r914, %r913};
$L__BB0_358:
	setp.eq.s32 	%p689, %r10, 1062207488;
	setp.eq.f64 	%p690, %fd510, 0d3FF0000000000000;
	mul.f64 	%fd1149, %fd1287, 0d3FD0000000000000;
	selp.f64 	%fd1150, 0d3FD0000000000000, %fd1149, %p690;
	add.f64 	%fd518, %fd509, %fd1150;
	add.f64 	%fd519, %fd482, 0d3EB0C6F7A0B5ED8D;
	{
	.reg .b32 %temp; 
	mov.b64 	{%temp, %r61}, %fd519;
	}
	abs.f64 	%fd520, %fd519;
	{ // callseq 51, 0
	.param .b64 param0;
	st.param.f64 	[param0], %fd520;
	.param .b64 retval0;
	call.uni (retval0), 
	__internal_accurate_pow, 
	(
	param0
	);
	ld.param.f64 	%fd1151, [retval0];
	} // callseq 51
	setp.lt.s32 	%p691, %r61, 0;
	neg.f64 	%fd1153, %fd1151;
	selp.f64 	%fd1154, %fd1153, %fd1151, %p689;
	selp.f64 	%fd1289, %fd1154, %fd1151, %p691;
	setp.neu.f64 	%p692, %fd519, 0d0000000000000000;
	@%p692 bra 	$L__BB0_360;
	setp.eq.s32 	%p693, %r10, 1062207488;
	selp.b32 	%r916, %r61, 0, %p693;
	setp.lt.s32 	%p694, %r108, 0;
	or.b32  	%r917, %r916, 2146435072;
	selp.b32 	%r918, %r917, %r916, %p694;
	mov.b32 	%r919, 0;
	mov.b64 	%fd1289, {%r919, %r918};
$L__BB0_360:
	add.f64 	%fd1155, %fd519, 0d4000000000000000;
	{
	.reg .b32 %temp; 
	mov.b64 	{%temp, %r920}, %fd1155;
	}
	and.b32  	%r921, %r920, 2146435072;
	setp.ne.s32 	%p695, %r921, 2146435072;
	@%p695 bra 	$L__BB0_365;
	setp.num.f64 	%p696, %fd519, %fd519;
	@%p696 bra 	$L__BB0_363;
	mov.f64 	%fd1156, 0d4000000000000000;
	add.rn.f64 	%fd1289, %fd519, %fd1156;
	bra.uni 	$L__BB0_365;
$L__BB0_363:
	setp.neu.f64 	%p697, %fd520, 0d7FF0000000000000;
	@%p697 bra 	$L__BB0_365;
	setp.lt.s32 	%p698, %r61, 0;
	setp.eq.s32 	%p699, %r10, 1062207488;
	setp.lt.s32 	%p700, %r108, 0;
	selp.b32 	%r923, 0, 2146435072, %p700;
	and.b32  	%r924, %r108, 2147483647;
	setp.ne.s32 	%p701, %r924, 1071644672;
	or.b32  	%r925, %r923, -2147483648;
	selp.b32 	%r926, %r925, %r923, %p701;
	selp.b32 	%r927, %r926, %r923, %p699;
	selp.b32 	%r928, %r927, %r923, %p698;
	mov.b32 	%r929, 0;
	mov.b64 	%fd1289, {%r929, %r928};
$L__BB0_365:
	setp.eq.s32 	%p702, %r10, 1062207488;
	setp.eq.f64 	%p703, %fd519, 0d3FF0000000000000;
	mov.f64 	%fd1157, 0d3FB999999999999A;
	div.rn.f64 	%fd1158, %fd1157, %fd1289;
	selp.f64 	%fd527, 0d3FB999999999999A, %fd1158, %p703;
	add.f64 	%fd528, %fd500, 0d3EB0C6F7A0B5ED8D;
	{
	.reg .b32 %temp; 
	mov.b64 	{%temp, %r62}, %fd528;
	}
	abs.f64 	%fd529, %fd528;
	{ // callseq 52, 0
	.param .b64 param0;
	st.param.f64 	[param0], %fd529;
	.param .b64 retval0;
	call.uni (retval0), 
	__internal_accurate_pow, 
	(
	param0
	);
	ld.param.f64 	%fd1159, [retval0];
	} // callseq 52
	setp.lt.s32 	%p704, %r62, 0;
	neg.f64 	%fd1161, %fd1159;
	selp.f64 	%fd1162, %fd1161, %fd1159, %p702;
	selp.f64 	%fd1291, %fd1162, %fd1159, %p704;
	setp.neu.f64 	%p705, %fd528, 0d0000000000000000;
	@%p705 bra 	$L__BB0_367;
	setp.eq.s32 	%p706, %r10, 1062207488;
	selp.b32 	%r931, %r62, 0, %p706;
	setp.lt.s32 	%p707, %r108, 0;
	or.b32  	%r932, %r931, 2146435072;
	selp.b32 	%r933, %r932, %r931, %p707;
	mov.b32 	%r934, 0;
	mov.b64 	%fd1291, {%r934, %r933};
$L__BB0_367:
	add.f64 	%fd1163, %fd528, 0d4000000000000000;
	{
	.reg .b32 %temp; 
	mov.b64 	{%temp, %r935}, %fd1163;
	}
	and.b32  	%r936, %r935, 2146435072;
	setp.ne.s32 	%p708, %r936, 2146435072;
	@%p708 bra 	$L__BB0_372;
	setp.num.f64 	%p709, %fd528, %fd528;
	@%p709 bra 	$L__BB0_370;
	mov.f64 	%fd1164, 0d4000000000000000;
	add.rn.f64 	%fd1291, %fd528, %fd1164;
	bra.uni 	$L__BB0_372;
$L__BB0_370:
	setp.neu.f64 	%p710, %fd529, 0d7FF0000000000000;
	@%p710 bra 	$L__BB0_372;
	setp.lt.s32 	%p711, %r62, 0;
	setp.eq.s32 	%p712, %r10, 1062207488;
	setp.lt.s32 	%p713, %r108, 0;
	selp.b32 	%r938, 0, 2146435072, %p713;
	and.b32  	%r939, %r108, 2147483647;
	setp.ne.s32 	%p714, %r939, 1071644672;
	or.b32  	%r940, %r938, -2147483648;
	selp.b32 	%r941, %r940, %r938, %p714;
	selp.b32 	%r942, %r941, %r938, %p712;
	selp.b32 	%r943, %r942, %r938, %p711;
	mov.b32 	%r944, 0;
	mov.b64 	%fd1291, {%r944, %r943};
$L__BB0_372:
	setp.eq.s32 	%p715, %r10, 1062207488;
	setp.eq.f64 	%p716, %fd528, 0d3FF0000000000000;
	mov.f64 	%fd1165, 0d3FE3333333333333;
	div.rn.f64 	%fd1166, %fd1165, %fd1291;
	selp.f64 	%fd536, 0d3FE3333333333333, %fd1166, %p716;
	add.f64 	%fd537, %fd518, 0d3EB0C6F7A0B5ED8D;
	{
	.reg .b32 %temp; 
	mov.b64 	{%temp, %r63}, %fd537;
	}
	abs.f64 	%fd538, %fd537;
	{ // callseq 53, 0
	.param .b64 param0;
	st.param.f64 	[param0], %fd538;
	.param .b64 retval0;
	call.uni (retval0), 
	__internal_accurate_pow, 
	(
	param0
	);
	ld.param.f64 	%fd1167, [retval0];
	} // callseq 53
	setp.lt.s32 	%p717, %r63, 0;
	neg.f64 	%fd1169, %fd1167;
	selp.f64 	%fd1170, %fd1169, %fd1167, %p715;
	selp.f64 	%fd1293, %fd1170, %fd1167, %p717;
	setp.neu.f64 	%p718, %fd537, 0d0000000000000000;
	@%p718 bra 	$L__BB0_374;
	setp.eq.s32 	%p719, %r10, 1062207488;
	selp.b32 	%r946, %r63, 0, %p719;
	setp.lt.s32 	%p720, %r108, 0;
	or.b32  	%r947, %r946, 2146435072;
	selp.b32 	%r948, %r947, %r946, %p720;
	mov.b32 	%r949, 0;
	mov.b64 	%fd1293, {%r949, %r948};
$L__BB0_374:
	add.f64 	%fd1171, %fd537, 0d4000000000000000;
	{
	.reg .b32 %temp; 
	mov.b64 	{%temp, %r950}, %fd1171;
	}
	and.b32  	%r951, %r950, 2146435072;
	setp.ne.s32 	%p721, %r951, 2146435072;
	@%p721 bra 	$L__BB0_379;
	setp.num.f64 	%p722, %fd537, %fd537;
	@%p722 bra 	$L__BB0_377;
	mov.f64 	%fd1172, 0d4000000000000000;
	add.rn.f64 	%fd1293, %fd537, %fd1172;
	bra.uni 	$L__BB0_379;
$L__BB0_377:
	setp.neu.f64 	%p723, %fd538, 0d7FF0000000000000;
	@%p723 bra 	$L__BB0_379;
	setp.lt.s32 	%p724, %r63, 0;
	setp.eq.s32 	%p725, %r10, 1062207488;
	setp.lt.s32 	%p726, %r108, 0;
	selp.b32 	%r953, 0, 2146435072, %p726;
	and.b32  	%r954, %r108, 2147483647;
	setp.ne.s32 	%p727, %r954, 1071644672;
	or.b32  	%r955, %r953, -2147483648;
	selp.b32 	%r956, %r955, %r953, %p727;
	selp.b32 	%r957, %r956, %r953, %p725;
	selp.b32 	%r958, %r957, %r953, %p724;
	mov.b32 	%r959, 0;
	mov.b64 	%fd1293, {%r959, %r958};
$L__BB0_379:
	ld.param.u64 	%rd70, [_Z15weno_derivativePdS_S_S_S_S_PKdiiiddd_param_5];
	setp.eq.f64 	%p728, %fd537, 0d3FF0000000000000;
	mov.f64 	%fd1173, 0d3FD3333333333333;
	div.rn.f64 	%fd1174, %fd1173, %fd1293;
	selp.f64 	%fd1175, 0d3FD3333333333333, %fd1174, %p728;
	add.f64 	%fd1176, %fd527, %fd536;
	add.f64 	%fd1177, %fd1176, %fd1175;
	div.rn.f64 	%fd1178, %fd527, %fd1177;
	div.rn.f64 	%fd1179, %fd536, %fd1177;
	div.rn.f64 	%fd1180, %fd1175, %fd1177;
	mul.f64 	%fd1181, %fd462, %fd1179;
	fma.rn.f64 	%fd1182, %fd461, %fd1178, %fd1181;
	fma.rn.f64 	%fd1183, %fd463, %fd1180, %fd1182;
	cvta.to.global.u64 	%rd62, %rd70;
	add.s64 	%rd64, %rd62, %rd60;
	st.global.f64 	[%rd64], %fd1183;
$L__BB0_380:
	ret;

}
	// .globl	_Z25surface_conservation_stepPdPKdS1_S1_S1_S1_diiiddd
.visible .entry _Z25surface_conservation_stepPdPKdS1_S1_S1_S1_diiiddd(
	.param .u64 .ptr .align 1 _Z25surface_conservation_stepPdPKdS1_S1_S1_S1_diiiddd_param_0,
	.param .u64 .ptr .align 1 _Z25surface_conservation_stepPdPKdS1_S1_S1_S1_diiiddd_param_1,
	.param .u64 .ptr .align 1 _Z25surface_conservation_stepPdPKdS1_S1_S1_S1_diiiddd_param_2,
	.param .u64 .ptr .align 1 _Z25surface_conservation_stepPdPKdS1_S1_S1_S1_diiiddd_param_3,
	.param .u64 .ptr .align 1 _Z25surface_conservation_stepPdPKdS1_S1_S1_S1_diiiddd_param_4,
	.param .u64 .ptr .align 1 _Z25surface_conservation_stepPdPKdS1_S1_S1_S1_diiiddd_param_5,
	.param .f64 _Z25surface_conservation_stepPdPKdS1_S1_S1_S1_diiiddd_param_6,
	.param .u32 _Z25surface_conservation_stepPdPKdS1_S1_S1_S1_diiiddd_param_7,
	.param .u32 _Z25surface_conservation_stepPdPKdS1_S1_S1_S1_diiiddd_param_8,
	.param .u32 _Z25surface_conservation_stepPdPKdS1_S1_S1_S1_diiiddd_param_9,
	.param .f64 _Z25surface_conservation_stepPdPKdS1_S1_S1_S1_diiiddd_param_10,
	.param .f64 _Z25surface_conservation_stepPdPKdS1_S1_S1_S1_diiiddd_param_11,
	.param .f64 _Z25surface_conservation_stepPdPKdS1_S1_S1_S1_diiiddd_param_12
)
{
	.reg .pred 	%p<732>;
	.reg .b32 	%r<960>;
	.reg .b64 	%rd<62>;
	.reg .b64 	%fd<1312>;

	ld.param.u64 	%rd7, [_Z25surface_conservation_stepPdPKdS1_S1_S1_S1_diiiddd_param_5];
	ld.param.u32 	%r64, [_Z25surface_conservation_stepPdPKdS1_S1_S1_S1_diiiddd_param_7];
	ld.param.u32 	%r67, [_Z25surface_conservation_stepPdPKdS1_S1_S1_S1_diiiddd_param_8];
	ld.param.u32 	%r66, [_Z25surface_conservation_stepPdPKdS1_S1_S1_S1_diiiddd_param_9];
	ld.param.f64 	%fd551, [_Z25surface_conservation_stepPdPKdS1_S1_S1_S1_diiiddd_param_10];
	mov.u32 	%r68, %ctaid.x;
	mov.u32 	%r69, %ntid.x;
	mov.u32 	%r70, %tid.x;
	mad.lo.s32 	%r1, %r68, %r69, %r70;
	mov.u32 	%r71, %ctaid.y;
	mov.u32 	%r72, %ntid.y;
	mov.u32 	%r73, %tid.y;
	mad.lo.s32 	%r74, %r71, %r72, %r73;
	mov.u32 	%r75, %ctaid.z;
	mov.u32 	%r76, %ntid.z;
	mov.u32 	%r77, %tid.z;
	mad.lo.s32 	%r3, %r75, %r76, %r77;
	setp.ge.s32 	%p1, %r1, %r64;
	setp.ge.s32 	%p2, %r74, %r67;
	or.pred  	%p3, %p1, %p2;
	setp.ge.s32 	%p4, %r3, %r66;
	or.pred  	%p5, %p3, %p4;
	@%p5 bra 	$L__BB1_380;
	cvta.to.global.u64 	%rd1, %rd7;
	add.s32 	%r78, %r64, -1;
	cvt.rn.f64.s32 	%fd1, %r78;
	cvt.rn.f64.s32 	%fd554, %r1;
	max.f64 	%fd555, %fd554, 0d0000000000000000;
	setp.gt.f64 	%p6, %fd555, %fd1;
	selp.f64 	%fd556, %fd1, %fd555, %p6;
	cvt.rzi.s32.f64 	%r4, %fd556;
	add.s32 	%r79, %r67, -1;
	cvt.rn.f64.u32 	%fd557, %r79;
	cvt.rn.f64.u32 	%fd558, %r74;
	max.f64 	%fd559, %fd558, 0d0000000000000000;
	setp.gt.f64 	%p7, %fd559, %fd557;
	selp.f64 	%fd560, %fd557, %fd559, %p7;
	cvt.rzi.s32.f64 	%r5, %fd560;
	add.s32 	%r80, %r66, -1;
	cvt.rn.f64.u32 	%fd2, %r80;
	cvt.rn.f64.u32 	%fd561, %r3;
	max.f64 	%fd562, %fd561, 0d0000000000000000;
	setp.gt.f64 	%p8, %fd562, %fd2;
	selp.f64 	%fd563, %fd2, %fd562, %p8;
	cvt.rzi.s32.f64 	%r81, %fd563;
	mul.lo.s32 	%r82, %r81, %r67;
	add.s32 	%r83, %r82, %r5;
	mul.lo.s32 	%r6, %r83, %r64;
	add.s32 	%r7, %r6, %r4;
	add.s32 	%r84, %r74, 1;
	cvt.rn.f64.u32 	%fd564, %r84;
	max.f64 	%fd565, %fd564, 0d0000000000000000;
	setp.gt.f64 	%p9, %fd565, %fd557;
	selp.f64 	%fd566, %fd557, %fd565, %p9;
	cvt.rzi.s32.f64 	%r85, %fd566;
	add.s32 	%r86, %r82, %r85;
	mad.lo.s32 	%r87, %r86, %r64, %r4;
	add.s32 	%r88, %r74, 2;
	cvt.rn.f64.u32 	%fd567, %r88;
	max.f64 	%fd568, %fd567, 0d0000000000000000;
	setp.gt.f64 	%p10, %fd568, %fd557;
	selp.f64 	%fd569, %fd557, %fd568, %p10;
	cvt.rzi.s32.f64 	%r89, %fd569;
	add.s32 	%r90, %r82, %r89;
	mad.lo.s32 	%r91, %r90, %r64, %r4;
	add.s32 	%r92, %r74, 3;
	cvt.rn.f64.u32 	%fd570, %r92;
	max.f64 	%fd571, %fd570, 0d0000000000000000;
	setp.gt.f64 	%p11, %fd571, %fd557;
	selp.f64 	%fd572, %fd557, %fd571, %p11;
	cvt.rzi.s32.f64 	%r93, %fd572;
	add.s32 	%r94, %r82, %r93;
	mad.lo.s32 	%r95, %r94, %r64, %r4;
	add.s32 	%r96, %r74, -1;
	cvt.rn.f64.s32 	%fd573, %r96;
	max.f64 	%fd574, %fd573, 0d0000000000000000;
	setp.gt.f64 	%p12, %fd574, %fd557;
	selp.f64 	%fd575, %fd557, %fd574, %p12;
	cvt.rzi.s32.f64 	%r97, %fd575;
	add.s32 	%r98, %r82, %r97;
	mad.lo.s32 	%r99, %r98, %r64, %r4;
	add.s32 	%r100, %r74, -2;
	cvt.rn.f64.s32 	%fd576, %r100;
	max.f64 	%fd577, %fd576, 0d0000000000000000;
	setp.gt.f64 	%p13, %fd577, %fd557;
	selp.f64 	%fd578, %fd557, %fd577, %p13;
	cvt.rzi.s32.f64 	%r101, %fd578;
	add.s32 	%r102, %r82, %r101;
	mad.lo.s32 	%r103, %r102, %r64, %r4;
	add.s32 	%r104, %r74, -3;
	cvt.rn.f64.s32 	%fd579, %r104;
	max.f64 	%fd580, %fd579, 0d0000000000000000;
	setp.gt.f64 	%p14, %fd580, %fd557;
	selp.f64 	%fd581, %fd557, %fd580, %p14;
	cvt.rzi.s32.f64 	%r105, %fd581;
	add.s32 	%r106, %r82, %r105;
	mad.lo.s32 	%r107, %r106, %r64, %r4;
	mul.wide.s32 	%rd8, %r103, 8;
	add.s64 	%rd9, %rd1, %rd8;
	ld.global.f64 	%fd582, [%rd9];
	mul.wide.s32 	%rd10, %r107, 8;
	add.s64 	%rd11, %rd1, %rd10;
	ld.global.f64 	%fd583, [%rd11];
	sub.f64 	%fd584, %fd582, %fd583;
	div.rn.f64 	%fd3, %fd584, %fd551;
	mul.wide.s32 	%rd12, %r99, 8;
	add.s64 	%rd13, %rd1, %rd12;
	ld.global.f64 	%fd585, [%rd13];
	sub.f64 	%fd586, %fd585, %fd582;
	div.rn.f64 	%fd4, %fd586, %fd551;
	mul.wide.s32 	%rd14, %r7, 8;
	add.s64 	%rd15, %rd1, %rd14;
	ld.global.f64 	%fd5, [%rd15];
	sub.f64 	%fd587, %fd5, %fd585;
	div.rn.f64 	%fd6, %fd587, %fd551;
	mul.wide.s32 	%rd16, %r87, 8;
	add.s64 	%rd17, %rd1, %rd16;
	ld.global.f64 	%fd588, [%rd17];
	sub.f64 	%fd589, %fd588, %fd5;
	div.rn.f64 	%fd7, %fd589, %fd551;
	mul.wide.s32 	%rd18, %r91, 8;
	add.s64 	%rd19, %rd1, %rd18;
	ld.global.f64 	%fd590, [%rd19];
	sub.f64 	%fd591, %fd590, %fd588;
	div.rn.f64 	%fd8, %fd591, %fd551;
	mul.wide.s32 	%rd20, %r95, 8;
	add.s64 	%rd21, %rd1, %rd20;
	ld.global.f64 	%fd592, [%rd21];
	sub.f64 	%fd593, %fd592, %fd590;
	div.rn.f64 	%fd9, %fd593, %fd551;
	mul.f64 	%fd594, %fd4, 0dBFF2AAAAAAAAAAAB;
	fma.rn.f64 	%fd595, %fd3, 0d3FD5555555555555, %fd594;
	fma.rn.f64 	%fd10, %fd6, 0d3FFD555555555555, %fd595;
	mul.f64 	%fd11, %fd4, 0d3FC5555555555555;
	mul.f64 	%fd12, %fd6, 0d3FEAAAAAAAAAAAAB;
	sub.f64 	%fd596, %fd12, %fd11;
	mul.f64 	%fd13, %fd7, 0d3FD5555555555555;
	add.f64 	%fd14, %fd596, %fd13;
	mul.f64 	%fd15, %fd6, 0d3FD5555555555555;
	mul.f64 	%fd16, %fd7, 0d3FEAAAAAAAAAAAAB;
	add.f64 	%fd597, %fd4, %fd4;
	sub.f64 	%fd598, %fd3, %fd597;
	add.f64 	%fd17, %fd598, %fd6;
	{
	.reg .b32 %temp; 
	mov.b64 	{%temp, %r8}, %fd17;
	}
	mov.f64 	%fd599, 0d4000000000000000;
	{
	.reg .b32 %temp; 
	mov.b64 	{%temp, %r108}, %fd599;
	}
	and.b32  	%r10, %r108, 2146435072;
	setp.eq.s32 	%p15, %r10, 1062207488;
	abs.f64 	%fd18, %fd17;
	{ // callseq 54, 0
	.param .b64 param0;
	st.param.f64 	[param0], %fd18;
	.param .b64 retval0;
	call.uni (retval0), 
	__internal_accurate_pow, 
	(
	param0
	);
	ld.param.f64 	%fd600, [retval0];
	} // callseq 54
	setp.lt.s32 	%p16, %r8, 0;
	neg.f64 	%fd602, %fd600;
	selp.f64 	%fd603, %fd602, %fd600, %p15;
	selp.f64 	%fd1205, %fd603, %fd600, %p16;
	setp.neu.f64 	%p17, %fd17, 0d0000000000000000;
	@%p17 bra 	$L__BB1_3;
	selp.b32 	%r109, %r8, 0, %p15;
	setp.lt.s32 	%p19, %r108, 0;
	or.b32  	%r110, %r109, 2146435072;
	selp.b32 	%r111, %r110, %r109, %p19;
	mov.b32 	%r112, 0;
	mov.b64 	%fd1205, {%r112, %r111};
$L__BB1_3:
	add.f64 	%fd604, %fd17, 0d4000000000000000;
	{
	.reg .b32 %temp; 
	mov.b64 	{%temp, %r113}, %fd604;
	}
	and.b32  	%r114, %r113, 2146435072;
	setp.ne.s32 	%p20, %r114, 2146435072;
	@%p20 bra 	$L__BB1_8;
	setp.num.f64 	%p21, %fd17, %fd17;
	@%p21 bra 	$L__BB1_6;
	mov.f64 	%fd605, 0d4000000000000000;
	add.rn.f64 	%fd1205, %fd17, %fd605;
	bra.uni 	$L__BB1_8;
$L__BB1_6:
	setp.neu.f64 	%p22, %fd18, 0d7FF0000000000000;
	@%p22 bra 	$L__BB1_8;
	setp.lt.s32 	%p25, %r108, 0;
	selp.b32 	%r116, 0, 2146435072, %p25;
	and.b32  	%r117, %r108, 2147483647;
	setp.ne.s32 	%p26, %r117, 1071644672;
	or.b32  	%r118, %r116, -2147483648;
	selp.b32 	%r119, %r118, %r116, %p26;
	selp.b32 	%r120, %r119, %r116, %p15;
	selp.b32 	%r121, %r120, %r116, %p16;
	mov.b32 	%r122, 0;
	mov.b64 	%fd1205, {%r122, %r121};
$L__BB1_8:
	setp.eq.f64 	%p28, %fd17, 0d3FF0000000000000;
	mul.f64 	%fd606, %fd1205, 0d3FF1555555555555;
	selp.f64 	%fd25, 0d3FF1555555555555, %fd606, %p28;
	fma.rn.f64 	%fd607, %fd4, 0dC010000000000000, %fd3;
	mul.f64 	%fd26, %fd6, 0d4008000000000000;
	add.f64 	%fd27, %fd607, %fd26;
	{
	.reg .b32 %temp; 
	mov.b64 	{%temp, %r11}, %fd27;
	}
	abs.f64 	%fd28, %fd27;
	{ // callseq 55, 0
	.param .b64 param0;
	st.param.f64 	[param0], %fd28;
	.param .b64 retval0;
	call.uni (retval0), 
	__internal_accurate_pow, 
	(
	param0
	);
	ld.param.f64 	%fd608, [retval0];
	} // callseq 55
	setp.lt.s32 	%p29, %r11, 0;
	neg.f64 	%fd610, %fd608;
	selp.f64 	%fd611, %fd610, %fd608, %p15;
	selp.f64 	%fd1207, %fd611, %fd608, %p29;
	setp.neu.f64 	%p30, %fd27, 0d0000000000000000;
	@%p30 bra 	$L__BB1_10;
	selp.b32 	%r124, %r11, 0, %p15;
	setp.lt.s32 	%p32, %r108, 0;
	or.b32  	%r125, %r124, 2146435072;
	selp.b32 	%r126, %r125, %r124, %p32;
	mov.b32 	%r127, 0;
	mov.b64 	%fd1207, {%r127, %r126};
$L__BB1_10:
	add.f64 	%fd612, %fd27, 0d4000000000000000;
	{
	.reg .b32 %temp; 
	mov.b64 	{%temp, %r128}, %fd612;
	}
	and.b32  	%r129, %r128, 2146435072;
	setp.ne.s32 	%p33, %r129, 2146435072;
	@%p33 bra 	$L__BB1_15;
	setp.num.f64 	%p34, %fd27, %fd27;
	@%p34 bra 	$L__BB1_13;
	mov.f64 	%fd613, 0d4000000000000000;
	add.rn.f64 	%fd1207, %fd27, %fd613;
	bra.uni 	$L__BB1_15;
$L__BB1_13:
	setp.neu.f64 	%p35, %fd28, 0d7FF0000000000000;
	@%p35 bra 	$L__BB1_15;
	setp.lt.s32 	%p38, %r108, 0;
	selp.b32 	%r131, 0, 2146435072, %p38;
	and.b32  	%r132, %r108, 2147483647;
	setp.ne.s32 	%p39, %r132, 1071644672;
	or.b32  	%r133, %r131, -2147483648;
	selp.b32 	%r134, %r133, %r131, %p39;
	selp.b32 	%r135, %r134, %r131, %p15;
	selp.b32 	%r136, %r135, %r131, %p29;
	mov.b32 	%r137, 0;
	mov.b64 	%fd1207, {%r137, %r136};
$L__BB1_15:
	setp.eq.f64 	%p41, %fd27, 0d3FF0000000000000;
	mul.f64 	%fd614, %fd1207, 0d3FD0000000000000;
	selp.f64 	%fd615, 0d3FD0000000000000, %fd614, %p41;
	add.f64 	%fd35, %fd25, %fd615;
	add.f64 	%fd36, %fd6, %fd6;
	sub.f64 	%fd616, %fd4, %fd36;
	add.f64 	%fd37, %fd616, %fd7;
	{
	.reg .b32 %temp; 
	mov.b64 	{%temp, %r12}, %fd37;
	}
	abs.f64 	%fd38, %fd37;
	{ // callseq 56, 0
	.param .b64 param0;
	st.param.f64 	[param0], %fd38;
	.param .b64 retval0;
	call.uni (retval0), 
	__internal_accurate_pow, 
	(
	param0
	);
	ld.param.f64 	%fd617, [retval0];
	} // callseq 56
	setp.lt.s32 	%p42, %r12, 0;
	neg.f64 	%fd619, %fd617;
	selp.f64 	%fd620, %fd619, %fd617, %p15;
	selp.f64 	%fd1209, %fd620, %fd617, %p42;
	setp.neu.f64 	%p43, %fd37, 0d0000000000000000;
	@%p43 bra 	$L__BB1_17;
	selp.b32 	%r139, %r12, 0, %p15;
	setp.lt.s32 	%p45, %r108, 0;
	or.b32  	%r140, %r139, 2146435072;
	selp.b32 	%r141, %r140, %r139, %p45;
	mov.b32 	%r142, 0;
	mov.b64 	%fd1209, {%r142, %r141};
$L__BB1_17:
	add.f64 	%fd621, %fd37, 0d4000000000000000;
	{
	.reg .b32 %temp; 
	mov.b64 	{%temp, %r143}, %fd621;
	}
	and.b32  	%r144, %r143, 2146435072;
	setp.ne.s32 	%p46, %r144, 2146435072;
	@%p46 bra 	$L__BB1_22;
	setp.num.f64 	%p47, %fd37, %fd37;
	@%p47 bra 	$L__BB1_20;
	mov.f64 	%fd622, 0d4000000000000000;
	add.rn.f64 	%fd1209, %fd37, %fd622;
	bra.uni 	$L__BB1_22;
$L__BB1_20:
	setp.neu.f64 	%p48, %fd38, 0d7FF0000000000000;
	@%p48 bra 	$L__BB1_22;
	setp.lt.s32 	%p51, %r108, 0;
	selp.b32 	%r146, 0, 2146435072, %p51;
	and.b32  	%r147, %r108, 2147483647;
	setp.ne.s32 	%p52, %r147, 1071644672;
	or.b32  	%r148, %r146, -2147483648;
	selp.b32 	%r149, %r148, %r146, %p52;
	selp.b32 	%r150, %r149, %r146, %p15;
	selp.b32 	%r151, %r150, %r146, %p42;
	mov.b32 	%r152, 0;
	mov.b64 	%fd1209, {%r152, %r151};
$L__BB1_22:
	setp.eq.f64 	%p54, %fd37, 0d3FF0000000000000;
	mul.f64 	%fd623, %fd1209, 0d3FF1555555555555;
	selp.f64 	%fd45, 0d3FF1555555555555, %fd623, %p54;
	sub.f64 	%fd46, %fd4, %fd7;
	{
	.reg .b32 %temp; 
	mov.b64 	{%temp, %r13}, %fd46;
	}
	abs.f64 	%fd47, %fd46;
	{ // callseq 57, 0
	.param .b64 param0;
	st.param.f64 	[param0], %fd47;
	.param .b64 retval0;
	call.uni (retval0), 
	__internal_accurate_pow, 
	(
	param0
	);
	ld.param.f64 	%fd624, [retval0];
	} // callseq 57
	setp.lt.s32 	%p55, %r13, 0;
	neg.f64 	%fd626, %fd624;
	selp.f64 	%fd627, %fd626, %fd624, %p15;
	selp.f64 	%fd1211, %fd627, %fd624, %p55;
	setp.neu.f64 	%p56, %fd46, 0d0000000000000000;
	@%p56 bra 	$L__BB1_24;
	selp.b32 	%r154, %r13, 0, %p15;
	setp.lt.s32 	%p58, %r108, 0;
	or.b32  	%r155, %r154, 2146435072;
	selp.b32 	%r156, %r155, %r154, %p58;
	mov.b32 	%r157, 0;
	mov.b64 	%fd1211, {%r157, %r156};
$L__BB1_24:
	add.f64 	%fd628, %fd46, 0d4000000000000000;
	{
	.reg .b32 %temp; 
	mov.b64 	{%temp, %r158}, %fd628;
	}
	and.b32  	%r159, %r158, 2146435072;
	setp.ne.s32 	%p59, %r159, 2146435072;
	@%p59 bra 	$L__BB1_29;
	setp.num.f64 	%p60, %fd46, %fd46;
	@%p60 bra 	$L__BB1_27;
	mov.f64 	%fd629, 0d4000000000000000;
	add.rn.f64 	%fd1211, %fd46, %fd629;
	bra.uni 	$L__BB1_29;
$L__BB1_27:
	setp.neu.f64 	%p61, %fd47, 0d7FF0000000000000;
	@%p61 bra 	$L__BB1_29;
	setp.lt.s32 	%p64, %r108, 0;
	selp.b32 	%r161, 0, 2146435072, %p64;
	and.b32  	%r162, %r108, 2147483647;
	setp.ne.s32 	%p65, %r162, 1071644672;
	or.b32  	%r163, %r161, -2147483648;
	selp.b32 	%r164, %r163, %r161, %p65;
	selp.b32 	%r165, %r164, %r161, %p15;
	selp.b32 	%r166, %r165, %r161, %p55;
	mov.b32 	%r167, 0;
	mov.b64 	%fd1211, {%r167, %r166};
$L__BB1_29:
	setp.eq.f64 	%p67, %fd46, 0d3FF0000000000000;
	mul.f64 	%fd630, %fd1211, 0d3FD0000000000000;
	selp.f64 	%fd631, 0d3FD0000000000000, %fd630, %p67;
	add.f64 	%fd54, %fd45, %fd631;
	add.f64 	%fd55, %fd7, %fd7;
	sub.f64 	%fd632, %fd6, %fd55;
	add.f64 	%fd56, %fd632, %fd8;
	{
	.reg .b32 %temp; 
	mov.b64 	{%temp, %r14}, %fd56;
	}
	abs.f64 	%fd57, %fd56;
	{ // callseq 58, 0
	.param .b64 param0;
	st.param.f64 	[param0], %fd57;
	.param .b64 retval0;
	call.uni (retval0), 
	__internal_accurate_pow, 
	(
	param0
	);
	ld.param.f64 	%fd633, [retval0];
	} // callseq 58
	setp.lt.s32 	%p68, %r14, 0;
	neg.f64 	%fd635, %fd633;
	selp.f64 	%fd636, %fd635, %fd633, %p15;
	selp.f64 	%fd1213, %fd636, %fd633, %p68;
	setp.neu.f64 	%p69, %fd56, 0d0000000000000000;
	@%p69 bra 	$L__BB1_31;
	selp.b32 	%r169, %r14, 0, %p15;
	setp.lt.s32 	%p71, %r108, 0;
	or.b32  	%r170, %r169, 2146435072;
	selp.b32 	%r171, %r170, %r169, %p71;
	mov.b32 	%r172, 0;
	mov.b64 	%fd1213, {%r172, %r171};
$L__BB1_31:
	add.f64 	%fd637, %fd56, 0d4000000000000000;
	{
	.reg .b32 %temp; 
	mov.b64 	{%temp, %r173}, %fd637;
	}
	and.b32  	%r174, %r173, 2146435072;
	setp.ne.s32 	%p72, %r174, 2146435072;
	@%p72 bra 	$L__BB1_36;
	setp.num.f64 	%p73, %fd56, %fd56;
	@%p73 bra 	$L__BB1_34;
	mov.f64 	%fd638, 0d4000000000000000;
	add.rn.f64 	%fd1213, %fd56, %fd638;
	bra.uni 	$L__BB1_36;
$L__BB1_34:
	setp.neu.f64 	%p74, %fd57, 0d7FF0000000000000;
	@%p74 bra 	$L__BB1_36;
	setp.lt.s32 	%p77, %r108, 0;
	selp.b32 	%r176, 0, 2146435072, %p77;
	and.b32  	%r177, %r108, 2147483647;
	setp.ne.s32 	%p78, %r177, 1071644672;
	or.b32  	%r178, %r176, -2147483648;
	selp.b32 	%r179, %r178, %r176, %p78;
	selp.b32 	%r180, %r179, %r176, %p15;
	selp.b32 	%r181, %r180, %r176, %p68;
	mov.b32 	%r182, 0;
	mov.b64 	%fd1213, {%r182, %r181};
$L__BB1_36:
	setp.eq.f64 	%p80, %fd56, 0d3FF0000000000000;
	mul.f64 	%fd639, %fd1213, 0d3FF1555555555555;
	selp.f64 	%fd64, 0d3FF1555555555555, %fd639, %p80;
	fma.rn.f64 	%fd640, %fd7, 0dC010000000000000, %fd26;
	add.f64 	%fd65, %fd640, %fd8;
	{
	.reg .b32 %temp; 
	mov.b64 	{%temp, %r15}, %fd65;
	}
	abs.f64 	%fd66, %fd65;
	{ // callseq 59, 0
	.param .b64 param0;
	st.param.f64 	[param0], %fd66;
	.param .b64 retval0;
	call.uni (retval0), 
	__internal_accurate_pow, 
	(
	param0
	);
	ld.param.f64 	%fd641, [retval0];
	} // callseq 59
	setp.lt.s32 	%p81, %r15, 0;
	neg.f64 	%fd643, %fd641;
	selp.f64 	%fd644, %fd643, %fd641, %p15;
	selp.f64 	%fd1215, %fd644, %fd641, %p81;
	setp.neu.f64 	%p82, %fd65, 0d0000000000000000;
	@%p82 bra 	$L__BB1_38;
	selp.b32 	%r184, %r15, 0, %p15;
	setp.lt.s32 	%p84, %r108, 0;
	or.b32  	%r185, %r184, 2146435072;
	selp.b32 	%r186, %r185, %r184, %p84;
	mov.b32 	%r187, 0;
	mov.b64 	%fd1215, {%r187, %r186};
$L__BB1_38:
	add.f64 	%fd645, %fd65, 0d4000000000000000;
	{
	.reg .b32 %temp; 
	mov.b64 	{%temp, %r188}, %fd645;
	}
	and.b32  	%r189, %r188, 2146435072;
	setp.ne.s32 	%p85, %r189, 2146435072;
	@%p85 bra 	$L__BB1_43;
	setp.num.f64 	%p86, %fd65, %fd65;
	@%p86 bra 	$L__BB1_41;
	mov.f64 	%fd646, 0d4000000000000000;
	add.rn.f64 	%fd1215, %fd65, %fd646;
	bra.uni 	$L__BB1_43;
$L__BB1_41:
	setp.neu.f64 	%p87, %fd66, 0d7FF0000000000000;
	@%p87 bra 	$L__BB1_43;
	setp.lt.s32 	%p90, %r108, 0;
	selp.b32 	%r191, 0, 2146435072, %p90;
	and.b32  	%r192, %r108, 2147483647;
	setp.ne.s32 	%p91, %r192, 1071644672;
	or.b32  	%r193, %r191, -2147483648;
	selp.b32 	%r194, %r193, %r191, %p91;
	selp.b32 	%r195, %r194, %r191, %p15;
	selp.b32 	%r196, %r195, %r191, %p81;
	mov.b32 	%r197, 0;
	mov.b64 	%fd1215, {%r197, %r196};
$L__BB1_43:
	setp.eq.f64 	%p93, %fd65, 0d3FF0000000000000;
	mul.f64 	%fd647, %fd1215, 0d3FD0000000000000;
	selp.f64 	%fd648, 0d3FD0000000000000, %fd647, %p93;
	add.f64 	%fd73, %fd64, %fd648;
	add.f64 	%fd74, %fd35, 0d3EB0C6F7A0B5ED8D;
	{
	.reg .b32 %temp; 
	mov.b64 	{%temp, %r16}, %fd74;
	}
	abs.f64 	%fd75, %fd74;
	{ // callseq 60, 0
	.param .b64 param0;
	st.param.f64 	[param0], %fd75;
	.param .b64 retval0;
	call.uni (retval0), 
	__internal_accurate_pow, 
	(
	param0
	);
	ld.param.f64 	%fd649, [retval0];
	} // callseq 60
	setp.lt.s32 	%p94, %r16, 0;
	neg.f64 	%fd651, %fd649;
	selp.f64 	%fd652, %fd651, %fd649, %p15;
	selp.f64 	%fd1217, %fd652, %fd649, %p94;
	setp.neu.f64 	%p95, %fd74, 0d0000000000000000;
	@%p95 bra 	$L__BB1_45;
	selp.b32 	%r199, %r16, 0, %p15;
	setp.lt.s32 	%p97, %r108, 0;
	or.b32  	%r200, %r199, 2146435072;
	selp.b32 	%r201, %r200, %r199, %p97;
	mov.b32 	%r202, 0;
	mov.b64 	%fd1217, {%r202, %r201};
$L__BB1_45:
	add.f64 	%fd653, %fd74, 0d4000000000000000;
	{
	.reg .b32 %temp; 
	mov.b64 	{%temp, %r203}, %fd653;
	}
	and.b32  	%r204, %r203, 2146435072;
	setp.ne.s32 	%p98, %r204, 2146435072;
	@%p98 bra 	$L__BB1_50;
	setp.num.f64 	%p99, %fd74, %fd74;
	@%p99 bra 	$L__BB1_48;
	mov.f64 	%fd654, 0d4000000000000000;
	add.rn.f64 	%fd1217, %fd74, %fd654;
	bra.uni 	$L__BB1_50;
$L__BB1_48:
	setp.neu.f64 	%p100, %fd75, 0d7FF0000000000000;
	@%p100 bra 	$L__BB1_50;
	setp.lt.s32 	%p103, %r108, 0;
	selp.b32 	%r206, 0, 2146435072, %p103;
	and.b32  	%r207, %r108, 2147483647;
	setp.ne.s32 	%p104, %r207, 1071644672;
	or.b32  	%r208, %r206, -2147483648;
	selp.b32 	%r209, %r208, %r206, %p104;
	selp.b32 	%r210, %r209, %r206, %p15;
	selp.b32 	%r211, %r210, %r206, %p94;
	mov.b32 	%r212, 0;
	mov.b64 	%fd1217, {%r212, %r211};
$L__BB1_50:
	setp.eq.f64 	%p106, %fd74, 0d3FF0000000000000;
	mov.f64 	%fd655, 0d3FB999999999999A;
	div.rn.f64 	%fd656, %fd655, %fd1217;
	selp.f64 	%fd82, 0d3FB999999999999A, %fd656, %p106;
	add.f64 	%fd83, %fd54, 0d3EB0C6F7A0B5ED8D;
	{
	.reg .b32 %temp; 
	mov.b64 	{%temp, %r17}, %fd83;
	}
	abs.f64 	%fd84, %fd83;
	{ // callseq 61, 0
	.param .b64 param0;
	st.param.f64 	[param0], %fd84;
	.param .b64 retval0;
	call.uni (retval0), 
	__internal_accurate_pow, 
	(
	param0
	);
	ld.param.f64 	%fd657, [retval0];
	} // callseq 61
	setp.lt.s32 	%p107, %r17, 0;
	neg.f64 	%fd659, %fd657;
	selp.f64 	%fd660, %fd659, %fd657, %p15;
	selp.f64 	%fd1219, %fd660, %fd657, %p107;
	setp.neu.f64 	%p108, %fd83, 0d0000000000000000;
	@%p108 bra 	$L__BB1_52;
	selp.b32 	%r214, %r17, 0, %p15;
	setp.lt.s32 	%p110, %r108, 0;
	or.b32  	%r215, %r214, 2146435072;
	selp.b32 	%r216, %r215, %r214, %p110;
	mov.b32 	%r217, 0;
	mov.b64 	%fd1219, {%r217, %r216};
$L__BB1_52:
	add.f64 	%fd661, %fd83, 0d4000000000000000;
	{
	.reg .b32 %temp; 
	mov.b64 	{%temp, %r218}, %fd661;
	}
	and.b32  	%r219, %r218, 2146435072;
	setp.ne.s32 	%p111, %r219, 2146435072;
	@%p111 bra 	$L__BB1_57;
	setp.num.f64 	%p112, %fd83, %fd83;
	@%p112 bra 	$L__BB1_55;
	mov.f64 	%fd662, 0d4000000000000000;
	add.rn.f64 	%fd1219, %fd83, %fd662;
	bra.uni 	$L__BB1_57;
$L__BB1_55:
	setp.neu.f64 	%p113, %fd84, 0d7FF0000000000000;
	@%p113 bra 	$L__BB1_57;
	setp.lt.s32 	%p116, %r108, 0;
	selp.b32 	%r221, 0, 2146435072, %p116;
	and.b32  	%r222, %r108, 2147483647;
	setp.ne.s32 	%p117, %r222, 1071644672;
	or.b32  	%r223, %r221, -2147483648;
	selp.b32 	%r224, %r223, %r221, %p117;
	selp.b32 	%r225, %r224, %r221, %p15;
	selp.b32 	%r226, %r225, %r221, %p107;
	mov.b32 	%r227, 0;
	mov.b64 	%fd1219, {%r227, %r226};
$L__BB1_57:
	setp.eq.f64 	%p119, %fd83, 0d3FF0000000000000;
	mov.f64 	%fd663, 0d3FE3333333333333;
	div.rn.f64 	%fd664, %fd663, %fd1219;
	selp.f64 	%fd91, 0d3FE3333333333333, %fd664, %p119;
	add.f64 	%fd92, %fd73, 0d3EB0C6F7A0B5ED8D;
	{
	.reg .b32 %temp; 
	mov.b64 	{%temp, %r18}, %fd92;
	}
	abs.f64 	%fd93, %fd92;
	{ // callseq 62, 0
	.param .b64 param0;
	st.param.f64 	[param0], %fd93;
	.param .b64 retval0;
	call.uni (retval0), 
	__internal_accurate_pow, 
	(
	param0
	);
	ld.param.f64 	%fd665, [retval0];
	} // callseq 62
	setp.lt.s32 	%p120, %r18, 0;
	neg.f64 	%fd667, %fd665;
	selp.f64 	%fd668, %fd667, %fd665, %p15;
	selp.f64 	%fd1221, %fd668, %fd665, %p120;
	setp.neu.f64 	%p121, %fd92, 0d0000000000000000;
	@%p121 bra 	$L__BB1_59;
	selp.b32 	%r229, %r18, 0, %p15;
	setp.lt.s32 	%p123, %r108, 0;
	or.b32  	%r230, %r229, 2146435072;
	selp.b32 	%r231, %r230, %r229, %p123;
	mov.b32 	%r232, 0;
	mov.b64 	%fd1221, {%r232, %r231};
$L__BB1_59:
	add.f64 	%fd669, %fd92, 0d4000000000000000;
	{
	.reg .b32 %temp; 
	mov.b64 	{%temp, %r233}, %fd669;
	}
	and.b32  	%r234, %r233, 2146435072;
	setp.ne.s32 	%p124, %r234, 2146435072;
	@%p124 bra 	$L__BB1_64;
	setp.num.f64 	%p125, %fd92, %fd92;
	@%p125 bra 	$L__BB1_62;
	mov.f64 	%fd670, 0d4000000000000000;
	add.rn.f64 	%fd1221, %fd92, %fd670;
	bra.uni 	$L__BB1_64;
$L__BB1_62:
	setp.neu.f64 	%p126, %fd93, 0d7FF0000000000000;
	@%p126 bra 	$L__BB1_64;
	setp.lt.s32 	%p129, %r108, 0;
	selp.b32 	%r236, 0, 2146435072, %p129;
	and.b32  	%r237, %r108, 2147483647;
	setp.ne.s32 	%p130, %r237, 1071644672;
	or.b32  	%r238, %r236, -2147483648;
	selp.b32 	%r239, %r238, %r236, %p130;
	selp.b32 	%r240, %r239, %r236, %p15;
	selp.b32 	%r241, %r240, %r236, %p120;
	mov.b32 	%r242, 0;
	mov.b64 	%fd1221, {%r242, %r241};
$L__BB1_64:
	mul.f64 	%fd671, %fd8, 0d3FC5555555555555;
	setp.eq.f64 	%p132, %fd92, 0d3FF0000000000000;
	mov.f64 	%fd672, 0d3FD3333333333333;
	div.rn.f64 	%fd673, %fd672, %fd1221;
	selp.f64 	%fd674, 0d3FD3333333333333, %fd673, %p132;
	add.f64 	%fd675, %fd82, %fd91;
	add.f64 	%fd676, %fd675, %fd674;
	div.rn.f64 	%fd677, %fd82, %fd676;
	div.rn.f64 	%fd678, %fd91, %fd676;
	div.rn.f64 	%fd679, %fd674, %fd676;
	mul.f64 	%fd680, %fd14, %fd678;
	fma.rn.f64 	%fd681, %fd10, %fd677, %fd680;
	add.f64 	%fd682, %fd15, %fd16;
	sub.f64 	%fd683, %fd682, %fd671;
	fma.rn.f64 	%fd100, %fd683, %fd679, %fd681;
	mul.f64 	%fd684, %fd8, 0dBFF2AAAAAAAAAAAB;
	fma.rn.f64 	%fd685, %fd9, 0d3FD5555555555555, %fd684;
	fma.rn.f64 	%fd101, %fd7, 0d3FFD555555555555, %fd685;
	sub.f64 	%fd686, %fd16, %fd671;
	add.f64 	%fd102, %fd15, %fd686;
	add.f64 	%fd687, %fd12, %fd13;
	sub.f64 	%fd103, %fd687, %fd11;
	add.f64 	%fd688, %fd8, %fd8;
	sub.f64 	%fd689, %fd9, %fd688;
	add.f64 	%fd104, %fd7, %fd689;
	{
	.reg .b32 %temp; 
	mov.b64 	{%temp, %r19}, %fd104;
	}
	abs.f64 	%fd105, %fd104;
	{ // callseq 63, 0
	.param .b64 param0;
	st.param.f64 	[param0], %fd105;
	.param .b64 retval0;
	call.uni (retval0), 
	__internal_accurate_pow, 
	(
	param0
	);
	ld.param.f64 	%fd690, [retval0];
	} // callseq 63
	setp.lt.s32 	%p133, %r19, 0;
	neg.f64 	%fd692, %fd690;
	selp.f64 	%fd693, %fd692, %fd690, %p15;
	selp.f64 	%fd1223, %fd693, %fd690, %p133;
	setp.neu.f64 	%p134, %fd104, 0d0000000000000000;
	@%p134 bra 	$L__BB1_66;
	selp.b32 	%r244, %r19, 0, %p15;
	setp.lt.s32 	%p136, %r108, 0;
	or.b32  	%r245, %r244, 2146435072;
	selp.b32 	%r246, %r245, %r244, %p136;
	mov.b32 	%r247, 0;
	mov.b64 	%fd1223, {%r247, %r246};
$L__BB1_66:
	add.f64 	%fd694, %fd104, 0d4000000000000000;
	{
	.reg .b32 %temp; 
	mov.b64 	{%temp, %r248}, %fd694;
	}
	and.b32  	%r249, %r248, 2146435072;
	setp.ne.s32 	%p137, %r249, 2146435072;
	@%p137 bra 	$L__BB1_71;
	setp.num.f64 	%p138, %fd104, %fd104;
	@%p138 bra 	$L__BB1_69;
	mov.f64 	%fd695, 0d4000000000000000;
	add.rn.f64 	%fd1223, %fd104, %fd695;
	bra.uni 	$L__BB1_71;
$L__BB1_69:
	setp.neu.f64 	%p139, %fd105, 0d7FF0000000000000;
	@%p139 bra 	$L__BB1_71;
	setp.lt.s32 	%p142, %r108, 0;
	selp.b32 	%r251, 0, 2146435072, %p142;
	and.b32  	%r252, %r108, 2147483647;
	setp.ne.s32 	%p143, %r252, 1071644672;
	or.b32  	%r253, %r251, -2147483648;
	selp.b32 	%r254, %r253, %r251, %p143;
	selp.b32 	%r255, %r254, %r251, %p15;
	selp.b32 	%r256, %r255, %r251, %p133;
	mov.b32 	%r257, 0;
	mov.b64 	%fd1223, {%r257, %r256};
$L__BB1_71:
	setp.eq.f64 	%p145, %fd104, 0d3FF0000000000000;
	mul.f64 	%fd696, %fd1223, 0d3FF1555555555555;
	selp.f64 	%fd112, 0d3FF1555555555555, %fd696, %p145;
	fma.rn.f64 	%fd697, %fd8, 0dC010000000000000, %fd9;
	mul.f64 	%fd113, %fd7, 0d4008000000000000;
	add.f64 	%fd114, %fd113, %fd697;
	{
	.reg .b32 %temp; 
	mov.b64 	{%temp, %r20}, %fd114;
	}
	abs.f64 	%fd115, %fd114;
	{ // callseq 64, 0
	.param .b64 param0;
	st.param.f64 	[param0], %fd115;
	.param .b64 retval0;
	call.uni (retval0), 
	__internal_accurate_pow, 
	(
	param0
	);
	ld.param.f64 	%fd698, [retval0];
	} // callseq 64
	setp.lt.s32 	%p146, %r20, 0;
	neg.f64 	%fd700, %fd698;
	selp.f64 	%fd701, %fd700, %fd698, %p15;
	selp.f64 	%fd1225, %fd701, %fd698, %p146;
	setp.neu.f64 	%p147, %fd114, 0d0000000000000000;
	@%p147 bra 	$L__BB1_73;
	selp.b32 	%r259, %r20, 0, %p15;
	setp.lt.s32 	%p149, %r108, 0;
	or.b32  	%r260, %r259, 2146435072;
	selp.b32 	%r261, %r260, %r259, %p149;
	mov.b32 	%r262, 0;
	mov.b64 	%fd1225, {%r262, %r261};
$L__BB1_73:
	add.f64 	%fd702, %fd114, 0d4000000000000000;
	{
	.reg .b32 %temp; 
	mov.b64 	{%temp, %r263}, %fd702;
	}
	and.b32  	%r264, %r263, 2146435072;
	setp.ne.s32 	%p150, %r264, 2146435072;
	@%p150 bra 	$L__BB1_78;
	setp.num.f64 	%p151, %fd114, %fd114;
	@%p151 bra 	$L__BB1_76;
	mov.f64 	%fd703, 0d4000000000000000;
	add.rn.f64 	%fd1225, %fd114, %fd703;
	bra.uni 	$L__BB1_78;
$L__BB1_76:
	setp.neu.f64 	%p152, %fd115, 0d7FF0000000000000;
	@%p152 bra 	$L__BB1_78;
	setp.lt.s32 	%p155, %r108, 0;
	selp.b32 	%r266, 0, 2146435072, %p155;
	and.b32  	%r267, %r108, 2147483647;
	setp.ne.s32 	%p156, %r267, 1071644672;
	or.b32  	%r268, %r266, -2147483648;
	selp.b32 	%r269, %r268, %r266, %p156;
	selp.b32 	%r270, %r269, %r266, %p15;
	selp.b32 	%r271, %r270, %r266, %p146;
	mov.b32 	%r272, 0;
	mov.b64 	%fd1225, {%r272, %r271};
$L__BB1_78:
	setp.eq.f64 	%p158, %fd114, 0d3FF0000000000000;
	mul.f64 	%fd704, %fd1225, 0d3FD0000000000000;
	selp.f64 	%fd705, 0d3FD0000000000000, %fd704, %p158;
	add.f64 	%fd122, %fd112, %fd705;
	sub.f64 	%fd706, %fd8, %fd55;
	add.f64 	%fd123, %fd6, %fd706;
	{
	.reg .b32 %temp; 
	mov.b64 	{%temp, %r21}, %fd123;
	}
	abs.f64 	%fd124, %fd123;
	{ // callseq 65, 0
	.param .b64 param0;
	st.param.f64 	[param0], %fd124;
	.param .b64 retval0;
	call.uni (retval0), 
	__internal_accurate_pow, 
	(
	param0
	);
	ld.param.f64 	%fd707, [retval0];
	} // callseq 65
	setp.lt.s32 	%p159, %r21, 0;
	neg.f64 	%fd709, %fd707;
	selp.f64 	%fd710, %fd709, %fd707, %p15;
	selp.f64 	%fd1227, %fd710, %fd707, %p159;
	setp.neu.f64 	%p160, %fd123, 0d0000000000000000;
	@%p160 bra 	$L__BB1_80;
	selp.b32 	%r274, %r21, 0, %p15;
	setp.lt.s32 	%p162, %r108, 0;
	or.b32  	%r275, %r274, 2146435072;
	selp.b32 	%r276, %r275, %r274, %p162;
	mov.b32 	%r277, 0;
	mov.b64 	%fd1227, {%r277, %r276};
$L__BB1_80:
	add.f64 	%fd711, %fd123, 0d4000000000000000;
	{
	.reg .b32 %temp; 
	mov.b64 	{%temp, %r278}, %fd711;
	}
	and.b32  	%r279, %r278, 2146435072;
	setp.ne.s32 	%p163, %r279, 2146435072;
	@%p163 bra 	$L__BB1_85;
	setp.num.f64 	%p164, %fd123, %fd123;
	@%p164 bra 	$L__BB1_83;
	mov.f64 	%fd712, 0d4000000000000000;
	add.rn.f64 	%fd1227, %fd123, %fd712;
	bra.uni 	$L__BB1_85;
$L__BB1_83:
	setp.neu.f64 	%p165, %fd124, 0d7FF0000000000000;
	@%p165 bra 	$L__BB1_85;
	setp.lt.s32 	%p168, %r108, 0;
	selp.b32 	%r281, 0, 2146435072, %p168;
	and.b32  	%r282, %r108, 2147483647;
	setp.ne.s32 	%p169, %r282, 1071644672;
	or.b32  	%r283, %r281, -2147483648;
	selp.b32 	%r284, %r283, %r281, %p169;
	selp.b32 	%r285, %r284, %r281, %p15;
	selp.b32 	%r286, %r285, %r281, %p159;
	mov.b32 	%r287, 0;
	mov.b64 	%fd1227, {%r287, %r286};
$L__BB1_85:
	setp.eq.f64 	%p171, %fd123, 0d3FF0000000000000;
	mul.f64 	%fd713, %fd1227, 0d3FF1555555555555;
	selp.f64 	%fd131, 0d3FF1555555555555, %fd713, %p171;
	sub.f64 	%fd132, %fd8, %fd6;
	{
	.reg .b32 %temp; 
	mov.b64 	{%temp, %r22}, %fd132;
	}
	abs.f64 	%fd133, %fd132;
	{ // callseq 66, 0
	.param .b64 param0;
	st.param.f64 	[param0], %fd133;
	.param .b64 retval0;
	call.uni (retval0), 
	__internal_accurate_pow, 
	(
	param0
	);
	ld.param.f64 	%fd714, [retval0];
	} // callseq 66
	setp.lt.s32 	%p172, %r22, 0;
	neg.f64 	%fd716, %fd714;
	selp.f64 	%fd717, %fd716, %fd714, %p15;
	selp.f64 	%fd1229, %fd717, %fd714, %p172;
	setp.neu.f64 	%p173, %fd132, 0d0000000000000000;
	@%p173 bra 	$L__BB1_87;
	selp.b32 	%r289, %r22, 0, %p15;
	setp.lt.s32 	%p175, %r108, 0;
	or.b32  	%r290, %r289, 2146435072;
	selp.b32 	%r291, %r290, %r289, %p175;
	mov.b32 	%r292, 0;
	mov.b64 	%fd1229, {%r292, %r291};
$L__BB1_87:
	add.f64 	%fd718, %fd132, 0d4000000000000000;
	{
	.reg .b32 %temp; 
	mov.b64 	{%temp, %r293}, %fd718;
	}
	and.b32  	%r294, %r293, 2146435072;
	setp.ne.s32 	%p176, %r294, 2146435072;
	@%p176 bra 	$L__BB1_92;
	setp.num.f64 	%p177, %fd132, %fd132;
	@%p177 bra 	$L__BB1_90;
	mov.f64 	%fd719, 0d4000000000000000;
	add.rn.f64 	%fd1229, %fd132, %fd719;
	bra.uni 	$L__BB1_92;
$L__BB1_90:
	setp.neu.f64 	%p178, %fd133, 0d7FF0000000000000;
	@%p178 bra 	$L__BB1_92;
	setp.lt.s32 	%p181, %r108, 0;
	selp.b32 	%r296, 0, 2146435072, %p181;
	and.b32  	%r297, %r108, 2147483647;
	setp.ne.s32 	%p182, %r297, 1071644672;
	or.b32  	%r298, %r296, -2147483648;
	selp.b32 	%r299, %r298, %r296, %p182;
	selp.b32 	%r300, %r299, %r296, %p15;
	selp.b32 	%r301, %r300, %r296, %p172;
	mov.b32 	%r302, 0;
	mov.b64 	%fd1229, {%r302, %r301};
$L__BB1_92:
	setp.eq.f64 	%p184, %fd132, 0d3FF0000000000000;
	mul.f64 	%fd720, %fd1229, 0d3FD0000000000000;
	selp.f64 	%fd721, 0d3FD0000000000000, %fd720, %p184;
	add.f64 	%fd140, %fd131, %fd721;
	sub.f64 	%fd722, %fd7, %fd36;
	add.f64 	%fd141, %fd4, %fd722;
	{
	.reg .b32 %temp; 
	mov.b64 	{%temp, %r23}, %fd141;
	}
	abs.f64 	%fd142, %fd141;
	{ // callseq 67, 0
	.param .b64 param0;
	st.param.f64 	[param0], %fd142;
	.param .b64 retval0;
	call.uni (retval0), 
	__internal_accurate_pow, 
	(
	param0
	);
	ld.param.f64 	%fd723, [retval0];
	} // callseq 67
	setp.lt.s32 	%p185, %r23, 0;
	neg.f64 	%fd725, %fd723;
	selp.f64 	%fd726, %fd725, %fd723, %p15;
	selp.f64 	%fd1231, %fd726, %fd723, %p185;
	setp.neu.f64 	%p186, %fd141, 0d0000000000000000;
	@%p186 bra 	$L__BB1_94;
	selp.b32 	%r304, %r23, 0, %p15;
	setp.lt.s32 	%p188, %r108, 0;
	or.b32  	%r305, %r304, 2146435072;
	selp.b32 	%r306, %r305, %r304, %p188;
	mov.b32 	%r307, 0;
	mov.b64 	%fd1231, {%r307, %r306};
$L__BB1_94:
	add.f64 	%fd727, %fd141, 0d4000000000000000;
	{
	.reg .b32 %temp; 
	mov.b64 	{%temp, %r308}, %fd727;
	}
	and.b32  	%r309, %r308, 2146435072;
	setp.ne.s32 	%p189, %r309, 2146435072;
	@%p189 bra 	$L__BB1_99;
	setp.num.f64 	%p190, %fd141, %fd141;
	@%p190 bra 	$L__BB1_97;
	mov.f64 	%fd728, 0d4000000000000000;
	add.rn.f64 	%fd1231, %fd141, %fd728;
	bra.uni 	$L__BB1_99;
$L__BB1_97:
	setp.neu.f64 	%p191, %fd142, 0d7FF0000000000000;
	@%p191 bra 	$L__BB1_99;
	setp.lt.s32 	%p194, %r108, 0;
	selp.b32 	%r311, 0, 2146435072, %p194;
	and.b32  	%r312, %r108, 2147483647;
	setp.ne.s32 	%p195, %r312, 1071644672;
	or.b32  	%r313, %r311, -2147483648;
	selp.b32 	%r314, %r313, %r311, %p195;
	selp.b32 	%r315, %r314, %r311, %p15;
	selp.b32 	%r316, %r315, %r311, %p185;
	mov.b32 	%r317, 0;
	mov.b64 	%fd1231, {%r317, %r316};
$L__BB1_99:
	setp.eq.f64 	%p197, %fd141, 0d3FF0000000000000;
	mul.f64 	%fd729, %fd1231, 0d3FF1555555555555;
	selp.f64 	%fd149, 0d3FF1555555555555, %fd729, %p197;
	fma.rn.f64 	%fd730, %fd6, 0dC010000000000000, %fd113;
	add.f64 	%fd150, %fd4, %fd730;
	{
	.reg .b32 %temp; 
	mov.b64 	{%temp, %r24}, %fd150;
	}
	abs.f64 	%fd151, %fd150;
	{ // callseq 68, 0
	.param .b64 param0;
	st.param.f64 	[param0], %fd151;
	.param .b64 retval0;
	call.uni (retval0), 
	__internal_accurate_pow, 
	(
	param0
	);
	ld.param.f64 	%fd731, [retval0];
	} // callseq 68
	setp.lt.s32 	%p198, %r24, 0;
	neg.f64 	%fd733, %fd731;
	selp.f64 	%fd734, %fd733, %fd731, %p15;
	selp.f64 	%fd1233, %fd734, %fd731, %p198;
	setp.neu.f64 	%p199, %fd150, 0d0000000000000000;
	@%p199 bra 	$L__BB1_101;
	selp.b32 	%r319, %r24, 0, %p15;
	setp.lt.s32 	%p201, %r108, 0;
	or.b32  	%r320, %r319, 2146435072;
	selp.b32 	%r321, %r320, %r319, %p201;
	mov.b32 	%r322, 0;
	mov.b64 	%fd1233, {%r322, %r321};
$L__BB1_101:
	add.f64 	%fd735, %fd150, 0d4000000000000000;
	{
	.reg .b32 %temp; 
	mov.b64 	{%temp, %r323}, %fd735;
	}
	and.b32  	%r324, %r323, 2146435072;
	setp.ne.s32 	%p202, %r324, 2146435072;
	@%p202 bra 	$L__BB1_106;
	setp.num.f64 	%p203, %fd150, %fd150;
	@%p203 bra 	$L__BB1_104;
	mov.f64 	%fd736, 0d4000000000000000;
	add.rn.f64 	%fd1233, %fd150, %fd736;
	bra.uni 	$L__BB1_106;
$L__BB1_104:
	setp.neu.f64 	%p204, %fd151, 0d7FF0000000000000;
	@%p204 bra 	$L__BB1_106;
	setp.lt.s32 	%p205, %r24, 0;
	setp.eq.s32 	%p206, %r10, 1062207488;
	setp.lt.s32 	%p207, %r108, 0;
	selp.b32 	%r326, 0, 2146435072, %p207;
	and.b32  	%r327, %r108, 2147483647;
	setp.ne.s32 	%p208, %r327, 1071644672;
	or.b32  	%r328, %r326, -2147483648;
	selp.b32 	%r329, %r328, %r326, %p208;
	selp.b32 	%r330, %r329, %r326, %p206;
	selp.b32 	%r331, %r330, %r326, %p205;
	mov.b32 	%r332, 0;
	mov.b64 	%fd1233, {%r332, %r331};
$L__BB1_106:
	setp.eq.s32 	%p209, %r10, 1062207488;
	setp.eq.f64 	%p210, %fd150, 0d3FF0000000000000;
	mul.f64 	%fd737, %fd1233, 0d3FD0000000000000;
	selp.f64 	%fd738, 0d3FD0000000000000, %fd737, %p210;
	add.f64 	%fd158, %fd149, %fd738;
	add.f64 	%fd159, %fd122, 0d3EB0C6F7A0B5ED8D;
	{
	.reg .b32 %temp; 
	mov.b64 	{%temp, %r25}, %fd159;
	}
	abs.f64 	%fd160, %fd159;
	{ // callseq 69, 0
	.param .b64 param0;
	st.param.f64 	[param0], %fd160;
	.param .b64 retval0;
	call.uni (retval0), 
	__internal_accurate_pow, 
	(
	param0
	);
	ld.param.f64 	%fd739, [retval0];
	} // callseq 69
	setp.lt.s32 	%p211, %r25, 0;
	neg.f64 	%fd741, %fd739;
	selp.f64 	%fd742, %fd741, %fd739, %p209;
	selp.f64 	%fd1235, %fd742, %fd739, %p211;
	setp.neu.f64 	%p212, %fd159, 0d0000000000000000;
	@%p212 bra 	$L__BB1_108;
	selp.b32 	%r334, %r25, 0, %p209;
	setp.lt.s32 	%p214, %r108, 0;
	or.b32  	%r335, %r334, 2146435072;
	selp.b32 	%r336, %r335, %r334, %p214;
	mov.b32 	%r337, 0;
	mov.b64 	%fd1235, {%r337, %r336};
$L__BB1_108:
	add.f64 	%fd743, %fd159, 0d4000000000000000;
	{
	.reg .b32 %temp; 
	mov.b64 	{%temp, %r338}, %fd743;
	}
	and.b32  	%r339, %r338, 2146435072;
	setp.ne.s32 	%p215, %r339, 2146435072;
	@%p215 bra 	$L__BB1_113;
	setp.num.f64 	%p216, %fd159, %fd159;
	@%p216 bra 	$L__BB1_111;
	mov.f64 	%fd744, 0d4000000000000000;
	add.rn.f64 	%fd1235, %fd159, %fd744;
	bra.uni 	$L__BB1_113;
$L__BB1_111:
	setp.neu.f64 	%p217, %fd160, 0d7FF0000000000000;
	@%p217 bra 	$L__BB1_113;
	setp.lt.s32 	%p218, %r25, 0;
	setp.eq.s32 	%p219, %r10, 1062207488;
	setp.lt.s32 	%p220, %r108, 0;
	selp.b32 	%r341, 0, 2146435072, %p220;
	and.b32  	%r342, %r108, 2147483647;
	setp.ne.s32 	%p221, %r342, 1071644672;
	or.b32  	%r343, %r341, -2147483648;
	selp.b32 	%r344, %r343, %r341, %p221;
	selp.b32 	%r345, %r344, %r341, %p219;
	selp.b32 	%r346, %r345, %r341, %p218;
	mov.b32 	%r347, 0;
	mov.b64 	%fd1235, {%r347, %r346};
$L__BB1_113:
	setp.eq.s32 	%p222, %r10, 1062207488;
	setp.eq.f64 	%p223, %fd159, 0d3FF0000000000000;
	mov.f64 	%fd745, 0d3FB999999999999A;
	div.rn.f64 	%fd746, %fd745, %fd1235;
	selp.f64 	%fd167, 0d3FB999999999999A, %fd746, %p223;
	add.f64 	%fd168, %fd140, 0d3EB0C6F7A0B5ED8D;
	{
	.reg .b32 %temp; 
	mov.b64 	{%temp, %r26}, %fd168;
	}
	abs.f64 	%fd169, %fd168;
	{ // callseq 70, 0
	.param .b64 param0;
	st.param.f64 	[param0], %fd169;
	.param .b64 retval0;
	call.uni (retval0), 
	__internal_accurate_pow, 
	(
	param0
	);
	ld.param.f64 	%fd747, [retval0];
	} // callseq 70
	setp.lt.s32 	%p224, %r26, 0;
	neg.f64 	%fd749, %fd747;
	selp.f64 	%fd750, %fd749, %fd747, %p222;
	selp.f64 	%fd1237, %fd750, %fd747, %p224;
	setp.neu.f64 	%p225, %fd168, 0d0000000000000000;
	@%p225 bra 	$L__BB1_115;
	selp.b32 	%r349, %r26, 0, %p222;
	setp.lt.s32 	%p227, %r108, 0;
	or.b32  	%r350, %r349, 2146435072;
	selp.b32 	%r351, %r350, %r349, %p227;
	mov.b32 	%r352, 0;
	mov.b64 	%fd1237, {%r352, %r351};
$L__BB1_115:
	add.f64 	%fd751, %fd168, 0d4000000000000000;
	{
	.reg .b32 %temp; 
	mov.b64 	{%temp, %r353}, %fd751;
	}
	and.b32  	%r354, %r353, 2146435072;
	setp.ne.s32 	%p228, %r354, 2146435072;
	@%p228 bra 	$L__BB1_120;
	setp.num.f64 	%p229, %fd168, %fd168;
	@%p229 bra 	$L__BB1_118;
	mov.f64 	%fd752, 0d4000000000000000;
	add.rn.f64 	%fd1237, %fd168, %fd752;
	bra.uni 	$L__BB1_120;
$L__BB1_118:
	setp.neu.f64 	%p230, %fd169, 0d7FF0000000000000;
	@%p230 bra 	$L__BB1_120;
	setp.lt.s32 	%p231, %r26, 0;
	setp.eq.s32 	%p232, %r10, 1062207488;
	setp.lt.s32 	%p233, %r108, 0;
	selp.b32 	%r356, 0, 2146435072, %p233;
	and.b32  	%r357, %r108, 2147483647;
	setp.ne.s32 	%p234, %r357, 1071644672;
	or.b32  	%r358, %r356, -2147483648;
	selp.b32 	%r359, %r358, %r356, %p234;
	selp.b32 	%r360, %r359, %r356, %p232;
	selp.b32 	%r361, %r360, %r356, %p231;
	mov.b32 	%r362, 0;
	mov.b64 	%fd1237, {%r362, %r361};
$L__BB1_120:
	setp.eq.s32 	%p235, %r10, 1062207488;
	setp.eq.f64 	%p236, %fd168, 0d3FF0000000000000;
	mov.f64 	%fd753, 0d3FE3333333333333;
	div.rn.f64 	%fd754, %fd753, %fd1237;
	selp.f64 	%fd176, 0d3FE3333333333333, %fd754, %p236;
	add.f64 	%fd177, %fd158, 0d3EB0C6F7A0B5ED8D;
	{
	.reg .b32 %temp; 
	mov.b64 	{%temp, %r27}, %fd177;
	}
	abs.f64 	%fd178, %fd177;
	{ // callseq 71, 0
	.param .b64 param0;
	st.param.f64 	[param0], %fd178;
	.param .b64 retval0;
	call.uni (retval0), 
	__internal_accurate_pow, 
	(
	param0
	);
	ld.param.f64 	%fd755, [retval0];
	} // callseq 71
	setp.lt.s32 	%p237, %r27, 0;
	neg.f64 	%fd757, %fd755;
	selp.f64 	%fd758, %fd757, %fd755, %p235;
	selp.f64 	%fd1239, %fd758, %fd755, %p237;
	setp.neu.f64 	%p238, %fd177, 0d0000000000000000;
	@%p238 bra 	$L__BB1_122;
	selp.b32 	%r364, %r27, 0, %p235;
	setp.lt.s32 	%p240, %r108, 0;
	or.b32  	%r365, %r364, 2146435072;
	selp.b32 	%r366, %r365, %r364, %p240;
	mov.b32 	%r367, 0;
	mov.b64 	%fd1239, {%r367, %r366};
$L__BB1_122:
	add.f64 	%fd759, %fd177, 0d4000000000000000;
	{
	.reg .b32 %temp; 
	mov.b64 	{%temp, %r368}, %fd759;
	}
	and.b32  	%r369, %r368, 2146435072;
	setp.ne.s32 	%p241, %r369, 2146435072;
	@%p241 bra 	$L__BB1_127;
	setp.num.f64 	%p242, %fd177, %fd177;
	@%p242 bra 	$L__BB1_125;
	mov.f64 	%fd760, 0d4000000000000000;
	add.rn.f64 	%fd1239, %fd177, %fd760;
	bra.uni 	$L__BB1_127;
$L__BB1_125:
	setp.neu.f64 	%p243, %fd178, 0d7FF0000000000000;
	@%p243 bra 	$L__BB1_127;
	setp.lt.s32 	%p244, %r27, 0;
	setp.eq.s32 	%p245, %r10, 1062207488;
	setp.lt.s32 	%p246, %r108, 0;
	selp.b32 	%r371, 0, 2146435072, %p246;
	and.b32  	%r372, %r108, 2147483647;
	setp.ne.s32 	%p247, %r372, 1071644672;
	or.b32  	%r373, %r371, -2147483648;
	selp.b32 	%r374, %r373, %r371, %p247;
	selp.b32 	%r375, %r374, %r371, %p245;
	selp.b32 	%r376, %r375, %r371, %p244;
	mov.b32 	%r377, 0;
	mov.b64 	%fd1239, {%r377, %r376};
$L__BB1_127:
	ld.param.f64 	%fd1202, [_Z25surface_conservation_stepPdPKdS1_S1_S1_S1_diiiddd_param_11];
	setp.eq.s32 	%p248, %r10, 1062207488;
	setp.eq.f64 	%p249, %fd177, 0d3FF0000000000000;
	mov.f64 	%fd761, 0d3FD3333333333333;
	div.rn.f64 	%fd762, %fd761, %fd1239;
	selp.f64 	%fd763, 0d3FD3333333333333, %fd762, %p249;
	add.f64 	%fd764, %fd167, %fd176;
	add.f64 	%fd765, %fd764, %fd763;
	div.rn.f64 	%fd766, %fd167, %fd765;
	div.rn.f64 	%fd767, %fd176, %fd765;
	div.rn.f64 	%fd768, %fd763, %fd765;
	mul.f64 	%fd769, %fd102, %fd767;
	fma.rn.f64 	%fd770, %fd101, %fd766, %fd769;
	fma.rn.f64 	%fd185, %fd103, %fd768, %fd770;
	add.s32 	%r379, %r1, 1;
	cvt.rn.f64.s32 	%fd771, %r379;
	max.f64 	%fd772, %fd771, 0d0000000000000000;
	setp.gt.f64 	%p250, %fd772, %fd1;
	selp.f64 	%fd773, %fd1, %fd772, %p250;
	cvt.rzi.s32.f64 	%r380, %fd773;
	add.s32 	%r381, %r6, %r380;
	add.s32 	%r382, %r1, 2;
	cvt.rn.f64.s32 	%fd774, %r382;
	max.f64 	%fd775, %fd774, 0d0000000000000000;
	setp.gt.f64 	%p251, %fd775, %fd1;
	selp.f64 	%fd776, %fd1, %fd775, %p251;
	cvt.rzi.s32.f64 	%r383, %fd776;
	add.s32 	%r384, %r6, %r383;
	add.s32 	%r385, %r1, 3;
	cvt.rn.f64.s32 	%fd777, %r385;
	max.f64 	%fd778, %fd777, 0d0000000000000000;
	setp.gt.f64 	%p252, %fd778, %fd1;
	selp.f64 	%fd779, %fd1, %fd778, %p252;
	cvt.rzi.s32.f64 	%r386, %fd779;
	add.s32 	%r387, %r6, %r386;
	add.s32 	%r388, %r1, -1;
	cvt.rn.f64.s32 	%fd780, %r388;
	max.f64 	%fd781, %fd780, 0d0000000000000000;
	setp.gt.f64 	%p253, %fd781, %fd1;
	selp.f64 	%fd782, %fd1, %fd781, %p253;
	cvt.rzi.s32.f64 	%r389, %fd782;
	add.s32 	%r390, %r6, %r389;
	add.s32 	%r391, %r1, -2;
	cvt.rn.f64.s32 	%fd783, %r391;
	max.f64 	%fd784, %fd783, 0d0000000000000000;
	setp.gt.f64 	%p254, %fd784, %fd1;
	selp.f64 	%fd785, %fd1, %fd784, %p254;
	cvt.rzi.s32.f64 	%r392, %fd785;
	add.s32 	%r393, %r6, %r392;
	add.s32 	%r394, %r1, -3;
	cvt.rn.f64.s32 	%fd786, %r394;
	max.f64 	%fd787, %fd786, 0d0000000000000000;
	setp.gt.f64 	%p255, %fd787, %fd1;
	selp.f64 	%fd788, %fd1, %fd787, %p255;
	cvt.rzi.s32.f64 	%r395, %fd788;
	add.s32 	%r396, %r6, %r395;
	mul.wide.s32 	%rd22, %r393, 8;
	add.s64 	%rd23, %rd1, %rd22;
	ld.global.f64 	%fd789, [%rd23];
	mul.wide.s32 	%rd24, %r396, 8;
	add.s64 	%rd25, %rd1, %rd24;
	ld.global.f64 	%fd790, [%rd25];
	sub.f64 	%fd791, %fd789, %fd790;
	div.rn.f64 	%fd186, %fd791, %fd1202;
	mul.wide.s32 	%rd26, %r390, 8;
	add.s64 	%rd27, %rd1, %rd26;
	ld.global.f64 	%fd792, [%rd27];
	sub.f64 	%fd793, %fd792, %fd789;
	div.rn.f64 	%fd187, %fd793, %fd1202;
	sub.f64 	%fd794, %fd5, %fd792;
	div.rn.f64 	%fd188, %fd794, %fd1202;
	mul.wide.s32 	%rd28, %r381, 8;
	add.s64 	%rd29, %rd1, %rd28;
	ld.global.f64 	%fd795, [%rd29];
	sub.f64 	%fd796, %fd795, %fd5;
	div.rn.f64 	%fd189, %fd796, %fd1202;
	mul.wide.s32 	%rd30, %r384, 8;
	add.s64 	%rd31, %rd1, %rd30;
	ld.global.f64 	%fd797, [%rd31];
	sub.f64 	%fd798, %fd797, %fd795;
	div.rn.f64 	%fd190, %fd798, %fd1202;
	mul.wide.s32 	%rd32, %r387, 8;
	add.s64 	%rd33, %rd1, %rd32;
	ld.global.f64 	%fd799, [%rd33];
	sub.f64 	%fd800, %fd799, %fd797;
	div.rn.f64 	%fd191, %fd800, %fd1202;
	mul.f64 	%fd801, %fd187, 0dBFF2AAAAAAAAAAAB;
	fma.rn.f64 	%fd802, %fd186, 0d3FD5555555555555, %fd801;
	fma.rn.f64 	%fd192, %fd188, 0d3FFD555555555555, %fd802;
	mul.f64 	%fd193, %fd187, 0d3FC5555555555555;
	mul.f64 	%fd194, %fd188, 0d3FEAAAAAAAAAAAAB;
	sub.f64 	%fd803, %fd194, %fd193;
	mul.f64 	%fd195, %fd189, 0d3FD5555555555555;
	add.f64 	%fd196, %fd803, %fd195;
	mul.f64 	%fd197, %fd188, 0d3FD5555555555555;
	mul.f64 	%fd198, %fd189, 0d3FEAAAAAAAAAAAAB;
	add.f64 	%fd804, %fd187, %fd187;
	sub.f64 	%fd805, %fd186, %fd804;
	add.f64 	%fd199, %fd188, %fd805;
	{
	.reg .b32 %temp; 
	mov.b64 	{%temp, %r28}, %fd199;
	}
	abs.f64 	%fd200, %fd199;
	{ // callseq 72, 0
	.param .b64 param0;
	st.param.f64 	[param0], %fd200;
	.param .b64 retval0;
	call.uni (retval0), 
	__internal_accurate_pow, 
	(
	param0
	);
	ld.param.f64 	%fd806, [retval0];
	} // callseq 72
	setp.lt.s32 	%p256, %r28, 0;
	neg.f64 	%fd808, %fd806;
	selp.f64 	%fd809, %fd808, %fd806, %p248;
	selp.f64 	%fd1241, %fd809, %fd806, %p256;
	setp.neu.f64 	%p257, %fd199, 0d0000000000000000;
	@%p257 bra 	$L__BB1_129;
	selp.b32 	%r397, %r28, 0, %p248;
	setp.lt.s32 	%p259, %r108, 0;
	or.b32  	%r398, %r397, 2146435072;
	selp.b32 	%r399, %r398, %r397, %p259;
	mov.b32 	%r400, 0;
	mov.b64 	%fd1241, {%r400, %r399};
$L__BB1_129:
	add.f64 	%fd810, %fd199, 0d4000000000000000;
	{
	.reg .b32 %temp; 
	mov.b64 	{%temp, %r401}, %fd810;
	}
	and.b32  	%r402, %r401, 2146435072;
	setp.ne.s32 	%p260, %r402, 2146435072;
	@%p260 bra 	$L__BB1_134;
	setp.num.f64 	%p261, %fd199, %fd199;
	@%p261 bra 	$L__BB1_132;
	mov.f64 	%fd811, 0d4000000000000000;
	add.rn.f64 	%fd1241, %fd199, %fd811;
	bra.uni 	$L__BB1_134;
$L__BB1_132:
	setp.neu.f64 	%p262, %fd200, 0d7FF0000000000000;
	@%p262 bra 	$L__BB1_134;
	setp.lt.s32 	%p265, %r108, 0;
	selp.b32 	%r404, 0, 2146435072, %p265;
	and.b32  	%r405, %r108, 2147483647;
	setp.ne.s32 	%p266, %r405, 1071644672;
	or.b32  	%r406, %r404, -2147483648;
	selp.b32 	%r407, %r406, %r404, %p266;
	selp.b32 	%r408, %r407, %r404, %p248;
	selp.b32 	%r409, %r408, %r404, %p256;
	mov.b32 	%r410, 0;
	mov.b64 	%fd1241, {%r410, %r409};
$L__BB1_134:
	setp.eq.f64 	%p268, %fd199, 0d3FF0000000000000;
	mul.f64 	%fd812, %fd1241, 0d3FF1555555555555;
	selp.f64 	%fd207, 0d3FF1555555555555, %fd812, %p268;
	fma.rn.f64 	%fd813, %fd187, 0dC010000000000000, %fd186;
	mul.f64 	%fd208, %fd188, 0d4008000000000000;
	add.f64 	%fd209, %fd813, %fd208;
	{
	.reg .b32 %temp; 
	mov.b64 	{%temp, %r29}, %fd209;
	}
	abs.f64 	%fd210, %fd209;
	{ // callseq 73, 0
	.param .b64 param0;
	st.param.f64 	[param0], %fd210;
	.param .b64 retval0;
	call.uni (retval0), 
	__internal_accurate_pow, 
	(
	param0
	);
	ld.param.f64 	%fd814, [retval0];
	} // callseq 73
	setp.lt.s32 	%p269, %r29, 0;
	neg.f64 	%fd816, %fd814;
	selp.f64 	%fd817, %fd816, %fd814, %p248;
	selp.f64 	%fd1243, %fd817, %fd814, %p269;
	setp.neu.f64 	%p270, %fd209, 0d0000000000000000;
	@%p270 bra 	$L__BB1_136;
	selp.b32 	%r412, %r29, 0, %p248;
	setp.lt.s32 	%p272, %r108, 0;
	or.b32  	%r413, %r412, 2146435072;
	selp.b32 	%r414, %r413, %r412, %p272;
	mov.b32 	%r415, 0;
	mov.b64 	%fd1243, {%r415, %r414};
$L__BB1_136:
	add.f64 	%fd818, %fd209, 0d4000000000000000;
	{
	.reg .b32 %temp; 
	mov.b64 	{%temp, %r416}, %fd818;
	}
	and.b32  	%r417, %r416, 2146435072;
	setp.ne.s32 	%p273, %r417, 2146435072;
	@%p273 bra 	$L__BB1_141;
	setp.num.f64 	%p274, %fd209, %fd209;
	@%p274 bra 	$L__BB1_139;
	mov.f64 	%fd819, 0d4000000000000000;
	add.rn.f64 	%fd1243, %fd209, %fd819;
	bra.uni 	$L__BB1_141;
$L__BB1_139:
	setp.neu.f64 	%p275, %fd210, 0d7FF0000000000000;
	@%p275 bra 	$L__BB1_141;
	setp.lt.s32 	%p278, %r108, 0;
	selp.b32 	%r419, 0, 2146435072, %p278;
	and.b32  	%r420, %r108, 2147483647;
	setp.ne.s32 	%p279, %r420, 1071644672;
	or.b32  	%r421, %r419, -2147483648;
	selp.b32 	%r422, %r421, %r419, %p279;
	selp.b32 	%r423, %r422, %r419, %p248;
	selp.b32 	%r424, %r423, %r419, %p269;
	mov.b32 	%r425, 0;
	mov.b64 	%fd1243, {%r425, %r424};
$L__BB1_141:
	setp.eq.f64 	%p281, %fd209, 0d3FF0000000000000;
	mul.f64 	%fd820, %fd1243, 0d3FD0000000000000;
	selp.f64 	%fd821, 0d3FD0000000000000, %fd820, %p281;
	add.f64 	%fd217, %fd207, %fd821;
	add.f64 	%fd218, %fd188, %fd188;
	sub.f64 	%fd822, %fd187, %fd218;
	add.f64 	%fd219, %fd189, %fd822;
	{
	.reg .b32 %temp; 
	mov.b64 	{%temp, %r30}, %fd219;
	}
	abs.f64 	%fd220, %fd219;
	{ // callseq 74, 0
	.param .b64 param0;
	st.param.f64 	[param0], %fd220;
	.param .b64 retval0;
	call.uni (retval0), 
	__internal_accurate_pow, 
	(
	param0
	);
	ld.param.f64 	%fd823, [retval0];
	} // callseq 74
	setp.lt.s32 	%p282, %r30, 0;
	neg.f64 	%fd825, %fd823;
	selp.f64 	%fd826, %fd825, %fd823, %p248;
	selp.f64 	%fd1245, %fd826, %fd823, %p282;
	setp.neu.f64 	%p283, %fd219, 0d0000000000000000;
	@%p283 bra 	$L__BB1_143;
	selp.b32 	%r427, %r30, 0, %p248;
	setp.lt.s32 	%p285, %r108, 0;
	or.b32  	%r428, %r427, 2146435072;
	selp.b32 	%r429, %r428, %r427, %p285;
	mov.b32 	%r430, 0;
	mov.b64 	%fd1245, {%r430, %r429};
$L__BB1_143:
	add.f64 	%fd827, %fd219, 0d4000000000000000;
	{
	.reg .b32 %temp; 
	mov.b64 	{%temp, %r431}, %fd827;
	}
	and.b32  	%r432, %r431, 2146435072;
	setp.ne.s32 	%p286, %r432, 2146435072;
	@%p286 bra 	$L__BB1_148;
	setp.num.f64 	%p287, %fd219, %fd219;
	@%p287 bra 	$L__BB1_146;
	mov.f64 	%fd828, 0d4000000000000000;
	add.rn.f64 	%fd1245, %fd219, %fd828;
	bra.uni 	$L__BB1_148;
$L__BB1_146:
	setp.neu.f64 	%p288, %fd220, 0d7FF0000000000000;
	@%p288 bra 	$L__BB1_148;
	setp.lt.s32 	%p291, %r108, 0;
	selp.b32 	%r434, 0, 2146435072, %p291;
	and.b32  	%r435, %r108, 2147483647;
	setp.ne.s32 	%p292, %r435, 1071644672;
	or.b32  	%r436, %r434, -2147483648;
	selp.b32 	%r437, %r436, %r434, %p292;
	selp.b32 	%r438, %r437, %r434, %p248;
	selp.b32 	%r439, %r438, %r434, %p282;
	mov.b32 	%r440, 0;
	mov.b64 	%fd1245, {%r440, %r439};
$L__BB1_148:
	setp.eq.f64 	%p294, %fd219, 0d3FF0000000000000;
	mul.f64 	%fd829, %fd1245, 0d3FF1555555555555;
	selp.f64 	%fd227, 0d3FF1555555555555, %fd829, %p294;
	sub.f64 	%fd228, %fd187, %fd189;
	{
	.reg .b32 %temp; 
	mov.b64 	{%temp, %r31}, %fd228;
	}
	abs.f64 	%fd229, %fd228;
	{ // callseq 75, 0
	.param .b64 param0;
	st.param.f64 	[param0], %fd229;
	.param .b64 retval0;
	call.uni (retval0), 
	__internal_accurate_pow, 
	(
	param0
	);
	ld.param.f64 	%fd830, [retval0];
	} // callseq 75
	setp.lt.s32 	%p295, %r31, 0;
	neg.f64 	%fd832, %fd830;
	selp.f64 	%fd833, %fd832, %fd830, %p248;
	selp.f64 	%fd1247, %fd833, %fd830, %p295;
	setp.neu.f64 	%p296, %fd228, 0d0000000000000000;
	@%p296 bra 	$L__BB1_150;
	selp.b32 	%r442, %r31, 0, %p248;
	setp.lt.s32 	%p298, %r108, 0;
	or.b32  	%r443, %r442, 2146435072;
	selp.b32 	%r444, %r443, %r442, %p298;
	mov.b32 	%r445, 0;
	mov.b64 	%fd1247, {%r445, %r444};
$L__BB1_150:
	add.f64 	%fd834, %fd228, 0d4000000000000000;
	{
	.reg .b32 %temp; 
	mov.b64 	{%temp, %r446}, %fd834;
	}
	and.b32  	%r447, %r446, 2146435072;
	setp.ne.s32 	%p299, %r447, 2146435072;
	@%p299 bra 	$L__BB1_155;
	setp.num.f64 	%p300, %fd228, %fd228;
	@%p300 bra 	$L__BB1_153;
	mov.f64 	%fd835, 0d4000000000000000;
	add.rn.f64 	%fd1247, %fd228, %fd835;
	bra.uni 	$L__BB1_155;
$L__BB1_153:
	setp.neu.f64 	%p301, %fd229, 0d7FF0000000000000;
	@%p301 bra 	$L__BB1_155;
	setp.lt.s32 	%p304, %r108, 0;
	selp.b32 	%r449, 0, 2146435072, %p304;
	and.b32  	%r450, %r108, 2147483647;
	setp.ne.s32 	%p305, %r450, 1071644672;
	or.b32  	%r451, %r449, -2147483648;
	selp.b32 	%r452, %r451, %r449, %p305;
	selp.b32 	%r453, %r452, %r449, %p248;
	selp.b32 	%r454, %r453, %r449, %p295;
	mov.b32 	%r455, 0;
	mov.b64 	%fd1247, {%r455, %r454};
$L__BB1_155:
	setp.eq.f64 	%p307, %fd228, 0d3FF0000000000000;
	mul.f64 	%fd836, %fd1247, 0d3FD0000000000000;
	selp.f64 	%fd837, 0d3FD0000000000000, %fd836, %p307;
	add.f64 	%fd236, %fd227, %fd837;
	add.f64 	%fd237, %fd189, %fd189;
	sub.f64 	%fd838, %fd188, %fd237;
	add.f64 	%fd238, %fd190, %fd838;
	{
	.reg .b32 %temp; 
	mov.b64 	{%temp, %r32}, %fd238;
	}
	abs.f64 	%fd239, %fd238;
	{ // callseq 76, 0
	.param .b64 param0;
	st.param.f64 	[param0], %fd239;
	.param .b64 retval0;
	call.uni (retval0), 
	__internal_accurate_pow, 
	(
	param0
	);
	ld.param.f64 	%fd839, [retval0];
	} // callseq 76
	setp.lt.s32 	%p308, %r32, 0;
	neg.f64 	%fd841, %fd839;
	selp.f64 	%fd842, %fd841, %fd839, %p248;
	selp.f64 	%fd1249, %fd842, %fd839, %p308;
	setp.neu.f64 	%p309, %fd238, 0d0000000000000000;
	@%p309 bra 	$L__BB1_157;
	selp.b32 	%r457, %r32, 0, %p248;
	setp.lt.s32 	%p311, %r108, 0;
	or.b32  	%r458, %r457, 2146435072;
	selp.b32 	%r459, %r458, %r457, %p311;
	mov.b32 	%r460, 0;
	mov.b64 	%fd1249, {%r460, %r459};
$L__BB1_157:
	add.f64 	%fd843, %fd238, 0d4000000000000000;
	{
	.reg .b32 %temp; 
	mov.b64 	{%temp, %r461}, %fd843;
	}
	and.b32  	%r462, %r461, 2146435072;
	setp.ne.s32 	%p312, %r462, 2146435072;
	@%p312 bra 	$L__BB1_162;
	setp.num.f64 	%p313, %fd238, %fd238;
	@%p313 bra 	$L__BB1_160;
	mov.f64 	%fd844, 0d4000000000000000;
	add.rn.f64 	%fd1249, %fd238, %fd844;
	bra.uni 	$L__BB1_162;
$L__BB1_160:
	setp.neu.f64 	%p314, %fd239, 0d7FF0000000000000;
	@%p314 bra 	$L__BB1_162;
	setp.lt.s32 	%p317, %r108, 0;
	selp.b32 	%r464, 0, 2146435072, %p317;
	and.b32  	%r465, %r108, 2147483647;
	setp.ne.s32 	%p318, %r465, 1071644672;
	or.b32  	%r466, %r464, -2147483648;
	selp.b32 	%r467, %r466, %r464, %p318;
	selp.b32 	%r468, %r467, %r464, %p248;
	selp.b32 	%r469, %r468, %r464, %p308;
	mov.b32 	%r470, 0;
	mov.b64 	%fd1249, {%r470, %r469};
$L__BB1_162:
	setp.eq.f64 	%p320, %fd238, 0d3FF0000000000000;
	mul.f64 	%fd845, %fd1249, 0d3FF1555555555555;
	selp.f64 	%fd246, 0d3FF1555555555555, %fd845, %p320;
	fma.rn.f64 	%fd846, %fd189, 0dC010000000000000, %fd208;
	add.f64 	%fd247, %fd190, %fd846;
	{
	.reg .b32 %temp; 
	mov.b64 	{%temp, %r33}, %fd247;
	}
	abs.f64 	%fd248, %fd247;
	{ // callseq 77, 0
	.param .b64 param0;
	st.param.f64 	[param0], %fd248;
	.param .b64 retval0;
	call.uni (retval0), 
	__internal_accurate_pow, 
	(
	param0
	);
	ld.param.f64 	%fd847, [retval0];
	} // callseq 77
	setp.lt.s32 	%p321, %r33, 0;
	neg.f64 	%fd849, %fd847;
	selp.f64 	%fd850, %fd849, %fd847, %p248;
	selp.f64 	%fd1251, %fd850, %fd847, %p321;
	setp.neu.f64 	%p322, %fd247, 0d0000000000000000;
	@%p322 bra 	$L__BB1_164;
	selp.b32 	%r472, %r33, 0, %p248;
	setp.lt.s32 	%p324, %r108, 0;
	or.b32  	%r473, %r472, 2146435072;
	selp.b32 	%r474, %r473, %r472, %p324;
	mov.b32 	%r475, 0;
	mov.b64 	%fd1251, {%r475, %r474};
$L__BB1_164:
	add.f64 	%fd851, %fd247, 0d4000000000000000;
	{
	.reg .b32 %temp; 
	mov.b64 	{%temp, %r476}, %fd851;
	}
	and.b32  	%r477, %r476, 2146435072;
	setp.ne.s32 	%p325, %r477, 2146435072;
	@%p325 bra 	$L__BB1_169;
	setp.num.f64 	%p326, %fd247, %fd247;
	@%p326 bra 	$L__BB1_167;
	mov.f64 	%fd852, 0d4000000000000000;
	add.rn.f64 	%fd1251, %fd247, %fd852;
	bra.uni 	$L__BB1_169;
$L__BB1_167:
	setp.neu.f64 	%p327, %fd248, 0d7FF0000000000000;
	@%p327 bra 	$L__BB1_169;
	setp.lt.s32 	%p330, %r108, 0;
	selp.b32 	%r479, 0, 2146435072, %p330;
	and.b32  	%r480, %r108, 2147483647;
	setp.ne.s32 	%p331, %r480, 1071644672;
	or.b32  	%r481, %r479, -2147483648;
	selp.b32 	%r482, %r481, %r479, %p331;
	selp.b32 	%r483, %r482, %r479, %p248;
	selp.b32 	%r484, %r483, %r479, %p321;
	mov.b32 	%r485, 0;
	mov.b64 	%fd1251, {%r485, %r484};
$L__BB1_169:
	setp.eq.f64 	%p333, %fd247, 0d3FF0000000000000;
	mul.f64 	%fd853, %fd1251, 0d3FD0000000000000;
	selp.f64 	%fd854, 0d3FD0000000000000, %fd853, %p333;
	add.f64 	%fd255, %fd246, %fd854;
	add.f64 	%fd256, %fd217, 0d3EB0C6F7A0B5ED8D;
	{
	.reg .b32 %temp; 
	mov.b64 	{%temp, %r34}, %fd256;
	}
	abs.f64 	%fd257, %fd256;
	{ // callseq 78, 0
	.param .b64 param0;
	st.param.f64 	[param0], %fd257;
	.param .b64 retval0;
	call.uni (retval0), 
	__internal_accurate_pow, 
	(
	param0
	);
	ld.param.f64 	%fd855, [retval0];
	} // callseq 78
	setp.lt.s32 	%p334, %r34, 0;
	neg.f64 	%fd857, %fd855;
	selp.f64 	%fd858, %fd857, %fd855, %p248;
	selp.f64 	%fd1253, %fd858, %fd855, %p334;
	setp.neu.f64 	%p335, %fd256, 0d0000000000000000;
	@%p335 bra 	$L__BB1_171;
	selp.b32 	%r487, %r34, 0, %p248;
	setp.lt.s32 	%p337, %r108, 0;
	or.b32  	%r488, %r487, 2146435072;
	selp.b32 	%r489, %r488, %r487, %p337;
	mov.b32 	%r490, 0;
	mov.b64 	%fd1253, {%r490, %r489};
$L__BB1_171:
	add.f64 	%fd859, %fd256, 0d4000000000000000;
	{
	.reg .b32 %temp; 
	mov.b64 	{%temp, %r491}, %fd859;
	}
	and.b32  	%r492, %r491, 2146435072;
	setp.ne.s32 	%p338, %r492, 2146435072;
	@%p338 bra 	$L__BB1_176;
	setp.num.f64 	%p339, %fd256, %fd256;
	@%p339 bra 	$L__BB1_174;
	mov.f64 	%fd860, 0d4000000000000000;
	add.rn.f64 	%fd1253, %fd256, %fd860;
	bra.uni 	$L__BB1_176;
$L__BB1_174:
	setp.neu.f64 	%p340, %fd257, 0d7FF0000000000000;
	@%p340 bra 	$L__BB1_176;
	setp.lt.s32 	%p343, %r108, 0;
	selp.b32 	%r494, 0, 2146435072, %p343;
	and.b32  	%r495, %r108, 2147483647;
	setp.ne.s32 	%p344, %r495, 1071644672;
	or.b32  	%r496, %r494, -2147483648;
	selp.b32 	%r497, %r496, %r494, %p344;
	selp.b32 	%r498, %r497, %r494, %p248;
	selp.b32 	%r499, %r498, %r494, %p334;
	mov.b32 	%r500, 0;
	mov.b64 	%fd1253, {%r500, %r499};
$L__BB1_176:
	setp.eq.f64 	%p346, %fd256, 0d3FF0000000000000;
	mov.f64 	%fd861, 0d3FB999999999999A;
	div.rn.f64 	%fd862, %fd861, %fd1253;
	selp.f64 	%fd264, 0d3FB999999999999A, %fd862, %p346;
	add.f64 	%fd265, %fd236, 0d3EB0C6F7A0B5ED8D;
	{
	.reg .b32 %temp; 
	mov.b64 	{%temp, %r35}, %fd265;
	}
	abs.f64 	%fd266, %fd265;
	{ // callseq 79, 0
	.param .b64 param0;
	st.param.f64 	[param0], %fd266;
	.param .b64 retval0;
	call.uni (retval0), 
	__internal_accurate_pow, 
	(
	param0
	);
	ld.param.f64 	%fd863, [retval0];
	} // callseq 79
	setp.lt.s32 	%p347, %r35, 0;
	neg.f64 	%fd865, %fd863;
	selp.f64 	%fd866, %fd865, %fd863, %p248;
	selp.f64 	%fd1255, %fd866, %fd863, %p347;
	setp.neu.f64 	%p348, %fd265, 0d0000000000000000;
	@%p348 bra 	$L__BB1_178;
	selp.b32 	%r502, %r35, 0, %p248;
	setp.lt.s32 	%p350, %r108, 0;
	or.b32  	%r503, %r502, 2146435072;
	selp.b32 	%r504, %r503, %r502, %p350;
	mov.b32 	%r505, 0;
	mov.b64 	%fd1255, {%r505, %r504};
$L__BB1_178:
	add.f64 	%fd867, %fd265, 0d4000000000000000;
	{
	.reg .b32 %temp; 
	mov.b64 	{%temp, %r506}, %fd867;
	}
	and.b32  	%r507, %r506, 2146435072;
	setp.ne.s32 	%p351, %r507, 2146435072;
	@%p351 bra 	$L__BB1_183;
	setp.num.f64 	%p352, %fd265, %fd265;
	@%p352 bra 	$L__BB1_181;
	mov.f64 	%fd868, 0d4000000000000000;
	add.rn.f64 	%fd1255, %fd265, %fd868;
	bra.uni 	$L__BB1_183;
$L__BB1_181:
	setp.neu.f64 	%p353, %fd266, 0d7FF0000000000000;
	@%p353 bra 	$L__BB1_183;
	setp.lt.s32 	%p356, %r108, 0;
	selp.b32 	%r509, 0, 2146435072, %p356;
	and.b32  	%r510, %r108, 2147483647;
	setp.ne.s32 	%p357, %r510, 1071644672;
	or.b32  	%r511, %r509, -2147483648;
	selp.b32 	%r512, %r511, %r509, %p357;
	selp.b32 	%r513, %r512, %r509, %p248;
	selp.b32 	%r514, %r513, %r509, %p347;
	mov.b32 	%r515, 0;
	mov.b64 	%fd1255, {%r515, %r514};
$L__BB1_183:
	setp.eq.f64 	%p359, %fd265, 0d3FF0000000000000;
	mov.f64 	%fd869, 0d3FE3333333333333;
	div.rn.f64 	%fd870, %fd869, %fd1255;
	selp.f64 	%fd273, 0d3FE3333333333333, %fd870, %p359;
	add.f64 	%fd274, %fd255, 0d3EB0C6F7A0B5ED8D;
	{
	.reg .b32 %temp; 
	mov.b64 	{%temp, %r36}, %fd274;
	}
	abs.f64 	%fd275, %fd274;
	{ // callseq 80, 0
	.param .b64 param0;
	st.param.f64 	[param0], %fd275;
	.param .b64 retval0;
	call.uni (retval0), 
	__internal_accurate_pow, 
	(
	param0
	);
	ld.param.f64 	%fd871, [retval0];
	} // callseq 80
	setp.lt.s32 	%p360, %r36, 0;
	neg.f64 	%fd873, %fd871;
	selp.f64 	%fd874, %fd873, %fd871, %p248;
	selp.f64 	%fd1257, %fd874, %fd871, %p360;
	setp.neu.f64 	%p361, %fd274, 0d0000000000000000;
	@%p361 bra 	$L__BB1_185;
	selp.b32 	%r517, %r36, 0, %p248;
	setp.lt.s32 	%p363, %r108, 0;
	or.b32  	%r518, %r517, 2146435072;
	selp.b32 	%r519, %r518, %r517, %p363;
	mov.b32 	%r520, 0;
	mov.b64 	%fd1257, {%r520, %r519};
$L__BB1_185:
	add.f64 	%fd875, %fd274, 0d4000000000000000;
	{
	.reg .b32 %temp; 
	mov.b64 	{%temp, %r521}, %fd875;
	}
	and.b32  	%r522, %r521, 2146435072;
	setp.ne.s32 	%p364, %r522, 2146435072;
	@%p364 bra 	$L__BB1_190;
	setp.num.f64 	%p365, %fd274, %fd274;
	@%p365 bra 	$L__BB1_188;
	mov.f64 	%fd876, 0d4000000000000000;
	add.rn.f64 	%fd1257, %fd274, %fd876;
	bra.uni 	$L__BB1_190;
$L__BB1_188:
	setp.neu.f64 	%p366, %fd275, 0d7FF0000000000000;
	@%p366 bra 	$L__BB1_190;
	setp.lt.s32 	%p369, %r108, 0;
	selp.b32 	%r524, 0, 2146435072, %p369;
	and.b32  	%r525, %r108, 2147483647;
	setp.ne.s32 	%p370, %r525, 1071644672;
	or.b32  	%r526, %r524, -2147483648;
	selp.b32 	%r527, %r526, %r524, %p370;
	selp.b32 	%r528, %r527, %r524, %p248;
	selp.b32 	%r529, %r528, %r524, %p360;
	mov.b32 	%r530, 0;
	mov.b64 	%fd1257, {%r530, %r529};
$L__BB1_190:
	mul.f64 	%fd877, %fd190, 0d3FC5555555555555;
	setp.eq.f64 	%p372, %fd274, 0d3FF0000000000000;
	mov.f64 	%fd878, 0d3FD3333333333333;
	div.rn.f64 	%fd879, %fd878, %fd1257;
	selp.f64 	%fd880, 0d3FD3333333333333, %fd879, %p372;
	add.f64 	%fd881, %fd264, %fd273;
	add.f64 	%fd882, %fd881, %fd880;
	div.rn.f64 	%fd883, %fd264, %fd882;
	div.rn.f64 	%fd884, %fd273, %fd882;
	div.rn.f64 	%fd885, %fd880, %fd882;
	mul.f64 	%fd886, %fd196, %fd884;
	fma.rn.f64 	%fd887, %fd192, %fd883, %fd886;
	add.f64 	%fd888, %fd197, %fd198;
	sub.f64 	%fd889, %fd888, %fd877;
	fma.rn.f64 	%fd282, %fd889, %fd885, %fd887;
	mul.f64 	%fd890, %fd190, 0dBFF2AAAAAAAAAAAB;
	fma.rn.f64 	%fd891, %fd191, 0d3FD5555555555555, %fd890;
	fma.rn.f64 	%fd283, %fd189, 0d3FFD555555555555, %fd891;
	sub.f64 	%fd892, %fd198, %fd877;
	add.f64 	%fd284, %fd197, %fd892;
	add.f64 	%fd893, %fd194, %fd195;
	sub.f64 	%fd285, %fd893, %fd193;
	add.f64 	%fd894, %fd190, %fd190;
	sub.f64 	%fd895, %fd191, %fd894;
	add.f64 	%fd286, %fd189, %fd895;
	{
	.reg .b32 %temp; 
	mov.b64 	{%temp, %r37}, %fd286;
	}
	abs.f64 	%fd287, %fd286;
	{ // callseq 81, 0
	.param .b64 param0;
	st.param.f64 	[param0], %fd287;
	.param .b64 retval0;
	call.uni (retval0), 
	__internal_accurate_pow, 
	(
	param0
	);
	ld.param.f64 	%fd896, [retval0];
	} // callseq 81
	setp.lt.s32 	%p373, %r37, 0;
	neg.f64 	%fd898, %fd896;
	selp.f64 	%fd899, %fd898, %fd896, %p248;
	selp.f64 	%fd1259, %fd899, %fd896, %p373;
	setp.neu.f64 	%p374, %fd286, 0d0000000000000000;
	@%p374 bra 	$L__BB1_192;
	selp.b32 	%r532, %r37, 0, %p248;
	setp.lt.s32 	%p376, %r108, 0;
	or.b32  	%r533, %r532, 2146435072;
	selp.b32 	%r534, %r533, %r532, %p376;
	mov.b32 	%r535, 0;
	mov.b64 	%fd1259, {%r535, %r534};
$L__BB1_192:
	add.f64 	%fd900, %fd286, 0d4000000000000000;
	{
	.reg .b32 %temp; 
	mov.b64 	{%temp, %r536}, %fd900;
	}
	and.b32  	%r537, %r536, 2146435072;
	setp.ne.s32 	%p377, %r537, 2146435072;
	@%p377 bra 	$L__BB1_197;
	setp.num.f64 	%p378, %fd286, %fd286;
	@%p378 bra 	$L__BB1_195;
	mov.f64 	%fd901, 0d4000000000000000;
	add.rn.f64 	%fd1259, %fd286, %fd901;
	bra.uni 	$L__BB1_197;
$L__BB1_195:
	setp.neu.f64 	%p379, %fd287, 0d7FF0000000000000;
	@%p379 bra 	$L__BB1_197;
	setp.lt.s32 	%p382, %r108, 0;
	selp.b32 	%r539, 0, 2146435072, %p382;
	and.b32  	%r540, %r108, 2147483647;
	setp.ne.s32 	%p383, %r540, 1071644672;
	or.b32  	%r541, %r539, -2147483648;
	selp.b32 	%r542, %r541, %r539, %p383;
	selp.b32 	%r543, %r542, %r539, %p248;
	selp.b32 	%r544, %r543, %r539, %p373;
	mov.b32 	%r545, 0;
	mov.b64 	%fd1259, {%r545, %r544};
$L__BB1_197:
	setp.eq.f64 	%p385, %fd286, 0d3FF0000000000000;
	mul.f64 	%fd902, %fd1259, 0d3FF1555555555555;
	selp.f64 	%fd294, 0d3FF1555555555555, %fd902, %p385;
	fma.rn.f64 	%fd903, %fd190, 0dC010000000000000, %fd191;
	mul.f64 	%fd295, %fd189, 0d4008000000000000;
	add.f64 	%fd296, %fd295, %fd903;
	{
	.reg .b32 %temp; 
	mov.b64 	{%temp, %r38}, %fd296;
	}
	abs.f64 	%fd297, %fd296;
	{ // callseq 82, 0
	.param .b64 param0;
	st.param.f64 	[param0], %fd297;
	.param .b64 retval0;
	call.uni (retval0), 
	__internal_accurate_pow, 
	(
	param0
	);
	ld.param.f64 	%fd904, [retval0];
	} // callseq 82
	setp.lt.s32 	%p386, %r38, 0;
	neg.f64 	%fd906, %fd904;
	selp.f64 	%fd907, %fd906, %fd904, %p248;
	selp.f64 	%fd1261, %fd907, %fd904, %p386;
	setp.neu.f64 	%p387, %fd296, 0d0000000000000000;
	@%p387 bra 	$L__BB1_199;
	selp.b32 	%r547, %r38, 0, %p248;
	setp.lt.s32 	%p389, %r108, 0;
	or.b32  	%r548, %r547, 2146435072;
	selp.b32 	%r549, %r548, %r547, %p389;
	mov.b32 	%r550, 0;
	mov.b64 	%fd1261, {%r550, %r549};
$L__BB1_199:
	add.f64 	%fd908, %fd296, 0d4000000000000000;
	{
	.reg .b32 %temp; 
	mov.b64 	{%temp, %r551}, %fd908;
	}
	and.b32  	%r552, %r551, 2146435072;
	setp.ne.s32 	%p390, %r552, 2146435072;
	@%p390 bra 	$L__BB1_204;
	setp.num.f64 	%p391, %fd296, %fd296;
	@%p391 bra 	$L__BB1_202;
	mov.f64 	%fd909, 0d4000000000000000;
	add.rn.f64 	%fd1261, %fd296, %fd909;
	bra.uni 	$L__BB1_204;
$L__BB1_202:
	setp.neu.f64 	%p392, %fd297, 0d7FF0000000000000;
	@%p392 bra 	$L__BB1_204;
	setp.lt.s32 	%p395, %r108, 0;
	selp.b32 	%r554, 0, 2146435072, %p395;
	and.b32  	%r555, %r108, 2147483647;
	setp.ne.s32 	%p396, %r555, 1071644672;
	or.b32  	%r556, %r554, -2147483648;
	selp.b32 	%r557, %r556, %r554, %p396;
	selp.b32 	%r558, %r557, %r554, %p248;
	selp.b32 	%r559, %r558, %r554, %p386;
	mov.b32 	%r560, 0;
	mov.b64 	%fd1261, {%r560, %r559};
$L__BB1_204:
	setp.eq.f64 	%p398, %fd296, 0d3FF0000000000000;
	mul.f64 	%fd910, %fd1261, 0d3FD0000000000000;
	selp.f64 	%fd911, 0d3FD0000000000000, %fd910, %p398;
	add.f64 	%fd304, %fd294, %fd911;
	sub.f64 	%fd912, %fd190, %fd237;
	add.f64 	%fd305, %fd188, %fd912;
	{
	.reg .b32 %temp; 
	mov.b64 	{%temp, %r39}, %fd305;
	}
	abs.f64 	%fd306, %fd305;
	{ // callseq 83, 0
	.param .b64 param0;
	st.param.f64 	[param0], %fd306;
	.param .b64 retval0;
	call.uni (retval0), 
	__internal_accurate_pow, 
	(
	param0
	);
	ld.param.f64 	%fd913, [retval0];
	} // callseq 83
	setp.lt.s32 	%p399, %r39, 0;
	neg.f64 	%fd915, %fd913;
	selp.f64 	%fd916, %fd915, %fd913, %p248;
	selp.f64 	%fd1263, %fd916, %fd913, %p399;
	setp.neu.f64 	%p400, %fd305, 0d0000000000000000;
	@%p400 bra 	$L__BB1_206;
	selp.b32 	%r562, %r39, 0, %p248;
	setp.lt.s32 	%p402, %r108, 0;
	or.b32  	%r563, %r562, 2146435072;
	selp.b32 	%r564, %r563, %r562, %p402;
	mov.b32 	%r565, 0;
	mov.b64 	%fd1263, {%r565, %r564};
$L__BB1_206:
	add.f64 	%fd917, %fd305, 0d4000000000000000;
	{
	.reg .b32 %temp; 
	mov.b64 	{%temp, %r566}, %fd917;
	}
	and.b32  	%r567, %r566, 2146435072;
	setp.ne.s32 	%p403, %r567, 2146435072;
	@%p403 bra 	$L__BB1_211;
	setp.num.f64 	%p404, %fd305, %fd305;
	@%p404 bra 	$L__BB1_209;
	mov.f64 	%fd918, 0d4000000000000000;
	add.rn.f64 	%fd1263, %fd305, %fd918;
	bra.uni 	$L__BB1_211;
$L__BB1_209:
	setp.neu.f64 	%p405, %fd306, 0d7FF0000000000000;
	@%p405 bra 	$L__BB1_211;
	setp.lt.s32 	%p408, %r108, 0;
	selp.b32 	%r569, 0, 2146435072, %p408;
	and.b32  	%r570, %r108, 2147483647;
	setp.ne.s32 	%p409, %r570, 1071644672;
	or.b32  	%r571, %r569, -2147483648;
	selp.b32 	%r572, %r571, %r569, %p409;
	selp.b32 	%r573, %r572, %r569, %p248;
	selp.b32 	%r574, %r573, %r569, %p399;
	mov.b32 	%r575, 0;
	mov.b64 	%fd1263, {%r575, %r574};
$L__BB1_211:
	setp.eq.f64 	%p411, %fd305, 0d3FF0000000000000;
	mul.f64 	%fd919, %fd1263, 0d3FF1555555555555;
	selp.f64 	%fd313, 0d3FF1555555555555, %fd919, %p411;
	sub.f64 	%fd314, %fd190, %fd188;
	{
	.reg .b32 %temp; 
	mov.b64 	{%temp, %r40}, %fd314;
	}
	abs.f64 	%fd315, %fd314;
	{ // callseq 84, 0
	.param .b64 param0;
	st.param.f64 	[param0], %fd315;
	.param .b64 retval0;
	call.uni (retval0), 
	__internal_accurate_pow, 
	(
	param0
	);
	ld.param.f64 	%fd920, [retval0];
	} // callseq 84
	setp.lt.s32 	%p412, %r40, 0;
	neg.f64 	%fd922, %fd920;
	selp.f64 	%fd923, %fd922, %fd920, %p248;
	selp.f64 	%fd1265, %fd923, %fd920, %p412;
	setp.neu.f64 	%p413, %fd314, 0d0000000000000000;
	@%p413 bra 	$L__BB1_213;
	selp.b32 	%r577, %r40, 0, %p248;
	setp.lt.s32 	%p415, %r108, 0;
	or.b32  	%r578, %r577, 2146435072;
	selp.b32 	%r579, %r578, %r577, %p415;
	mov.b32 	%r580, 0;
	mov.b64 	%fd1265, {%r580, %r579};
$L__BB1_213:
	add.f64 	%fd924, %fd314, 0d4000000000000000;
	{
	.reg .b32 %temp; 
	mov.b64 	{%temp, %r581}, %fd924;
	}
	and.b32  	%r582, %r581, 2146435072;
	setp.ne.s32 	%p416, %r582, 2146435072;
	@%p416 bra 	$L__BB1_218;
	setp.num.f64 	%p417, %fd314, %fd314;
	@%p417 bra 	$L__BB1_216;
	mov.f64 	%fd925, 0d4000000000000000;
	add.rn.f64 	%fd1265, %fd314, %fd925;
	bra.uni 	$L__BB1_218;
$L__BB1_216:
	setp.neu.f64 	%p418, %fd315, 0d7FF0000000000000;
	@%p418 bra 	$L__BB1_218;
	setp.lt.s32 	%p421, %r108, 0;
	selp.b32 	%r584, 0, 2146435072, %p421;
	and.b32  	%r585, %r108, 2147483647;
	setp.ne.s32 	%p422, %r585, 1071644672;
	or.b32  	%r586, %r584, -2147483648;
	selp.b32 	%r587, %r586, %r584, %p422;
	selp.b32 	%r588, %r587, %r584, %p248;
	selp.b32 	%r589, %r588, %r584, %p412;
	mov.b32 	%r590, 0;
	mov.b64 	%fd1265, {%r590, %r589};
$L__BB1_218:
	setp.eq.f64 	%p424, %fd314, 0d3FF0000000000000;
	mul.f64 	%fd926, %fd1265, 0d3FD0000000000000;
	selp.f64 	%fd927, 0d3FD0000000000000, %fd926, %p424;
	add.f64 	%fd322, %fd313, %fd927;
	sub.f64 	%fd928, %fd189, %fd218;
	add.f64 	%fd323, %fd187, %fd928;
	{
	.reg .b32 %temp; 
	mov.b64 	{%temp, %r41}, %fd323;
	}
	abs.f64 	%fd324, %fd323;
	{ // callseq 85, 0
	.param .b64 param0;
	st.param.f64 	[param0], %fd324;
	.param .b64 retval0;
	call.uni (retval0), 
	__internal_accurate_pow, 
	(
	param0
	);
	ld.param.f64 	%fd929, [retval0];
	} // callseq 85
	setp.lt.s32 	%p425, %r41, 0;
	neg.f64 	%fd931, %fd929;
	selp.f64 	%fd932, %fd931, %fd929, %p248;
	selp.f64 	%fd1267, %fd932, %fd929, %p425;
	setp.neu.f64 	%p426, %fd323, 0d0000000000000000;
	@%p426 bra 	$L__BB1_220;
	selp.b32 	%r592, %r41, 0, %p248;
	setp.lt.s32 	%p428, %r108, 0;
	or.b32  	%r593, %r592, 2146435072;
	selp.b32 	%r594, %r593, %r592, %p428;
	mov.b32 	%r595, 0;
	mov.b64 	%fd1267, {%r595, %r594};
$L__BB1_220:
	add.f64 	%fd933, %fd323, 0d4000000000000000;
	{
	.reg .b32 %temp; 
	mov.b64 	{%temp, %r596}, %fd933;
	}
	and.b32  	%r597, %r596, 2146435072;
	setp.ne.s32 	%p429, %r597, 2146435072;
	@%p429 bra 	$L__BB1_225;
	setp.num.f64 	%p430, %fd323, %fd323;
	@%p430 bra 	$L__BB1_223;
	mov.f64 	%fd934, 0d4000000000000000;
	add.rn.f64 	%fd1267, %fd323, %fd934;
	bra.uni 	$L__BB1_225;
$L__BB1_223:
	setp.neu.f64 	%p431, %fd324, 0d7FF0000000000000;
	@%p431 bra 	$L__BB1_225;
	setp.lt.s32 	%p434, %r108, 0;
	selp.b32 	%r599, 0, 2146435072, %p434;
	and.b32  	%r600, %r108, 2147483647;
	setp.ne.s32 	%p435, %r600, 1071644672;
	or.b32  	%r601, %r599, -2147483648;
	selp.b32 	%r602, %r601, %r599, %p435;
	selp.b32 	%r603, %r602, %r599, %p248;
	selp.b32 	%r604, %r603, %r599, %p425;
	mov.b32 	%r605, 0;
	mov.b64 	%fd1267, {%r605, %r604};
$L__BB1_225:
	setp.eq.f64 	%p437, %fd323, 0d3FF0000000000000;
	mul.f64 	%fd935, %fd1267, 0d3FF1555555555555;
	selp.f64 	%fd331, 0d3FF1555555555555, %fd935, %p437;
	fma.rn.f64 	%fd936, %fd188, 0dC010000000000000, %fd295;
	add.f64 	%fd332, %fd187, %fd936;
	{
	.reg .b32 %temp; 
	mov.b64 	{%temp, %r42}, %fd332;
	}
	abs.f64 	%fd333, %fd332;
	{ // callseq 86, 0
	.param .b64 param0;
	st.param.f64 	[param0], %fd333;
	.param .b64 retval0;
	call.uni (retval0), 
	__internal_accurate_pow, 
	(
	param0
	);
	ld.param.f64 	%fd937, [retval0];
	} // callseq 86
	setp.lt.s32 	%p438, %r42, 0;
	neg.f64 	%fd939, %fd937;
	selp.f64 	%fd940, %fd939, %fd937, %p248;
	selp.f64 	%fd1269, %fd940, %fd937, %p438;
	setp.neu.f64 	%p439, %fd332, 0d0000000000000000;
	@%p439 bra 	$L__BB1_227;
	selp.b32 	%r607, %r42, 0, %p248;
	setp.lt.s32 	%p441, %r108, 0;
	or.b32  	%r608, %r607, 2146435072;
	selp.b32 	%r609, %r608, %r607, %p441;
	mov.b32 	%r610, 0;
	mov.b64 	%fd1269, {%r610, %r609};
$L__BB1_227:
	add.f64 	%fd941, %fd332, 0d4000000000000000;
	{
	.reg .b32 %temp; 
	mov.b64 	{%temp, %r611}, %fd941;
	}
	and.b32  	%r612, %r611, 2146435072;
	setp.ne.s32 	%p442, %r612, 2146435072;
	@%p442 bra 	$L__BB1_232;
	setp.num.f64 	%p443, %fd332, %fd332;
	@%p443 bra 	$L__BB1_230;
	mov.f64 	%fd942, 0d4000000000000000;
	add.rn.f64 	%fd1269, %fd332, %fd942;
	bra.uni 	$L__BB1_232;
$L__BB1_230:
	setp.neu.f64 	%p444, %fd333, 0d7FF0000000000000;
	@%p444 bra 	$L__BB1_232;
	setp.lt.s32 	%p445, %r42, 0;
	setp.eq.s32 	%p446, %r10, 1062207488;
	setp.lt.s32 	%p447, %r108, 0;
	selp.b32 	%r614, 0, 2146435072, %p447;
	and.b32  	%r615, %r108, 2147483647;
	setp.ne.s32 	%p448, %r615, 1071644672;
	or.b32  	%r616, %r614, -2147483648;
	selp.b32 	%r617, %r616, %r614, %p448;
	selp.b32 	%r618, %r617, %r614, %p446;
	selp.b32 	%r619, %r618, %r614, %p445;
	mov.b32 	%r620, 0;
	mov.b64 	%fd1269, {%r620, %r619};
$L__BB1_232:
	setp.eq.s32 	%p449, %r10, 1062207488;
	setp.eq.f64 	%p450, %fd332, 0d3FF0000000000000;
	mul.f64 	%fd943, %fd1269, 0d3FD0000000000000;
	selp.f64 	%fd944, 0d3FD0000000000000, %fd943, %p450;
	add.f64 	%fd340, %fd331, %fd944;
	add.f64 	%fd341, %fd304, 0d3EB0C6F7A0B5ED8D;
	{
	.reg .b32 %temp; 
	mov.b64 	{%temp, %r43}, %fd341;
	}
	abs.f64 	%fd342, %fd341;
	{ // callseq 87, 0
	.param .b64 param0;
	st.param.f64 	[param0], %fd342;
	.param .b64 retval0;
	call.uni (retval0), 
	__internal_accurate_pow, 
	(
	param0
	);
	ld.param.f64 	%fd945, [retval0];
	} // callseq 87
	setp.lt.s32 	%p451, %r43, 0;
	neg.f64 	%fd947, %fd945;
	selp.f64 	%fd948, %fd947, %fd945, %p449;
	selp.f64 	%fd1271, %fd948, %fd945, %p451;
	setp.neu.f64 	%p452, %fd341, 0d0000000000000000;
	@%p452 bra 	$L__BB1_234;
	selp.b32 	%r622, %r43, 0, %p449;
	setp.lt.s32 	%p454, %r108, 0;
	or.b32  	%r623, %r622, 2146435072;
	selp.b32 	%r624, %r623, %r622, %p454;
	mov.b32 	%r625, 0;
	mov.b64 	%fd1271, {%r625, %r624};
$L__BB1_234:
	add.f64 	%fd949, %fd341, 0d4000000000000000;
	{
	.reg .b32 %temp; 
	mov.b64 	{%temp, %r626}, %fd949;
	}
	and.b32  	%r627, %r626, 2146435072;
	setp.ne.s32 	%p455, %r627, 2146435072;
	@%p455 bra 	$L__BB1_239;
	setp.num.f64 	%p456, %fd341, %fd341;
	@%p456 bra 	$L__BB1_237;
	mov.f64 	%fd950, 0d4000000000000000;
	add.rn.f64 	%fd1271, %fd341, %fd950;
	bra.uni 	$L__BB1_239;
$L__BB1_237:
	setp.neu.f64 	%p457, %fd342, 0d7FF0000000000000;
	@%p457 bra 	$L__BB1_239;
	setp.lt.s32 	%p458, %r43, 0;
	setp.eq.s32 	%p459, %r10, 1062207488;
	setp.lt.s32 	%p460, %r108, 0;
	selp.b32 	%r629, 0, 2146435072, %p460;
	and.b32  	%r630, %r108, 2147483647;
	setp.ne.s32 	%p461, %r630, 1071644672;
	or.b32  	%r631, %r629, -2147483648;
	selp.b32 	%r632, %r631, %r629, %p461;
	selp.b32 	%r633, %r632, %r629, %p459;
	selp.b32 	%r634, %r633, %r629, %p458;
	mov.b32 	%r635, 0;
	mov.b64 	%fd1271, {%r635, %r634};
$L__BB1_239:
	setp.eq.s32 	%p462, %r10, 1062207488;
	setp.eq.f64 	%p463, %fd341, 0d3FF0000000000000;
	mov.f64 	%fd951, 0d3FB999999999999A;
	div.rn.f64 	%fd952, %fd951, %fd1271;
	selp.f64 	%fd349, 0d3FB999999999999A, %fd952, %p463;
	add.f64 	%fd350, %fd322, 0d3EB0C6F7A0B5ED8D;
	{
	.reg .b32 %temp; 
	mov.b64 	{%temp, %r44}, %fd350;
	}
	abs.f64 	%fd351, %fd350;
	{ // callseq 88, 0
	.param .b64 param0;
	st.param.f64 	[param0], %fd351;
	.param .b64 retval0;
	call.uni (retval0), 
	__internal_accurate_pow, 
	(
	param0
	);
	ld.param.f64 	%fd953, [retval0];
	} // callseq 88
	setp.lt.s32 	%p464, %r44, 0;
	neg.f64 	%fd955, %fd953;
	selp.f64 	%fd956, %fd955, %fd953, %p462;
	selp.f64 	%fd1273, %fd956, %fd953, %p464;
	setp.neu.f64 	%p465, %fd350, 0d0000000000000000;
	@%p465 bra 	$L__BB1_241;
	selp.b32 	%r637, %r44, 0, %p462;
	setp.lt.s32 	%p467, %r108, 0;
	or.b32  	%r638, %r637, 2146435072;
	selp.b32 	%r639, %r638, %r637, %p467;
	mov.b32 	%r640, 0;
	mov.b64 	%fd1273, {%r640, %r639};
$L__BB1_241:
	add.f64 	%fd957, %fd350, 0d4000000000000000;
	{
	.reg .b32 %temp; 
	mov.b64 	{%temp, %r641}, %fd957;
	}
	and.b32  	%r642, %r641, 2146435072;
	setp.ne.s32 	%p468, %r642, 2146435072;
	@%p468 bra 	$L__BB1_246;
	setp.num.f64 	%p469, %fd350, %fd350;
	@%p469 bra 	$L__BB1_244;
	mov.f64 	%fd958, 0d4000000000000000;
	add.rn.f64 	%fd1273, %fd350, %fd958;
	bra.uni 	$L__BB1_246;
$L__BB1_244:
	setp.neu.f64 	%p470, %fd351, 0d7FF0000000000000;
	@%p470 bra 	$L__BB1_246;
	setp.lt.s32 	%p471, %r44, 0;
	setp.eq.s32 	%p472, %r10, 1062207488;
	setp.lt.s32 	%p473, %r108, 0;
	selp.b32 	%r644, 0, 2146435072, %p473;
	and.b32  	%r645, %r108, 2147483647;
	setp.ne.s32 	%p474, %r645, 1071644672;
	or.b32  	%r646, %r644, -2147483648;
	selp.b32 	%r647, %r646, %r644, %p474;
	selp.b32 	%r648, %r647, %r644, %p472;
	selp.b32 	%r649, %r648, %r644, %p471;
	mov.b32 	%r650, 0;
	mov.b64 	%fd1273, {%r650, %r649};
$L__BB1_246:
	setp.eq.s32 	%p475, %r10, 1062207488;
	setp.eq.f64 	%p476, %fd350, 0d3FF0000000000000;
	mov.f64 	%fd959, 0d3FE3333333333333;
	div.rn.f64 	%fd960, %fd959, %fd1273;
	selp.f64 	%fd358, 0d3FE3333333333333, %fd960, %p476;
	add.f64 	%fd359, %fd340, 0d3EB0C6F7A0B5ED8D;
	{
	.reg .b32 %temp; 
	mov.b64 	{%temp, %r45}, %fd359;
	}
	abs.f64 	%fd360, %fd359;
	{ // callseq 89, 0
	.param .b64 param0;
	st.param.f64 	[param0], %fd360;
	.param .b64 retval0;
	call.uni (retval0), 
	__internal_accurate_pow, 
	(
	param0
	);
	ld.param.f64 	%fd961, [retval0];
	} // callseq 89
	setp.lt.s32 	%p477, %r45, 0;
	neg.f64 	%fd963, %fd961;
	selp.f64 	%fd964, %fd963, %fd961, %p475;
	selp.f64 	%fd1275, %fd964, %fd961, %p477;
	setp.neu.f64 	%p478, %fd359, 0d0000000000000000;
	@%p478 bra 	$L__BB1_248;
	selp.b32 	%r652, %r45, 0, %p475;
	setp.lt.s32 	%p480, %r108, 0;
	or.b32  	%r653, %r652, 2146435072;
	selp.b32 	%r654, %r653, %r652, %p480;
	mov.b32 	%r655, 0;
	mov.b64 	%fd1275, {%r655, %r654};
$L__BB1_248:
	add.f64 	%fd965, %fd359, 0d4000000000000000;
	{
	.reg .b32 %temp; 
	mov.b64 	{%temp, %r656}, %fd965;
	}
	and.b32  	%r657, %r656, 2146435072;
	setp.ne.s32 	%p481, %r657, 2146435072;
	@%p481 bra 	$L__BB1_253;
	setp.num.f64 	%p482, %fd359, %fd359;
	@%p482 bra 	$L__BB1_251;
	mov.f64 	%fd966, 0d4000000000000000;
	add.rn.f64 	%fd1275, %fd359, %fd966;
	bra.uni 	$L__BB1_253;
$L__BB1_251:
	setp.neu.f64 	%p483, %fd360, 0d7FF0000000000000;
	@%p483 bra 	$L__BB1_253;
	setp.lt.s32 	%p484, %r45, 0;
	setp.eq.s32 	%p485, %r10, 1062207488;
	setp.lt.s32 	%p486, %r108, 0;
	selp.b32 	%r659, 0, 2146435072, %p486;
	and.b32  	%r660, %r108, 2147483647;
	setp.ne.s32 	%p487, %r660, 1071644672;
	or.b32  	%r661, %r659, -2147483648;
	selp.b32 	%r662, %r661, %r659, %p487;
	selp.b32 	%r663, %r662, %r659, %p485;
	selp.b32 	%r664, %r663, %r659, %p484;
	mov.b32 	%r665, 0;
	mov.b64 	%fd1275, {%r665, %r664};
$L__BB1_253:
	ld.param.f64 	%fd1203, [_Z25surface_conservation_stepPdPKdS1_S1_S1_S1_diiiddd_param_12];
	setp.eq.s32 	%p488, %r10, 1062207488;
	setp.eq.f64 	%p489, %fd359, 0d3FF0000000000000;
	mov.f64 	%fd967, 0d3FD3333333333333;
	div.rn.f64 	%fd968, %fd967, %fd1275;
	selp.f64 	%fd969, 0d3FD3333333333333, %fd968, %p489;
	add.f64 	%fd970, %fd349, %fd358;
	add.f64 	%fd971, %fd970, %fd969;
	div.rn.f64 	%fd972, %fd349, %fd971;
	div.rn.f64 	%fd973, %fd358, %fd971;
	div.rn.f64 	%fd974, %fd969, %fd971;
	mul.f64 	%fd975, %fd284, %fd973;
	fma.rn.f64 	%fd976, %fd283, %fd972, %fd975;
	fma.rn.f64 	%fd367, %fd285, %fd974, %fd976;
	add.s32 	%r667, %r3, 1;
	cvt.rn.f64.u32 	%fd977, %r667;
	max.f64 	%fd978, %fd977, 0d0000000000000000;
	setp.gt.f64 	%p490, %fd978, %fd2;
	selp.f64 	%fd979, %fd2, %fd978, %p490;
	cvt.rzi.s32.f64 	%r668, %fd979;
	mad.lo.s32 	%r669, %r668, %r67, %r5;
	mad.lo.s32 	%r670, %r669, %r64, %r4;
	add.s32 	%r671, %r3, 2;
	cvt.rn.f64.u32 	%fd980, %r671;
	max.f64 	%fd981, %fd980, 0d0000000000000000;
	setp.gt.f64 	%p491, %fd981, %fd2;
	selp.f64 	%fd982, %fd2, %fd981, %p491;
	cvt.rzi.s32.f64 	%r672, %fd982;
	mad.lo.s32 	%r673, %r672, %r67, %r5;
	mad.lo.s32 	%r674, %r673, %r64, %r4;
	add.s32 	%r675, %r3, 3;
	cvt.rn.f64.u32 	%fd983, %r675;
	max.f64 	%fd984, %fd983, 0d0000000000000000;
	setp.gt.f64 	%p492, %fd984, %fd2;
	selp.f64 	%fd985, %fd2, %fd984, %p492;
	cvt.rzi.s32.f64 	%r676, %fd985;
	mad.lo.s32 	%r677, %r676, %r67, %r5;
	mad.lo.s32 	%r678, %r677, %r64, %r4;
	add.s32 	%r679, %r3, -1;
	cvt.rn.f64.s32 	%fd986, %r679;
	max.f64 	%fd987, %fd986, 0d0000000000000000;
	setp.gt.f64 	%p493, %fd987, %fd2;
	selp.f64 	%fd988, %fd2, %fd987, %p493;
	cvt.rzi.s32.f64 	%r680, %fd988;
	mad.lo.s32 	%r681, %r680, %r67, %r5;
	mad.lo.s32 	%r682, %r681, %r64, %r4;
	add.s32 	%r683, %r3, -2;
	cvt.rn.f64.s32 	%fd989, %r683;
	max.f64 	%fd990, %fd989, 0d0000000000000000;
	setp.gt.f64 	%p494, %fd990, %fd2;
	selp.f64 	%fd991, %fd2, %fd990, %p494;
	cvt.rzi.s32.f64 	%r684, %fd991;
	mad.lo.s32 	%r685, %r684, %r67, %r5;
	mad.lo.s32 	%r686, %r685, %r64, %r4;
	add.s32 	%r687, %r3, -3;
	cvt.rn.f64.s32 	%fd992, %r687;
	max.f64 	%fd993, %fd992, 0d0000000000000000;
	setp.gt.f64 	%p495, %fd993, %fd2;
	selp.f64 	%fd994, %fd2, %fd993, %p495;
	cvt.rzi.s32.f64 	%r688, %fd994;
	mad.lo.s32 	%r689, %r688, %r67, %r5;
	mad.lo.s32 	%r690, %r689, %r64, %r4;
	mul.wide.s32 	%rd34, %r686, 8;
	add.s64 	%rd35, %rd1, %rd34;
	ld.global.f64 	%fd995, [%rd35];
	mul.wide.s32 	%rd36, %r690, 8;
	add.s64 	%rd37, %rd1, %rd36;
	ld.global.f64 	%fd996, [%rd37];
	sub.f64 	%fd997, %fd995, %fd996;
	div.rn.f64 	%fd368, %fd997, %fd1203;
	mul.wide.s32 	%rd38, %r682, 8;
	add.s64 	%rd39, %rd1, %rd38;
	ld.global.f64 	%fd998, [%rd39];
	sub.f64 	%fd999, %fd998, %fd995;
	div.rn.f64 	%fd369, %fd999, %fd1203;
	sub.f64 	%fd1000, %fd5, %fd998;
	div.rn.f64 	%fd370, %fd1000, %fd1203;
	mul.wide.s32 	%rd40, %r670, 8;
	add.s64 	%rd41, %rd1, %rd40;
	ld.global.f64 	%fd1001, [%rd41];
	sub.f64 	%fd1002, %fd1001, %fd5;
	div.rn.f64 	%fd371, %fd1002, %fd1203;
	mul.wide.s32 	%rd42, %r674, 8;
	add.s64 	%rd43, %rd1, %rd42;
	ld.global.f64 	%fd1003, [%rd43];
	sub.f64 	%fd1004, %fd1003, %fd1001;
	div.rn.f64 	%fd372, %fd1004, %fd1203;
	mul.wide.s32 	%rd44, %r678, 8;
	add.s64 	%rd45, %rd1, %rd44;
	ld.global.f64 	%fd1005, [%rd45];
	sub.f64 	%fd1006, %fd1005, %fd1003;
	div.rn.f64 	%fd373, %fd1006, %fd1203;
	mul.f64 	%fd1007, %fd369, 0dBFF2AAAAAAAAAAAB;
	fma.rn.f64 	%fd1008, %fd368, 0d3FD5555555555555, %fd1007;
	fma.rn.f64 	%fd374, %fd370, 0d3FFD555555555555, %fd1008;
	mul.f64 	%fd375, %fd369, 0d3FC5555555555555;
	mul.f64 	%fd376, %fd370, 0d3FEAAAAAAAAAAAAB;
	sub.f64 	%fd1009, %fd376, %fd375;
	mul.f64 	%fd377, %fd371, 0d3FD5555555555555;
	add.f64 	%fd378, %fd1009, %fd377;
	mul.f64 	%fd379, %fd370, 0d3FD5555555555555;
	mul.f64 	%fd380, %fd371, 0d3FEAAAAAAAAAAAAB;
	add.f64 	%fd381, %fd379, %fd380;
	add.f64 	%fd1010, %fd369, %fd369;
	sub.f64 	%fd1011, %fd368, %fd1010;
	add.f64 	%fd382, %fd370, %fd1011;
	{
	.reg .b32 %temp; 
	mov.b64 	{%temp, %r46}, %fd382;
	}
	abs.f64 	%fd383, %fd382;
	{ // callseq 90, 0
	.param .b64 param0;
	st.param.f64 	[param0], %fd383;
	.param .b64 retval0;
	call.uni (retval0), 
	__internal_accurate_pow, 
	(
	param0
	);
	ld.param.f64 	%fd1012, [retval0];
	} // callseq 90
	setp.lt.s32 	%p496, %r46, 0;
	neg.f64 	%fd1014, %fd1012;
	selp.f64 	%fd1015, %fd1014, %fd1012, %p488;
	selp.f64 	%fd1277, %fd1015, %fd1012, %p496;
	setp.neu.f64 	%p497, %fd382, 0d0000000000000000;
	@%p497 bra 	$L__BB1_255;
	selp.b32 	%r691, %r46, 0, %p488;
	setp.lt.s32 	%p499, %r108, 0;
	or.b32  	%r692, %r691, 2146435072;
	selp.b32 	%r693, %r692, %r691, %p499;
	mov.b32 	%r694, 0;
	mov.b64 	%fd1277, {%r694, %r693};
$L__BB1_255:
	add.f64 	%fd1016, %fd382, 0d4000000000000000;
	{
	.reg .b32 %temp; 
	mov.b64 	{%temp, %r695}, %fd1016;
	}
	and.b32  	%r696, %r695, 2146435072;
	setp.ne.s32 	%p500, %r696, 2146435072;
	@%p500 bra 	$L__BB1_260;
	setp.num.f64 	%p501, %fd382, %fd382;
	@%p501 bra 	$L__BB1_258;
	mov.f64 	%fd1017, 0d4000000000000000;
	add.rn.f64 	%fd1277, %fd382, %fd1017;
	bra.uni 	$L__BB1_260;
$L__BB1_258:
	setp.neu.f64 	%p502, %fd383, 0d7FF0000000000000;
	@%p502 bra 	$L__BB1_260;
	setp.lt.s32 	%p505, %r108, 0;
	selp.b32 	%r698, 0, 2146435072, %p505;
	and.b32  	%r699, %r108, 2147483647;
	setp.ne.s32 	%p506, %r699, 1071644672;
	or.b32  	%r700, %r698, -2147483648;
	selp.b32 	%r701, %r700, %r698, %p506;
	selp.b32 	%r702, %r701, %r698, %p488;
	selp.b32 	%r703, %r702, %r698, %p496;
	mov.b32 	%r704, 0;
	mov.b64 	%fd1277, {%r704, %r703};
$L__BB1_260:
	setp.eq.f64 	%p508, %fd382, 0d3FF0000000000000;
	mul.f64 	%fd1018, %fd1277, 0d3FF1555555555555;
	selp.f64 	%fd390, 0d3FF1555555555555, %fd1018, %p508;
	fma.rn.f64 	%fd1019, %fd369, 0dC010000000000000, %fd368;
	mul.f64 	%fd391, %fd370, 0d4008000000000000;
	add.f64 	%fd392, %fd1019, %fd391;
	{
	.reg .b32 %temp; 
	mov.b64 	{%temp, %r47}, %fd392;
	}
	abs.f64 	%fd393, %fd392;
	{ // callseq 91, 0
	.param .b64 param0;
	st.param.f64 	[param0], %fd393;
	.param .b64 retval0;
	call.uni (retval0), 
	__internal_accurate_pow, 
	(
	param0
	);
	ld.param.f64 	%fd1020, [retval0];
	} // callseq 91
	setp.lt.s32 	%p509, %r47, 0;
	neg.f64 	%fd1022, %fd1020;
	selp.f64 	%fd1023, %fd1022, %fd1020, %p488;
	selp.f64 	%fd1279, %fd1023, %fd1020, %p509;
	setp.neu.f64 	%p510, %fd392, 0d0000000000000000;
	@%p510 bra 	$L__BB1_262;
	selp.b32 	%r706, %r47, 0, %p488;
	setp.lt.s32 	%p512, %r108, 0;
	or.b32  	%r707, %r706, 2146435072;
	selp.b32 	%r708, %r707, %r706, %p512;
	mov.b32 	%r709, 0;
	mov.b64 	%fd1279, {%r709, %r708};
$L__BB1_262:
	add.f64 	%fd1024, %fd392, 0d4000000000000000;
	{
	.reg .b32 %temp; 
	mov.b64 	{%temp, %r710}, %fd1024;
	}
	and.b32  	%r711, %r710, 2146435072;
	setp.ne.s32 	%p513, %r711, 2146435072;
	@%p513 bra 	$L__BB1_267;
	setp.num.f64 	%p514, %fd392, %fd392;
	@%p514 bra 	$L__BB1_265;
	mov.f64 	%fd1025, 0d4000000000000000;
	add.rn.f64 	%fd1279, %fd392, %fd1025;
	bra.uni 	$L__BB1_267;
$L__BB1_265:
	setp.neu.f64 	%p515, %fd393, 0d7FF0000000000000;
	@%p515 bra 	$L__BB1_267;
	setp.lt.s32 	%p518, %r108, 0;
	selp.b32 	%r713, 0, 2146435072, %p518;
	and.b32  	%r714, %r108, 2147483647;
	setp.ne.s32 	%p519, %r714, 1071644672;
	or.b32  	%r715, %r713, -2147483648;
	selp.b32 	%r716, %r715, %r713, %p519;
	selp.b32 	%r717, %r716, %r713, %p488;
	selp.b32 	%r718, %r717, %r713, %p509;
	mov.b32 	%r719, 0;
	mov.b64 	%fd1279, {%r719, %r718};
$L__BB1_267:
	setp.eq.f64 	%p521, %fd392, 0d3FF0000000000000;
	mul.f64 	%fd1026, %fd1279, 0d3FD0000000000000;
	selp.f64 	%fd1027, 0d3FD0000000000000, %fd1026, %p521;
	add.f64 	%fd400, %fd390, %fd1027;
	add.f64 	%fd401, %fd370, %fd370;
	sub.f64 	%fd1028, %fd369, %fd401;
	add.f64 	%fd402, %fd371, %fd1028;
	{
	.reg .b32 %temp; 
	mov.b64 	{%temp, %r48}, %fd402;
	}
	abs.f64 	%fd403, %fd402;
	{ // callseq 92, 0
	.param .b64 param0;
	st.param.f64 	[param0], %fd403;
	.param .b64 retval0;
	call.uni (retval0), 
	__internal_accurate_pow, 
	(
	param0
	);
	ld.param.f64 	%fd1029, [retval0];
	} // callseq 92
	setp.lt.s32 	%p522, %r48, 0;
	neg.f64 	%fd1031, %fd1029;
	selp.f64 	%fd1032, %fd1031, %fd1029, %p488;
	selp.f64 	%fd1281, %fd1032, %fd1029, %p522;
	setp.neu.f64 	%p523, %fd402, 0d0000000000000000;
	@%p523 bra 	$L__BB1_269;
	selp.b32 	%r721, %r48, 0, %p488;
	setp.lt.s32 	%p525, %r108, 0;
	or.b32  	%r722, %r721, 2146435072;
	selp.b32 	%r723, %r722, %r721, %p525;
	mov.b32 	%r724, 0;
	mov.b64 	%fd1281, {%r724, %r723};
$L__BB1_269:
	add.f64 	%fd1033, %fd402, 0d4000000000000000;
	{
	.reg .b32 %temp; 
	mov.b64 	{%temp, %r725}, %fd1033;
	}
	and.b32  	%r726, %r725, 2146435072;
	setp.ne.s32 	%p526, %r726, 2146435072;
	@%p526 bra 	$L__BB1_274;
	setp.num.f64 	%p527, %fd402, %fd402;
	@%p527 bra 	$L__BB1_272;
	mov.f64 	%fd1034, 0d4000000000000000;
	add.rn.f64 	%fd1281, %fd402, %fd1034;
	bra.uni 	$L__BB1_274;
$L__BB1_272:
	setp.neu.f64 	%p528, %fd403, 0d7FF0000000000000;
	@%p528 bra 	$L__BB1_274;
	setp.lt.s32 	%p531, %r108, 0;
	selp.b32 	%r728, 0, 2146435072, %p531;
	and.b32  	%r729, %r108, 2147483647;
	setp.ne.s32 	%p532, %r729, 1071644672;
	or.b32  	%r730, %r728, -2147483648;
	selp.b32 	%r731, %r730, %r728, %p532;
	selp.b32 	%r732, %r731, %r728, %p488;
	selp.b32 	%r733, %r732, %r728, %p522;
	mov.b32 	%r734, 0;
	mov.b64 	%fd1281, {%r734, %r733};
$L__BB1_274:
	setp.eq.f64 	%p534, %fd402, 0d3FF0000000000000;
	mul.f64 	%fd1035, %fd1281, 0d3FF1555555555555;
	selp.f64 	%fd410, 0d3FF1555555555555, %fd1035, %p534;
	sub.f64 	%fd411, %fd369, %fd371;
	{
	.reg .b32 %temp; 
	mov.b64 	{%temp, %r49}, %fd411;
	}
	abs.f64 	%fd412, %fd411;
	{ // callseq 93, 0
	.param .b64 param0;
	st.param.f64 	[param0], %fd412;
	.param .b64 retval0;
	call.uni (retval0), 
	__internal_accurate_pow, 
	(
	param0
	);
	ld.param.f64 	%fd1036, [retval0];
	} // callseq 93
	setp.lt.s32 	%p535, %r49, 0;
	neg.f64 	%fd1038, %fd1036;
	selp.f64 	%fd1039, %fd1038, %fd1036, %p488;
	selp.f64 	%fd1283, %fd1039, %fd1036, %p535;
	setp.neu.f64 	%p536, %fd411, 0d0000000000000000;
	@%p536 bra 	$L__BB1_276;
	selp.b32 	%r736, %r49, 0, %p488;
	setp.lt.s32 	%p538, %r108, 0;
	or.b32  	%r737, %r736, 2146435072;
	selp.b32 	%r738, %r737, %r736, %p538;
	mov.b32 	%r739, 0;
	mov.b64 	%fd1283, {%r739, %r738};
$L__BB1_276:
	add.f64 	%fd1040, %fd411, 0d4000000000000000;
	{
	.reg .b32 %temp; 
	mov.b64 	{%temp, %r740}, %fd1040;
	}
	and.b32  	%r741, %r740, 2146435072;
	setp.ne.s32 	%p539, %r741, 2146435072;
	@%p539 bra 	$L__BB1_281;
	setp.num.f64 	%p540, %fd411, %fd411;
	@%p540 bra 	$L__BB1_279;
	mov.f64 	%fd1041, 0d4000000000000000;
	add.rn.f64 	%fd1283, %fd411, %fd1041;
	bra.uni 	$L__BB1_281;
$L__BB1_279:
	setp.neu.f64 	%p541, %fd412, 0d7FF0000000000000;
	@%p541 bra 	$L__BB1_281;
	setp.lt.s32 	%p544, %r108, 0;
	selp.b32 	%r743, 0, 2146435072, %p544;
	and.b32  	%r744, %r108, 2147483647;
	setp.ne.s32 	%p545, %r744, 1071644672;
	or.b32  	%r745, %r743, -2147483648;
	selp.b32 	%r746, %r745, %r743, %p545;
	selp.b32 	%r747, %r746, %r743, %p488;
	selp.b32 	%r748, %r747, %r743, %p535;
	mov.b32 	%r749, 0;
	mov.b64 	%fd1283, {%r749, %r748};
$L__BB1_281:
	setp.eq.f64 	%p547, %fd411, 0d3FF0000000000000;
	mul.f64 	%fd1042, %fd1283, 0d3FD0000000000000;
	selp.f64 	%fd1043, 0d3FD0000000000000, %fd1042, %p547;
	add.f64 	%fd419, %fd410, %fd1043;
	add.f64 	%fd420, %fd371, %fd371;
	sub.f64 	%fd1044, %fd370, %fd420;
	add.f64 	%fd421, %fd372, %fd1044;
	{
	.reg .b32 %temp; 
	mov.b64 	{%temp, %r50}, %fd421;
	}
	abs.f64 	%fd422, %fd421;
	{ // callseq 94, 0
	.param .b64 param0;
	st.param.f64 	[param0], %fd422;
	.param .b64 retval0;
	call.uni (retval0), 
	__internal_accurate_pow, 
	(
	param0
	);
	ld.param.f64 	%fd1045, [retval0];
	} // callseq 94
	setp.lt.s32 	%p548, %r50, 0;
	neg.f64 	%fd1047, %fd1045;
	selp.f64 	%fd1048, %fd1047, %fd1045, %p488;
	selp.f64 	%fd1285, %fd1048, %fd1045, %p548;
	setp.neu.f64 	%p549, %fd421, 0d0000000000000000;
	@%p549 bra 	$L__BB1_283;
	selp.b32 	%r751, %r50, 0, %p488;
	setp.lt.s32 	%p551, %r108, 0;
	or.b32  	%r752, %r751, 2146435072;
	selp.b32 	%r753, %r752, %r751, %p551;
	mov.b32 	%r754, 0;
	mov.b64 	%fd1285, {%r754, %r753};
$L__BB1_283:
	add.f64 	%fd1049, %fd421, 0d4000000000000000;
	{
	.reg .b32 %temp; 
	mov.b64 	{%temp, %r755}, %fd1049;
	}
	and.b32  	%r756, %r755, 2146435072;
	setp.ne.s32 	%p552, %r756, 2146435072;
	@%p552 bra 	$L__BB1_288;
	setp.num.f64 	%p553, %fd421, %fd421;
	@%p553 bra 	$L__BB1_286;
	mov.f64 	%fd1050, 0d4000000000000000;
	add.rn.f64 	%fd1285, %fd421, %fd1050;
	bra.uni 	$L__BB1_288;
$L__BB1_286:
	setp.neu.f64 	%p554, %fd422, 0d7FF0000000000000;
	@%p554 bra 	$L__BB1_288;
	setp.lt.s32 	%p557, %r108, 0;
	selp.b32 	%r758, 0, 2146435072, %p557;
	and.b32  	%r759, %r108, 2147483647;
	setp.ne.s32 	%p558, %r759, 1071644672;
	or.b32  	%r760, %r758, -2147483648;
	selp.b32 	%r761, %r760, %r758, %p558;
	selp.b32 	%r762, %r761, %r758, %p488;
	selp.b32 	%r763, %r762, %r758, %p548;
	mov.b32 	%r764, 0;
	mov.b64 	%fd1285, {%r764, %r763};
$L__BB1_288:
	setp.eq.f64 	%p560, %fd421, 0d3FF0000000000000;
	mul.f64 	%fd1051, %fd1285, 0d3FF1555555555555;
	selp.f64 	%fd429, 0d3FF1555555555555, %fd1051, %p560;
	fma.rn.f64 	%fd1052, %fd371, 0dC010000000000000, %fd391;
	add.f64 	%fd430, %fd372, %fd1052;
	{
	.reg .b32 %temp; 
	mov.b64 	{%temp, %r51}, %fd430;
	}
	abs.f64 	%fd431, %fd430;
	{ // callseq 95, 0
	.param .b64 param0;
	st.param.f64 	[param0], %fd431;
	.param .b64 retval0;
	call.uni (retval0), 
	__internal_accurate_pow, 
	(
	param0
	);
	ld.param.f64 	%fd1053, [retval0];
	} // callseq 95
	setp.lt.s32 	%p561, %r51, 0;
	neg.f64 	%fd1055, %fd1053;
	selp.f64 	%fd1056, %fd1055, %fd1053, %p488;
	selp.f64 	%fd1287, %fd1056, %fd1053, %p561;
	setp.neu.f64 	%p562, %fd430, 0d0000000000000000;
	@%p562 bra 	$L__BB1_290;
	selp.b32 	%r766, %r51, 0, %p488;
	setp.lt.s32 	%p564, %r108, 0;
	or.b32  	%r767, %r766, 2146435072;
	selp.b32 	%r768, %r767, %r766, %p564;
	mov.b32 	%r769, 0;
	mov.b64 	%fd1287, {%r769, %r768};
$L__BB1_290:
	add.f64 	%fd1057, %fd430, 0d4000000000000000;
	{
	.reg .b32 %temp; 
	mov.b64 	{%temp, %r770}, %fd1057;
	}
	and.b32  	%r771, %r770, 2146435072;
	setp.ne.s32 	%p565, %r771, 2146435072;
	@%p565 bra 	$L__BB1_295;
	setp.num.f64 	%p566, %fd430, %fd430;
	@%p566 bra 	$L__BB1_293;
	mov.f64 	%fd1058, 0d4000000000000000;
	add.rn.f64 	%fd1287, %fd430, %fd1058;
	bra.uni 	$L__BB1_295;
$L__BB1_293:
	setp.neu.f64 	%p567, %fd431, 0d7FF0000000000000;
	@%p567 bra 	$L__BB1_295;
	setp.lt.s32 	%p570, %r108, 0;
	selp.b32 	%r773, 0, 2146435072, %p570;
	and.b32  	%r774, %r108, 2147483647;
	setp.ne.s32 	%p571, %r774, 1071644672;
	or.b32  	%r775, %r773, -2147483648;
	selp.b32 	%r776, %r775, %r773, %p571;
	selp.b32 	%r777, %r776, %r773, %p488;
	selp.b32 	%r778, %r777, %r773, %p561;
	mov.b32 	%r779, 0;
	mov.b64 	%fd1287, {%r779, %r778};
$L__BB1_295:
	setp.eq.f64 	%p573, %fd430, 0d3FF0000000000000;
	mul.f64 	%fd1059, %fd1287, 0d3FD0000000000000;
	selp.f64 	%fd1060, 0d3FD0000000000000, %fd1059, %p573;
	add.f64 	%fd438, %fd429, %fd1060;
	add.f64 	%fd439, %fd400, 0d3EB0C6F7A0B5ED8D;
	{
	.reg .b32 %temp; 
	mov.b64 	{%temp, %r52}, %fd439;
	}
	abs.f64 	%fd440, %fd439;
	{ // callseq 96, 0
	.param .b64 param0;
	st.param.f64 	[param0], %fd440;
	.param .b64 retval0;
	call.uni (retval0), 
	__internal_accurate_pow, 
	(
	param0
	);
	ld.param.f64 	%fd1061, [retval0];
	} // callseq 96
	setp.lt.s32 	%p574, %r52, 0;
	neg.f64 	%fd1063, %fd1061;
	selp.f64 	%fd1064, %fd1063, %fd1061, %p488;
	selp.f64 	%fd1289, %fd1064, %fd1061, %p574;
	setp.neu.f64 	%p575, %fd439, 0d0000000000000000;
	@%p575 bra 	$L__BB1_297;
	selp.b32 	%r781, %r52, 0, %p488;
	setp.lt.s32 	%p577, %r108, 0;
	or.b32  	%r782, %r781, 2146435072;
	selp.b32 	%r783, %r782, %r781, %p577;
	mov.b32 	%r784, 0;
	mov.b64 	%fd1289, {%r784, %r783};
$L__BB1_297:
	add.f64 	%fd1065, %fd439, 0d4000000000000000;
	{
	.reg .b32 %temp; 
	mov.b64 	{%temp, %r785}, %fd1065;
	}
	and.b32  	%r786, %r785, 2146435072;
	setp.ne.s32 	%p578, %r786, 2146435072;
	@%p578 bra 	$L__BB1_302;
	setp.num.f64 	%p579, %fd439, %fd439;
	@%p579 bra 	$L__BB1_300;
	mov.f64 	%fd1066, 0d4000000000000000;
	add.rn.f64 	%fd1289, %fd439, %fd1066;
	bra.uni 	$L__BB1_302;
$L__BB1_300:
	setp.neu.f64 	%p580, %fd440, 0d7FF0000000000000;
	@%p580 bra 	$L__BB1_302;
	setp.lt.s32 	%p583, %r108, 0;
	selp.b32 	%r788, 0, 2146435072, %p583;
	and.b32  	%r789, %r108, 2147483647;
	setp.ne.s32 	%p584, %r789, 1071644672;
	or.b32  	%r790, %r788, -2147483648;
	selp.b32 	%r791, %r790, %r788, %p584;
	selp.b32 	%r792, %r791, %r788, %p488;
	selp.b32 	%r793, %r792, %r788, %p574;
	mov.b32 	%r794, 0;
	mov.b64 	%fd1289, {%r794, %r793};
$L__BB1_302:
	setp.eq.f64 	%p586, %fd439, 0d3FF0000000000000;
	mov.f64 	%fd1067, 0d3FB999999999999A;
	div.rn.f64 	%fd1068, %fd1067, %fd1289;
	selp.f64 	%fd447, 0d3FB999999999999A, %fd1068, %p586;
	add.f64 	%fd448, %fd419, 0d3EB0C6F7A0B5ED8D;
	{
	.reg .b32 %temp; 
	mov.b64 	{%temp, %r53}, %fd448;
	}
	abs.f64 	%fd449, %fd448;
	{ // callseq 97, 0
	.param .b64 param0;
	st.param.f64 	[param0], %fd449;
	.param .b64 retval0;
	call.uni (retval0), 
	__internal_accurate_pow, 
	(
	param0
	);
	ld.param.f64 	%fd1069, [retval0];
	} // callseq 97
	setp.lt.s32 	%p587, %r53, 0;
	neg.f64 	%fd1071, %fd1069;
	selp.f64 	%fd1072, %fd1071, %fd1069, %p488;
	selp.f64 	%fd1291, %fd1072, %fd1069, %p587;
	setp.neu.f64 	%p588, %fd448, 0d0000000000000000;
	@%p588 bra 	$L__BB1_304;
	selp.b32 	%r796, %r53, 0, %p488;
	setp.lt.s32 	%p590, %r108, 0;
	or.b32  	%r797, %r796, 2146435072;
	selp.b32 	%r798, %r797, %r796, %p590;
	mov.b32 	%r799, 0;
	mov.b64 	%fd1291, {%r799, %r798};
$L__BB1_304:
	add.f64 	%fd1073, %fd448, 0d4000000000000000;
	{
	.reg .b32 %temp; 
	mov.b64 	{%temp, %r800}, %fd1073;
	}
	and.b32  	%r801, %r800, 2146435072;
	setp.ne.s32 	%p591, %r801, 2146435072;
	@%p591 bra 	$L__BB1_309;
	setp.num.f64 	%p592, %fd448, %fd448;
	@%p592 bra 	$L__BB1_307;
	mov.f64 	%fd1074, 0d4000000000000000;
	add.rn.f64 	%fd1291, %fd448, %fd1074;
	bra.uni 	$L__BB1_309;
$L__BB1_307:
	setp.neu.f64 	%p593, %fd449, 0d7FF0000000000000;
	@%p593 bra 	$L__BB1_309;
	setp.lt.s32 	%p596, %r108, 0;
	selp.b32 	%r803, 0, 2146435072, %p596;
	and.b32  	%r804, %r108, 2147483647;
	setp.ne.s32 	%p597, %r804, 1071644672;
	or.b32  	%r805, %r803, -2147483648;
	selp.b32 	%r806, %r805, %r803, %p597;
	selp.b32 	%r807, %r806, %r803, %p488;
	selp.b32 	%r808, %r807, %r803, %p587;
	mov.b32 	%r809, 0;
	mov.b64 	%fd1291, {%r809, %r808};
$L__BB1_309:
	setp.eq.f64 	%p599, %fd448, 0d3FF0000000000000;
	mov.f64 	%fd1075, 0d3FE3333333333333;
	div.rn.f64 	%fd1076, %fd1075, %fd1291;
	selp.f64 	%fd456, 0d3FE3333333333333, %fd1076, %p599;
	add.f64 	%fd457, %fd438, 0d3EB0C6F7A0B5ED8D;
	{
	.reg .b32 %temp; 
	mov.b64 	{%temp, %r54}, %fd457;
	}
	abs.f64 	%fd458, %fd457;
	{ // callseq 98, 0
	.param .b64 param0;
	st.param.f64 	[param0], %fd458;
	.param .b64 retval0;
	call.uni (retval0), 
	__internal_accurate_pow, 
	(
	param0
	);
	ld.param.f64 	%fd1077, [retval0];
	} // callseq 98
	setp.lt.s32 	%p600, %r54, 0;
	neg.f64 	%fd1079, %fd1077;
	selp.f64 	%fd1080, %fd1079, %fd1077, %p488;
	selp.f64 	%fd1293, %fd1080, %fd1077, %p600;
	setp.neu.f64 	%p601, %fd457, 0d0000000000000000;
	@%p601 bra 	$L__BB1_311;
	selp.b32 	%r811, %r54, 0, %p488;
	setp.lt.s32 	%p603, %r108, 0;
	or.b32  	%r812, %r811, 2146435072;
	selp.b32 	%r813, %r812, %r811, %p603;
	mov.b32 	%r814, 0;
	mov.b64 	%fd1293, {%r814, %r813};
$L__BB1_311:
	add.f64 	%fd1081, %fd457, 0d4000000000000000;
	{
	.reg .b32 %temp; 
	mov.b64 	{%temp, %r815}, %fd1081;
	}
	and.b32  	%r816, %r815, 2146435072;
	setp.ne.s32 	%p604, %r816, 2146435072;
	@%p604 bra 	$L__BB1_316;
	setp.num.f64 	%p605, %fd457, %fd457;
	@%p605 bra 	$L__BB1_314;
	mov.f64 	%fd1082, 0d4000000000000000;
	add.rn.f64 	%fd1293, %fd457, %fd1082;
	bra.uni 	$L__BB1_316;
$L__BB1_314:
	setp.neu.f64 	%p606, %fd458, 0d7FF0000000000000;
	@%p606 bra 	$L__BB1_316;
	setp.lt.s32 	%p609, %r108, 0;
	selp.b32 	%r818, 0, 2146435072, %p609;
	and.b32  	%r819, %r108, 2147483647;
	setp.ne.s32 	%p610, %r819, 1071644672;
	or.b32  	%r820, %r818, -2147483648;
	selp.b32 	%r821, %r820, %r818, %p610;
	selp.b32 	%r822, %r821, %r818, %p488;
	selp.b32 	%r823, %r822, %r818, %p600;
	mov.b32 	%r824, 0;
	mov.b64 	%fd1293, {%r824, %r823};
$L__BB1_316:
	mul.f64 	%fd1083, %fd372, 0d3FC5555555555555;
	setp.eq.f64 	%p612, %fd457, 0d3FF0000000000000;
	mov.f64 	%fd1084, 0d3FD3333333333333;
	div.rn.f64 	%fd1085, %fd1084, %fd1293;
	selp.f64 	%fd1086, 0d3FD3333333333333, %fd1085, %p612;
	add.f64 	%fd1087, %fd447, %fd456;
	add.f64 	%fd1088, %fd1087, %fd1086;
	div.rn.f64 	%fd1089, %fd447, %fd1088;
	div.rn.f64 	%fd1090, %fd456, %fd1088;
	div.rn.f64 	%fd1091, %fd1086, %fd1088;
	mul.f64 	%fd1092, %fd378, %fd1090;
	fma.rn.f64 	%fd1093, %fd374, %fd1089, %fd1092;
	sub.f64 	%fd1094, %fd381, %fd1083;
	fma.rn.f64 	%fd465, %fd1094, %fd1091, %fd1093;
	mul.f64 	%fd1095, %fd372, 0dBFF2AAAAAAAAAAAB;
	fma.rn.f64 	%fd1096, %fd373, 0d3FD5555555555555, %fd1095;
	fma.rn.f64 	%fd466, %fd371, 0d3FFD555555555555, %fd1096;
	sub.f64 	%fd1097, %fd380, %fd1083;
	add.f64 	%fd467, %fd379, %fd1097;
	add.f64 	%fd1098, %fd376, %fd377;
	sub.f64 	%fd468, %fd1098, %fd375;
	add.f64 	%fd1099, %fd372, %fd372;
	sub.f64 	%fd1100, %fd373, %fd1099;
	add.f64 	%fd469, %fd371, %fd1100;
	{
	.reg .b32 %temp; 
	mov.b64 	{%temp, %r55}, %fd469;
	}
	abs.f64 	%fd470, %fd469;
	{ // callseq 99, 0
	.param .b64 param0;
	st.param.f64 	[param0], %fd470;
	.param .b64 retval0;
	call.uni (retval0), 
	__internal_accurate_pow, 
	(
	param0
	);
	ld.param.f64 	%fd1101, [retval0];
	} // callseq 99
	setp.lt.s32 	%p613, %r55, 0;
	neg.f64 	%fd1103, %fd1101;
	selp.f64 	%fd1104, %fd1103, %fd1101, %p488;
	selp.f64 	%fd1295, %fd1104, %fd1101, %p613;
	setp.neu.f64 	%p614, %fd469, 0d0000000000000000;
	@%p614 bra 	$L__BB1_318;
	selp.b32 	%r826, %r55, 0, %p488;
	setp.lt.s32 	%p616, %r108, 0;
	or.b32  	%r827, %r826, 2146435072;
	selp.b32 	%r828, %r827, %r826, %p616;
	mov.b32 	%r829, 0;
	mov.b64 	%fd1295, {%r829, %r828};
$L__BB1_318:
	add.f64 	%fd1105, %fd469, 0d4000000000000000;
	{
	.reg .b32 %temp; 
	mov.b64 	{%temp, %r830}, %fd1105;
	}
	and.b32  	%r831, %r830, 2146435072;
	setp.ne.s32 	%p617, %r831, 2146435072;
	@%p617 bra 	$L__BB1_323;
	setp.num.f64 	%p618, %fd469, %fd469;
	@%p618 bra 	$L__BB1_321;
	mov.f64 	%fd1106, 0d4000000000000000;
	add.rn.f64 	%fd1295, %fd469, %fd1106;
	bra.uni 	$L__BB1_323;
$L__BB1_321:
	setp.neu.f64 	%p619, %fd470, 0d7FF0000000000000;
	@%p619 bra 	$L__BB1_323;
	setp.lt.s32 	%p622, %r108, 0;
	selp.b32 	%r833, 0, 2146435072, %p622;
	and.b32  	%r834, %r108, 2147483647;
	setp.ne.s32 	%p623, %r834, 1071644672;
	or.b32  	%r835, %r833, -2147483648;
	selp.b32 	%r836, %r835, %r833, %p623;
	selp.b32 	%r837, %r836, %r833, %p488;
	selp.b32 	%r838, %r837, %r833, %p613;
	mov.b32 	%r839, 0;
	mov.b64 	%fd1295, {%r839, %r838};
$L__BB1_323:
	setp.eq.f64 	%p625, %fd469, 0d3FF0000000000000;
	mul.f64 	%fd1107, %fd1295, 0d3FF1555555555555;
	selp.f64 	%fd477, 0d3FF1555555555555, %fd1107, %p625;
	fma.rn.f64 	%fd1108, %fd372, 0dC010000000000000, %fd373;
	mul.f64 	%fd478, %fd371, 0d4008000000000000;
	add.f64 	%fd479, %fd478, %fd1108;
	{
	.reg .b32 %temp; 
	mov.b64 	{%temp, %r56}, %fd479;
	}
	abs.f64 	%fd480, %fd479;
	{ // callseq 100, 0
	.param .b64 param0;
	st.param.f64 	[param0], %fd480;
	.param .b64 retval0;
	call.uni (retval0), 
	__internal_accurate_pow, 
	(
	param0
	);
	ld.param.f64 	%fd1109, [retval0];
	} // callseq 100
	setp.lt.s32 	%p626, %r56, 0;
	neg.f64 	%fd1111, %fd1109;
	selp.f64 	%fd1112, %fd1111, %fd1109, %p488;
	selp.f64 	%fd1297, %fd1112, %fd1109, %p626;
	setp.neu.f64 	%p627, %fd479, 0d0000000000000000;
	@%p627 bra 	$L__BB1_325;
	selp.b32 	%r841, %r56, 0, %p488;
	setp.lt.s32 	%p629, %r108, 0;
	or.b32  	%r842, %r841, 2146435072;
	selp.b32 	%r843, %r842, %r841, %p629;
	mov.b32 	%r844, 0;
	mov.b64 	%fd1297, {%r844, %r843};
$L__BB1_325:
	add.f64 	%fd1113, %fd479, 0d4000000000000000;
	{
	.reg .b32 %temp; 
	mov.b64 	{%temp, %r845}, %fd1113;
	}
	and.b32  	%r846, %r845, 2146435072;
	setp.ne.s32 	%p630, %r846, 2146435072;
	@%p630 bra 	$L__BB1_330;
	setp.num.f64 	%p631, %fd479, %fd479;
	@%p631 bra 	$L__BB1_328;
	mov.f64 	%fd1114, 0d4000000000000000;
	add.rn.f64 	%fd1297, %fd479, %fd1114;
	bra.uni 	$L__BB1_330;
$L__BB1_328:
	setp.neu.f64 	%p632, %fd480, 0d7FF0000000000000;
	@%p632 bra 	$L__BB1_330;
	setp.lt.s32 	%p635, %r108, 0;
	selp.b32 	%r848, 0, 2146435072, %p635;
	and.b32  	%r849, %r108, 2147483647;
	setp.ne.s32 	%p636, %r849, 1071644672;
	or.b32  	%r850, %r848, -2147483648;
	selp.b32 	%r851, %r850, %r848, %p636;
	selp.b32 	%r852, %r851, %r848, %p488;
	selp.b32 	%r853, %r852, %r848, %p626;
	mov.b32 	%r854, 0;
	mov.b64 	%fd1297, {%r854, %r853};
$L__BB1_330:
	setp.eq.f64 	%p638, %fd479, 0d3FF0000000000000;
	mul.f64 	%fd1115, %fd1297, 0d3FD0000000000000;
	selp.f64 	%fd1116, 0d3FD0000000000000, %fd1115, %p638;
	add.f64 	%fd487, %fd477, %fd1116;
	sub.f64 	%fd1117, %fd372, %fd420;
	add.f64 	%fd488, %fd370, %fd1117;
	{
	.reg .b32 %temp; 
	mov.b64 	{%temp, %r57}, %fd488;
	}
	abs.f64 	%fd489, %fd488;
	{ // callseq 101, 0
	.param .b64 param0;
	st.param.f64 	[param0], %fd489;
	.param .b64 retval0;
	call.uni (retval0), 
	__internal_accurate_pow, 
	(
	param0
	);
	ld.param.f64 	%fd1118, [retval0];
	} // callseq 101
	setp.lt.s32 	%p639, %r57, 0;
	neg.f64 	%fd1120, %fd1118;
	selp.f64 	%fd1121, %fd1120, %fd1118, %p488;
	selp.f64 	%fd1299, %fd1121, %fd1118, %p639;
	setp.neu.f64 	%p640, %fd488, 0d0000000000000000;
	@%p640 bra 	$L__BB1_332;
	selp.b32 	%r856, %r57, 0, %p488;
	setp.lt.s32 	%p642, %r108, 0;
	or.b32  	%r857, %r856, 2146435072;
	selp.b32 	%r858, %r857, %r856, %p642;
	mov.b32 	%r859, 0;
	mov.b64 	%fd1299, {%r859, %r858};
$L__BB1_332:
	add.f64 	%fd1122, %fd488, 0d4000000000000000;
	{
	.reg .b32 %temp; 
	mov.b64 	{%temp, %r860}, %fd1122;
	}
	and.b32  	%r861, %r860, 2146435072;
	setp.ne.s32 	%p643, %r861, 2146435072;
	@%p643 bra 	$L__BB1_337;
	setp.num.f64 	%p644, %fd488, %fd488;
	@%p644 bra 	$L__BB1_335;
	mov.f64 	%fd1123, 0d4000000000000000;
	add.rn.f64 	%fd1299, %fd488, %fd1123;
	bra.uni 	$L__BB1_337;
$L__BB1_335:
	setp.neu.f64 	%p645, %fd489, 0d7FF0000000000000;
	@%p645 bra 	$L__BB1_337;
	setp.lt.s32 	%p648, %r108, 0;
	selp.b32 	%r863, 0, 2146435072, %p648;
	and.b32  	%r864, %r108, 2147483647;
	setp.ne.s32 	%p649, %r864, 1071644672;
	or.b32  	%r865, %r863, -2147483648;
	selp.b32 	%r866, %r865, %r863, %p649;
	selp.b32 	%r867, %r866, %r863, %p488;
	selp.b32 	%r868, %r867, %r863, %p639;
	mov.b32 	%r869, 0;
	mov.b64 	%fd1299, {%r869, %r868};
$L__BB1_337:
	setp.eq.f64 	%p651, %fd488, 0d3FF0000000000000;
	mul.f64 	%fd1124, %fd1299, 0d3FF1555555555555;
	selp.f64 	%fd496, 0d3FF1555555555555, %fd1124, %p651;
	sub.f64 	%fd497, %fd372, %fd370;
	{
	.reg .b32 %temp; 
	mov.b64 	{%temp, %r58}, %fd497;
	}
	abs.f64 	%fd498, %fd497;
	{ // callseq 102, 0
	.param .b64 param0;
	st.param.f64 	[param0], %fd498;
	.param .b64 retval0;
	call.uni (retval0), 
	__internal_accurate_pow, 
	(
	param0
	);
	ld.param.f64 	%fd1125, [retval0];
	} // callseq 102
	setp.lt.s32 	%p652, %r58, 0;
	neg.f64 	%fd1127, %fd1125;
	selp.f64 	%fd1128, %fd1127, %fd1125, %p488;
	selp.f64 	%fd1301, %fd1128, %fd1125, %p652;
	setp.neu.f64 	%p653, %fd497, 0d0000000000000000;
	@%p653 bra 	$L__BB1_339;
	selp.b32 	%r871, %r58, 0, %p488;
	setp.lt.s32 	%p655, %r108, 0;
	or.b32  	%r872, %r871, 2146435072;
	selp.b32 	%r873, %r872, %r871, %p655;
	mov.b32 	%r874, 0;
	mov.b64 	%fd1301, {%r874, %r873};
$L__BB1_339:
	add.f64 	%fd1129, %fd497, 0d4000000000000000;
	{
	.reg .b32 %temp; 
	mov.b64 	{%temp, %r875}, %fd1129;
	}
	and.b32  	%r876, %r875, 2146435072;
	setp.ne.s32 	%p656, %r876, 2146435072;
	@%p656 bra 	$L__BB1_344;
	setp.num.f64 	%p657, %fd497, %fd497;
	@%p657 bra 	$L__BB1_342;
	mov.f64 	%fd1130, 0d4000000000000000;
	add.rn.f64 	%fd1301, %fd497, %fd1130;
	bra.uni 	$L__BB1_344;
$L__BB1_342:
	setp.neu.f64 	%p658, %fd498, 0d7FF0000000000000;
	@%p658 bra 	$L__BB1_344;
	setp.lt.s32 	%p661, %r108, 0;
	selp.b32 	%r878, 0, 2146435072, %p661;
	and.b32  	%r879, %r108, 2147483647;
	setp.ne.s32 	%p662, %r879, 1071644672;
	or.b32  	%r880, %r878, -2147483648;
	selp.b32 	%r881, %r880, %r878, %p662;
	selp.b32 	%r882, %r881, %r878, %p488;
	selp.b32 	%r883, %r882, %r878, %p652;
	mov.b32 	%r884, 0;
	mov.b64 	%fd1301, {%r884, %r883};
$L__BB1_344:
	setp.eq.f64 	%p664, %fd497, 0d3FF0000000000000;
	mul.f64 	%fd1131, %fd1301, 0d3FD0000000000000;
	selp.f64 	%fd1132, 0d3FD0000000000000, %fd1131, %p664;
	add.f64 	%fd505, %fd496, %fd1132;
	sub.f64 	%fd1133, %fd371, %fd401;
	add.f64 	%fd506, %fd369, %fd1133;
	{
	.reg .b32 %temp; 
	mov.b64 	{%temp, %r59}, %fd506;
	}
	abs.f64 	%fd507, %fd506;
	{ // callseq 103, 0
	.param .b64 param0;
	st.param.f64 	[param0], %fd507;
	.param .b64 retval0;
	call.uni (retval0), 
	__internal_accurate_pow, 
	(
	param0
	);
	ld.param.f64 	%fd1134, [retval0];
	} // callseq 103
	setp.lt.s32 	%p665, %r59, 0;
	neg.f64 	%fd1136, %fd1134;
	selp.f64 	%fd1137, %fd1136, %fd1134, %p488;
	selp.f64 	%fd1303, %fd1137, %fd1134, %p665;
	setp.neu.f64 	%p666, %fd506, 0d0000000000000000;
	@%p666 bra 	$L__BB1_346;
	selp.b32 	%r886, %r59, 0, %p488;
	setp.lt.s32 	%p668, %r108, 0;
	or.b32  	%r887, %r886, 2146435072;
	selp.b32 	%r888, %r887, %r886, %p668;
	mov.b32 	%r889, 0;
	mov.b64 	%fd1303, {%r889, %r888};
$L__BB1_346:
	add.f64 	%fd1138, %fd506, 0d4000000000000000;
	{
	.reg .b32 %temp; 
	mov.b64 	{%temp, %r890}, %fd1138;
	}
	and.b32  	%r891, %r890, 2146435072;
	setp.ne.s32 	%p669, %r891, 2146435072;
	@%p669 bra 	$L__BB1_351;
	setp.num.f64 	%p670, %fd506, %fd506;
	@%p670 bra 	$L__BB1_349;
	mov.f64 	%fd1139, 0d4000000000000000;
	add.rn.f64 	%fd1303, %fd506, %fd1139;
	bra.uni 	$L__BB1_351;
$L__BB1_349:
	setp.neu.f64 	%p671, %fd507, 0d7FF0000000000000;
	@%p671 bra 	$L__BB1_351;
	setp.lt.s32 	%p672, %r59, 0;
	setp.eq.s32 	%p673, %r10, 1062207488;
	setp.lt.s32 	%p674, %r108, 0;
	selp.b32 	%r893, 0, 2146435072, %p674;
	and.b32  	%r894, %r108, 2147483647;
	setp.ne.s32 	%p675, %r894, 1071644672;
	or.b32  	%r895, %r893, -2147483648;
	selp.b32 	%r896, %r895, %r893, %p675;
	selp.b32 	%r897, %r896, %r893, %p673;
	selp.b32 	%r898, %r897, %r893, %p672;
	mov.b32 	%r899, 0;
	mov.b64 	%fd1303, {%r899, %r898};
$L__BB1_351:
	setp.eq.s32 	%p676, %r10, 1062207488;
	setp.eq.f64 	%p677, %fd506, 0d3FF0000000000000;
	mul.f64 	%fd1140, %fd1303, 0d3FF1555555555555;
	selp.f64 	%fd514, 0d3FF1555555555555, %fd1140, %p677;
	fma.rn.f64 	%fd1141, %fd370, 0dC010000000000000, %fd478;
	add.f64 	%fd515, %fd369, %fd1141;
	{
	.reg .b32 %temp; 
	mov.b64 	{%temp, %r60}, %fd515;
	}
	abs.f64 	%fd516, %fd515;
	{ // callseq 104, 0
	.param .b64 param0;
	st.param.f64 	[param0], %fd516;
	.param .b64 retval0;
	call.uni (retval0), 
	__internal_accurate_pow, 
	(
	param0
	);
	ld.param.f64 	%fd1142, [retval0];
	} // callseq 104
	setp.lt.s32 	%p678, %r60, 0;
	neg.f64 	%fd1144, %fd1142;
	selp.f64 	%fd1145, %fd1144, %fd1142, %p676;
	selp.f64 	%fd1305, %fd1145, %fd1142, %p678;
	setp.neu.f64 	%p679, %fd515, 0d0000000000000000;
	@%p679 bra 	$L__BB1_353;
	setp.eq.s32 	%p680, %r10, 1062207488;
	selp.b32 	%r901, %r60, 0, %p680;
	setp.lt.s32 	%p681, %r108, 0;
	or.b32  	%r902, %r901, 2146435072;
	selp.b32 	%r903, %r902, %r901, %p681;
	mov.b32 	%r904, 0;
	mov.b64 	%fd1305, {%r904, %r903};
$L__BB1_353:
	add.f64 	%fd1146, %fd515, 0d4000000000000000;
	{
	.reg .b32 %temp; 
	mov.b64 	{%temp, %r905}, %fd1146;
	}
	and.b32  	%r906, %r905, 2146435072;
	setp.ne.s32 	%p682, %r906, 2146435072;
	@%p682 bra 	$L__BB1_358;
	setp.num.f64 	%p683, %fd515, %fd515;
	@%p683 bra 	$L__BB1_356;
	mov.f64 	%fd1147, 0d4000000000000000;
	add.rn.f64 	%fd1305, %fd515, %fd1147;
	bra.uni 	$L__BB1_358;
$L__BB1_356:
	setp.neu.f64 	%p684, %fd516, 0d7FF0000000000000;
	@%p684 bra 	$L__BB1_358;
	setp.lt.s32 	%p685, %r60, 0;
	setp.eq.s32 	%p686, %r10, 1062207488;
	setp.lt.s32 	%p687, %r108, 0;
	selp.b32 	%r908, 0, 2146435072, %p687;
	and.b32  	%r909, %r108, 2147483647;
	setp.ne.s32 	%p688, %r909, 1071644672;
	or.b32  	%r910, %r908, -2147483648;
	selp.b32 	%r911, %r910, %r908, %p688;
	selp.b32 	%r912, %r911, %r908, %p686;
	selp.b32 	%r913, %r912, %r908, %p685;
	mov.b32 	%r914, 0;
	mov.b64 	%fd1305, {%r914, %r913};
$L__BB1_358:
	setp.eq.s32 	%p689, %r10, 1062207488;
	setp.eq.f64 	%p690, %fd515, 0d3FF0000000000000;
	mul.f64 	%fd1148, %fd1305, 0d3FD0000000000000;
	selp.f64 	%fd1149, 0d3FD0000000000000, %fd1148, %p690;
	add.f64 	%fd523, %fd514, %fd1149;
	add.f64 	%fd524, %fd487, 0d3EB0C6F7A0B5ED8D;
	{
	.reg .b32 %temp; 
	mov.b64 	{%temp, %r61}, %fd524;
	}
	abs.f64 	%fd525, %fd524;
	{ // callseq 105, 0
	.param .b64 param0;
	st.param.f64 	[param0], %fd525;
	.param .b64 retval0;
	call.uni (retval0), 
	__internal_accurate_pow, 
	(
	param0
	);
	ld.param.f64 	%fd1150, [retval0];
	} // callseq 105
	setp.lt.s32 	%p691, %r61, 0;
	neg.f64 	%fd1152, %fd1150;
	selp.f64 	%fd1153, %fd1152, %fd1150, %p689;
	selp.f64 	%fd1307, %fd1153, %fd1150, %p691;
	setp.neu.f64 	%p692, %fd524, 0d0000000000000000;
	@%p692 bra 	$L__BB1_360;
	setp.eq.s32 	%p693, %r10, 1062207488;
	selp.b32 	%r916, %r61, 0, %p693;
	setp.lt.s32 	%p694, %r108, 0;
	or.b32  	%r917, %r916, 2146435072;
	selp.b32 	%r918, %r917, %r916, %p694;
	mov.b32 	%r919, 0;
	mov.b64 	%fd1307, {%r919, %r918};
$L__BB1_360:
	add.f64 	%fd1154, %fd524, 0d4000000000000000;
	{
	.reg .b32 %temp; 
	mov.b64 	{%temp, %r920}, %fd1154;
	}
	and.b32  	%r921, %r920, 2146435072;
	setp.ne.s32 	%p695, %r921, 2146435072;
	@%p695 bra 	$L__BB1_365;
	setp.num.f64 	%p696, %fd524, %fd524;
	@%p696 bra 	$L__BB1_363;
	mov.f64 	%fd1155, 0d4000000000000000;
	add.rn.f64 	%fd1307, %fd524, %fd1155;
	bra.uni 	$L__BB1_365;
$L__BB1_363:
	setp.neu.f64 	%p697, %fd525, 0d7FF0000000000000;
	@%p697 bra 	$L__BB1_365;
	setp.lt.s32 	%p698, %r61, 0;
	setp.eq.s32 	%p699, %r10, 1062207488;
	setp.lt.s32 	%p700, %r108, 0;
	selp.b32 	%r923, 0, 2146435072, %p700;
	and.b32  	%r924, %r108, 2147483647;
	setp.ne.s32 	%p701, %r924, 1071644672;
	or.b32  	%r925, %r923, -2147483648;
	selp.b32 	%r926, %r925, %r923, %p701;
	selp.b32 	%r927, %r926, %r923, %p699;
	selp.b32 	%r928, %r927, %r923, %p698;
	mov.b32 	%r929, 0;
	mov.b64 	%fd1307, {%r929, %r928};
$L__BB1_365:
	setp.eq.s32 	%p702, %r10, 1062207488;
	setp.eq.f64 	%p703, %fd524, 0d3FF0000000000000;
	mov.f64 	%fd1156, 0d3FB999999999999A;
	div.rn.f64 	%fd1157, %fd1156, %fd1307;
	selp.f64 	%fd532, 0d3FB999999999999A, %fd1157, %p703;
	add.f64 	%fd533, %fd505, 0d3EB0C6F7A0B5ED8D;
	{
	.reg .b32 %temp; 
	mov.b64 	{%temp, %r62}, %fd533;
	}
	abs.f64 	%fd534, %fd533;
	{ // callseq 106, 0
	.param .b64 param0;
	st.param.f64 	[param0], %fd534;
	.param .b64 retval0;
	call.uni (retval0), 
	__internal_accurate_pow, 
	(
	param0
	);
	ld.param.f64 	%fd1158, [retval0];
	} // callseq 106
	setp.lt.s32 	%p704, %r62, 0;
	neg.f64 	%fd1160, %fd1158;
	selp.f64 	%fd1161, %fd1160, %fd1158, %p702;
	selp.f64 	%fd1309, %fd1161, %fd1158, %p704;
	setp.neu.f64 	%p705, %fd533, 0d0000000000000000;
	@%p705 bra 	$L__BB1_367;
	setp.eq.s32 	%p706, %r10, 1062207488;
	selp.b32 	%r931, %r62, 0, %p706;
	setp.lt.s32 	%p707, %r108, 0;
	or.b32  	%r932, %r931, 2146435072;
	selp.b32 	%r933, %r932, %r931, %p707;
	mov.b32 	%r934, 0;
	mov.b64 	%fd1309, {%r934, %r933};
$L__BB1_367:
	add.f64 	%fd1162, %fd533, 0d4000000000000000;
	{
	.reg .b32 %temp; 
	mov.b64 	{%temp, %r935}, %fd1162;
	}
	and.b32  	%r936, %r935, 2146435072;
	setp.ne.s32 	%p708, %r936, 2146435072;
	@%p708 bra 	$L__BB1_372;
	setp.num.f64 	%p709, %fd533, %fd533;
	@%p709 bra 	$L__BB1_370;
	mov.f64 	%fd1163, 0d4000000000000000;
	add.rn.f64 	%fd1309, %fd533, %fd1163;
	bra.uni 	$L__BB1_372;
$L__BB1_370:
	setp.neu.f64 	%p710, %fd534, 0d7FF0000000000000;
	@%p710 bra 	$L__BB1_372;
	setp.lt.s32 	%p711, %r62, 0;
	setp.eq.s32 	%p712, %r10, 1062207488;
	setp.lt.s32 	%p713, %r108, 0;
	selp.b32 	%r938, 0, 2146435072, %p713;
	and.b32  	%r939, %r108, 2147483647;
	setp.ne.s32 	%p714, %r939, 1071644672;
	or.b32  	%r940, %r938, -2147483648;
	selp.b32 	%r941, %r940, %r938, %p714;
	selp.b32 	%r942, %r941, %r938, %p712;
	selp.b32 	%r943, %r942, %r938, %p711;
	mov.b32 	%r944, 0;
	mov.b64 	%fd1309, {%r944, %r943};
$L__BB1_372:
	setp.eq.s32 	%p715, %r10, 1062207488;
	setp.eq.f64 	%p716, %fd533, 0d3FF0000000000000;
	mov.f64 	%fd1164, 0d3FE3333333333333;
	div.rn.f64 	%fd1165, %fd1164, %fd1309;
	selp.f64 	%fd541, 0d3FE3333333333333, %fd1165, %p716;
	add.f64 	%fd542, %fd523, 0d3EB0C6F7A0B5ED8D;
	{
	.reg .b32 %temp; 
	mov.b64 	{%temp, %r63}, %fd542;
	}
	abs.f64 	%fd543, %fd542;
	{ // callseq 107, 0
	.param .b64 param0;
	st.param.f64 	[param0], %fd543;
	.param .b64 retval0;
	call.uni (retval0), 
	__internal_accurate_pow, 
	(
	param0
	);
	ld.param.f64 	%fd1166, [retval0];
	} // callseq 107
	setp.lt.s32 	%p717, %r63, 0;
	neg.f64 	%fd1168, %fd1166;
	selp.f64 	%fd1169, %fd1168, %fd1166, %p715;
	selp.f64 	%fd1311, %fd1169, %fd1166, %p717;
	setp.neu.f64 	%p718, %fd542, 0d0000000000000000;
	@%p718 bra 	$L__BB1_374;
	setp.eq.s32 	%p719, %r10, 1062207488;
	selp.b32 	%r946, %r63, 0, %p719;
	setp.lt.s32 	%p720, %r108, 0;
	or.b32  	%r947, %r946, 2146435072;
	selp.b32 	%r948, %r947, %r946, %p720;
	mov.b32 	%r949, 0;
	mov.b64 	%fd1311, {%r949, %r948};
$L__BB1_374:
	add.f64 	%fd1170, %fd542, 0d4000000000000000;
	{
	.reg .b32 %temp; 
	mov.b64 	{%temp, %r950}, %fd1170;
	}
	and.b32  	%r951, %r950, 2146435072;
	setp.ne.s32 	%p721, %r951, 2146435072;
	@%p721 bra 	$L__BB1_379;
	setp.num.f64 	%p722, %fd542, %fd542;
	@%p722 bra 	$L__BB1_377;
	mov.f64 	%fd1171, 0d4000000000000000;
	add.rn.f64 	%fd1311, %fd542, %fd1171;
	bra.uni 	$L__BB1_379;
$L__BB1_377:
	setp.neu.f64 	%p723, %fd543, 0d7FF0000000000000;
	@%p723 bra 	$L__BB1_379;
	setp.lt.s32 	%p724, %r63, 0;
	setp.eq.s32 	%p725, %r10, 1062207488;
	setp.lt.s32 	%p726, %r108, 0;
	selp.b32 	%r953, 0, 2146435072, %p726;
	and.b32  	%r954, %r108, 2147483647;
	setp.ne.s32 	%p727, %r954, 1071644672;
	or.b32  	%r955, %r953, -2147483648;
	selp.b32 	%r956, %r955, %r953, %p727;
	selp.b32 	%r957, %r956, %r953, %p725;
	selp.b32 	%r958, %r957, %r953, %p724;
	mov.b32 	%r959, 0;
	mov.b64 	%fd1311, {%r959, %r958};
$L__BB1_379:
	ld.param.f64 	%fd1201, [_Z25surface_conservation_stepPdPKdS1_S1_S1_S1_diiiddd_param_6];
	ld.param.u64 	%rd61, [_Z25surface_conservation_stepPdPKdS1_S1_S1_S1_diiiddd_param_4];
	ld.param.u64 	%rd60, [_Z25surface_conservation_stepPdPKdS1_S1_S1_S1_diiiddd_param_3];
	ld.param.u64 	%rd59, [_Z25surface_conservation_stepPdPKdS1_S1_S1_S1_diiiddd_param_2];
	ld.param.u64 	%rd58, [_Z25surface_conservation_stepPdPKdS1_S1_S1_S1_diiiddd_param_1];
	ld.param.u64 	%rd57, [_Z25surface_conservation_stepPdPKdS1_S1_S1_S1_diiiddd_param_0];
	setp.eq.f64 	%p728, %fd542, 0d3FF0000000000000;
	mov.f64 	%fd1172, 0d3FD3333333333333;
	div.rn.f64 	%fd1173, %fd1172, %fd1311;
	selp.f64 	%fd1174, 0d3FD3333333333333, %fd1173, %p728;
	add.f64 	%fd1175, %fd532, %fd541;
	add.f64 	%fd1176, %fd1175, %fd1174;
	div.rn.f64 	%fd1177, %fd532, %fd1176;
	div.rn.f64 	%fd1178, %fd541, %fd1176;
	div.rn.f64 	%fd1179, %fd1174, %fd1176;
	mul.f64 	%fd1180, %fd467, %fd1178;
	fma.rn.f64 	%fd1181, %fd466, %fd1177, %fd1180;
	fma.rn.f64 	%fd1182, %fd468, %fd1179, %fd1181;
	cvta.to.global.u64 	%rd46, %rd58;
	mul.wide.s32 	%rd47, %r7, 8;
	add.s64 	%rd48, %rd46, %rd47;
	ld.global.f64 	%fd1183, [%rd48];
	setp.gt.f64 	%p729, %fd1183, 0d0000000000000000;
	selp.f64 	%fd1184, 0d0000000000000000, %fd1183, %p729;
	max.f64 	%fd1185, %fd1183, 0d0000000000000000;
	mul.f64 	%fd1186, %fd100, %fd1185;
	fma.rn.f64 	%fd1187, %fd185, %fd1184, %fd1186;
	cvta.to.global.u64 	%rd49, %rd59;
	add.s64 	%rd50, %rd49, %rd47;
	ld.global.f64 	%fd1188, [%rd50];
	setp.gt.f64 	%p730, %fd1188, 0d0000000000000000;
	selp.f64 	%fd1189, 0d0000000000000000, %fd1188, %p730;
	fma.rn.f64 	%fd1190, %fd367, %fd1189, %fd1187;
	max.f64 	%fd1191, %fd1188, 0d0000000000000000;
	fma.rn.f64 	%fd1192, %fd282, %fd1191, %fd1190;
	cvta.to.global.u64 	%rd51, %rd60;
	add.s64 	%rd52, %rd51, %rd47;
	ld.global.f64 	%fd1193, [%rd52];
	setp.gt.f64 	%p731, %fd1193, 0d0000000000000000;
	selp.f64 	%fd1194, 0d0000000000000000, %fd1193, %p731;
	fma.rn.f64 	%fd1195, %fd1194, %fd1182, %fd1192;
	max.f64 	%fd1196, %fd1193, 0d0000000000000000;
	fma.rn.f64 	%fd1197, %fd465, %fd1196, %fd1195;
	cvta.to.global.u64 	%rd53, %rd61;
	add.s64 	%rd54, %rd53, %rd47;
	ld.global.f64 	%fd1198, [%rd54];
	fma.rn.f64 	%fd1199, %fd5, %fd1198, %fd1197;
	mul.f64 	%fd1200, %fd1201, %fd1199;
	cvta.to.global.u64 	%rd55, %rd57;
	add.s64 	%rd56, %rd55, %rd47;
	st.global.f64 	[%rd56], %fd1200;
$L__BB1_380:
	ret;

}
	// .globl	_Z26spatial_finite_volume_stepPdPKdS1_S1_S1_diiiddd
.visible .entry _Z26spatial_finite_volume_stepPdPKdS1_S1_S1_diiiddd(
	.param .u64 .ptr .align 1 _Z26spatial_finite_volume_stepPdPKdS1_S1_S1_diiiddd_param_0,
	.param .u64 .ptr .align 1 _Z26spatial_finite_volume_stepPdPKdS1_S1_S1_diiiddd_param_1,
	.param .u64 .ptr .align 1 _Z26spatial_finite_volume_stepPdPKdS1_S1_S1_diiiddd_param_2,
	.param .u64 .ptr .align 1 _Z26spatial_finite_volume_stepPdPKdS1_S1_S1_diiiddd_param_3,
	.param .u64 .ptr .align 1 _Z26spatial_finite_volume_stepPdPKdS1_S1_S1_diiiddd_param_4,
	.param .f64 _Z26spatial_finite_volume_stepPdPKdS1_S1_S1_diiiddd_param_5,
	.param .u32 _Z26spatial_finite_volume_stepPdPKdS1_S1_S1_diiiddd_param_6,
	.param .u32 _Z26spatial_finite_volume_stepPdPKdS1_S1_S1_diiiddd_param_7,
	.param .u32 _Z26spatial_finite_volume_stepPdPKdS1_S1_S1_diiiddd_param_8,
	.param .f64 _Z26spatial_finite_volume_stepPdPKdS1_S1_S1_diiiddd_param_9,
	.param .f64 _Z26spatial_finite_volume_stepPdPKdS1_S1_S1_diiiddd_param_10,
	.param .f64 _Z26spatial_finite_volume_stepPdPKdS1_S1_S1_diiiddd_param_11
)
{
	.reg .pred 	%p<21>;
	.reg .b32 	%r<50>;
	.reg .b64 	%rd<37>;
	.reg .b64 	%fd<109>;

	ld.param.u64 	%rd2, [_Z26spatial_finite_volume_stepPdPKdS1_S1_S1_diiiddd_param_1];
	ld.param.u64 	%rd4, [_Z26spatial_finite_volume_stepPdPKdS1_S1_S1_diiiddd_param_3];
	ld.param.u64 	%rd5, [_Z26spatial_finite_volume_stepPdPKdS1_S1_S1_diiiddd_param_4];
	ld.param.f64 	%fd1, [_Z26spatial_finite_volume_stepPdPKdS1_S1_S1_diiiddd_param_5];
	ld.param.u32 	%r4, [_Z26spatial_finite_volume_stepPdPKdS1_S1_S1_diiiddd_param_6];
	ld.param.u32 	%r7, [_Z26spatial_finite_volume_stepPdPKdS1_S1_S1_diiiddd_param_7];
	ld.param.u32 	%r6, [_Z26spatial_finite_volume_stepPdPKdS1_S1_S1_diiiddd_param_8];
	ld.param.f64 	%fd2, [_Z26spatial_finite_volume_stepPdPKdS1_S1_S1_diiiddd_param_9];
	ld.param.f64 	%fd3, [_Z26spatial_finite_volume_stepPdPKdS1_S1_S1_diiiddd_param_10];
	ld.param.f64 	%fd4, [_Z26spatial_finite_volume_stepPdPKdS1_S1_S1_diiiddd_param_11];
	mov.u32 	%r8, %ctaid.x;
	mov.u32 	%r9, %ntid.x;
	mov.u32 	%r10, %tid.x;
	mad.lo.s32 	%r1, %r8, %r9, %r10;
	mov.u32 	%r11, %ctaid.y;
	mov.u32 	%r12, %ntid.y;
	mov.u32 	%r13, %tid.y;
	mad.lo.s32 	%r14, %r11, %r12, %r13;
	mov.u32 	%r15, %ctaid.z;
	mov.u32 	%r16, %ntid.z;
	mov.u32 	%r17, %tid.z;
	mad.lo.s32 	%r3, %r15, %r16, %r17;
	setp.ge.s32 	%p1, %r1, %r4;
	setp.ge.s32 	%p2, %r14, %r7;
	or.pred  	%p3, %p1, %p2;
	setp.ge.s32 	%p4, %r3, %r6;
	or.pred  	%p5, %p3, %p4;
	@%p5 bra 	$L__BB2_2;
	ld.param.u64 	%rd36, [_Z26spatial_finite_volume_stepPdPKdS1_S1_S1_diiiddd_param_2];
	ld.param.u64 	%rd35, [_Z26spatial_finite_volume_stepPdPKdS1_S1_S1_diiiddd_param_0];
	cvta.to.global.u64 	%rd6, %rd2;
	cvta.to.global.u64 	%rd7, %rd5;
	cvta.to.global.u64 	%rd8, %rd36;
	cvta.to.global.u64 	%rd9, %rd4;
	cvta.to.global.u64 	%rd10, %rd35;
	add.s32 	%r18, %r4, -1;
	cvt.rn.f64.s32 	%fd5, %r18;
	cvt.rn.f64.s32 	%fd6, %r1;
	max.f64 	%fd7, %fd6, 0d0000000000000000;
	setp.gt.f64 	%p6, %fd7, %fd5;
	selp.f64 	%fd8, %fd5, %fd7, %p6;
	cvt.rzi.s32.f64 	%r19, %fd8;
	add.s32 	%r20, %r7, -1;
	cvt.rn.f64.u32 	%fd9, %r20;
	cvt.rn.f64.u32 	%fd10, %r14;
	max.f64 	%fd11, %fd10, 0d0000000000000000;
	setp.gt.f64 	%p7, %fd11, %fd9;
	selp.f64 	%fd12, %fd9, %fd11, %p7;
	cvt.rzi.s32.f64 	%r21, %fd12;
	add.s32 	%r22, %r6, -1;
	cvt.rn.f64.u32 	%fd13, %r22;
	cvt.rn.f64.u32 	%fd14, %r3;
	max.f64 	%fd15, %fd14, 0d0000000000000000;
	setp.gt.f64 	%p8, %fd15, %fd13;
	selp.f64 	%fd16, %fd13, %fd15, %p8;
	cvt.rzi.s32.f64 	%r23, %fd16;
	mul.lo.s32 	%r24, %r23, %r7;
	add.s32 	%r25, %r24, %r21;
	mul.lo.s32 	%r26, %r25, %r4;
	add.s32 	%r27, %r26, %r19;
	add.s32 	%r28, %r14, 1;
	cvt.rn.f64.u32 	%fd17, %r28;
	max.f64 	%fd18, %fd17, 0d0000000000000000;
	setp.gt.f64 	%p9, %fd18, %fd9;
	selp.f64 	%fd19, %fd9, %fd18, %p9;
	cvt.rzi.s32.f64 	%r29, %fd19;
	add.s32 	%r30, %r24, %r29;
	mad.lo.s32 	%r31, %r30, %r4, %r19;
	add.s32 	%r32, %r14, -1;
	cvt.rn.f64.s32 	%fd20, %r32;
	max.f64 	%fd21, %fd20, 0d0000000000000000;
	setp.gt.f64 	%p10, %fd21, %fd9;
	selp.f64 	%fd22, %fd9, %fd21, %p10;
	cvt.rzi.s32.f64 	%r33, %fd22;
	add.s32 	%r34, %r24, %r33;
	mad.lo.s32 	%r35, %r34, %r4, %r19;
	mul.wide.s32 	%rd11, %r31, 8;
	add.s64 	%rd12, %rd6, %rd11;
	ld.global.f64 	%fd23, [%rd12];
	mul.wide.s32 	%rd13, %r27, 8;
	add.s64 	%rd14, %rd6, %rd13;
	ld.global.f64 	%fd24, [%rd14];
	add.f64 	%fd25, %fd23, %fd24;
	mul.f64 	%fd26, %fd25, 0d3FE0000000000000;
	mul.wide.s32 	%rd15, %r35, 8;
	add.s64 	%rd16, %rd6, %rd15;
	ld.global.f64 	%fd27, [%rd16];
	add.f64 	%fd28, %fd24, %fd27;
	mul.f64 	%fd29, %fd28, 0d3FE0000000000000;
	setp.gt.f64 	%p11, %fd26, 0d0000000000000000;
	selp.f64 	%fd30, 0d0000000000000000, %fd26, %p11;
	add.s64 	%rd17, %rd7, %rd11;
	ld.global.f64 	%fd31, [%rd17];
	mul.f64 	%fd32, %fd31, %fd30;
	max.f64 	%fd33, %fd26, 0d0000000000000000;
	add.s64 	%rd18, %rd7, %rd13;
	ld.global.f64 	%fd34, [%rd18];
	mul.f64 	%fd35, %fd34, %fd33;
	sub.f64 	%fd36, %fd32, %fd35;
	mul.f64 	%fd37, %fd3, %fd36;
	fma.rn.f64 	%fd38, %fd4, %fd37, 0d0000000000000000;
	setp.gt.f64 	%p12, %fd29, 0d0000000000000000;
	max.f64 	%fd39, %fd29, 0d0000000000000000;
	add.s64 	%rd19, %rd7, %rd15;
	ld.global.f64 	%fd40, [%rd19];
	mul.f64 	%fd41, %fd40, %fd39;
	selp.f64 	%fd42, 0d0000000000000000, %fd29, %p12;
	mul.f64 	%fd43, %fd42, %fd34;
	sub.f64 	%fd44, %fd41, %fd43;
	mul.f64 	%fd45, %fd3, %fd44;
	fma.rn.f64 	%fd46, %fd4, %fd45, %fd38;
	add.s32 	%r36, %r1, 1;
	cvt.rn.f64.s32 	%fd47, %r36;
	max.f64 	%fd48, %fd47, 0d0000000000000000;
	setp.gt.f64 	%p13, %fd48, %fd5;
	selp.f64 	%fd49, %fd5, %fd48, %p13;
	cvt.rzi.s32.f64 	%r37, %fd49;
	add.s32 	%r38, %r26, %r37;
	add.s32 	%r39, %r1, -1;
	cvt.rn.f64.s32 	%fd50, %r39;
	max.f64 	%fd51, %fd50, 0d0000000000000000;
	setp.gt.f64 	%p14, %fd51, %fd5;
	selp.f64 	%fd52, %fd5, %fd51, %p14;
	cvt.rzi.s32.f64 	%r40, %fd52;
	add.s32 	%r41, %r26, %r40;
	mul.wide.s32 	%rd20, %r38, 8;
	add.s64 	%rd21, %rd8, %rd20;
	ld.global.f64 	%fd53, [%rd21];
	add.s64 	%rd22, %rd8, %rd13;
	ld.global.f64 	%fd54, [%rd22];
	add.f64 	%fd55, %fd53, %fd54;
	mul.f64 	%fd56, %fd55, 0d3FE0000000000000;
	mul.wide.s32 	%rd23, %r41, 8;
	add.s64 	%rd24, %rd8, %rd23;
	ld.global.f64 	%fd57, [%rd24];
	add.f64 	%fd58, %fd54, %fd57;
	mul.f64 	%fd59, %fd58, 0d3FE0000000000000;
	setp.gt.f64 	%p15, %fd56, 0d0000000000000000;
	selp.f64 	%fd60, 0d0000000000000000, %fd56, %p15;
	add.s64 	%rd25, %rd7, %rd20;
	ld.global.f64 	%fd61, [%rd25];
	mul.f64 	%fd62, %fd61, %fd60;
	max.f64 	%fd63, %fd56, 0d0000000000000000;
	mul.f64 	%fd64, %fd34, %fd63;
	sub.f64 	%fd65, %fd62, %fd64;
	mul.f64 	%fd66, %fd2, %fd65;
	fma.rn.f64 	%fd67, %fd4, %fd66, %fd46;
	setp.gt.f64 	%p16, %fd59, 0d0000000000000000;
	max.f64 	%fd68, %fd59, 0d0000000000000000;
	add.s64 	%rd26, %rd7, %rd23;
	ld.global.f64 	%fd69, [%rd26];
	mul.f64 	%fd70, %fd69, %fd68;
	selp.f64 	%fd71, 0d0000000000000000, %fd59, %p16;
	mul.f64 	%fd72, %fd71, %fd34;
	sub.f64 	%fd73, %fd70, %fd72;
	mul.f64 	%fd74, %fd2, %fd73;
	fma.rn.f64 	%fd75, %fd4, %fd74, %fd67;
	add.s32 	%r42, %r3, 1;
	cvt.rn.f64.u32 	%fd76, %r42;
	max.f64 	%fd77, %fd76, 0d0000000000000000;
	setp.gt.f64 	%p17, %fd77, %fd13;
	selp.f64 	%fd78, %fd13, %fd77, %p17;
	cvt.rzi.s32.f64 	%r43, %fd78;
	mad.lo.s32 	%r44, %r43, %r7, %r21;
	mad.lo.s32 	%r45, %r44, %r4, %r19;
	add.s32 	%r46, %r3, -1;
	cvt.rn.f64.s32 	%fd79, %r46;
	max.f64 	%fd80, %fd79, 0d0000000000000000;
	setp.gt.f64 	%p18, %fd80, %fd13;
	selp.f64 	%fd81, %fd13, %fd80, %p18;
	cvt.rzi.s32.f64 	%r47, %fd81;
	mad.lo.s32 	%r48, %r47, %r7, %r21;
	mad.lo.s32 	%r49, %r48, %r4, %r19;
	mul.wide.s32 	%rd27, %r45, 8;
	add.s64 	%rd28, %rd9, %rd27;
	ld.global.f64 	%fd82, [%rd28];
	add.s64 	%rd29, %rd9, %rd13;
	ld.global.f64 	%fd83, [%rd29];
	add.f64 	%fd84, %fd82, %fd83;
	mul.f64 	%fd85, %fd84, 0d3FE0000000000000;
	mul.wide.s32 	%rd30, %r49, 8;
	add.s64 	%rd31, %rd9, %rd30;
	ld.global.f64 	%fd86, [%rd31];
	add.f64 	%fd87, %fd83, %fd86;
	mul.f64 	%fd88, %fd87, 0d3FE0000000000000;
	setp.gt.f64 	%p19, %fd85, 0d0000000000000000;
	selp.f64 	%fd89, 0d0000000000000000, %fd85, %p19;
	add.s64 	%rd32, %rd7, %rd27;
	ld.global.f64 	%fd90, [%rd32];
	mul.f64 	%fd91, %fd90, %fd89;
	max.f64 	%fd92, %fd85, 0d0000000000000000;
	mul.f64 	%fd93, %fd34, %fd92;
	sub.f64 	%fd94, %fd91, %fd93;
	mul.f64 	%fd95, %fd2, %fd94;
	fma.rn.f64 	%fd96, %fd3, %fd95, %fd75;
	setp.gt.f64 	%p20, %fd88, 0d0000000000000000;
	max.f64 	%fd97, %fd88, 0d0000000000000000;
	add.s64 	%rd33, %rd7, %rd30;
	ld.global.f64 	%fd98, [%rd33];
	mul.f64 	%fd99, %fd98, %fd97;
	selp.f64 	%fd100, 0d0000000000000000, %fd88, %p20;
	mul.f64 	%fd101, %fd100, %fd34;
	sub.f64 	%fd102, %fd99, %fd101;
	mul.f64 	%fd103, %fd2, %fd102;
	fma.rn.f64 	%fd104, %fd3, %fd103, %fd96;
	mul.f64 	%fd105, %fd1, %fd104;
	mul.f64 	%fd106, %fd2, %fd3;
	mul.f64 	%fd107, %fd106, %fd4;
	div.rn.f64 	%fd108, %fd105, %fd107;
	add.s64 	%rd34, %rd10, %rd13;
	st.global.f64 	[%rd34], %fd108;
$L__BB2_2:
	ret;

}
.func  (.param .b64 func_retval0) __internal_accurate_pow(
	.param .b64 __internal_accurate_pow_param_0
)
{
	.reg .pred 	%p<8>;
	.reg .b32 	%r<49>;
	.reg .b32 	%f<3>;
	.reg .b64 	%fd<109>;

	ld.param.f64 	%fd10, [__internal_accurate_pow_param_0];
	{
	.reg .b32 %temp; 
	mov.b64 	{%temp, %r46}, %fd10;
	}
	{
	.reg .b32 %temp; 
	mov.b64 	{%r45, %temp}, %fd10;
	}
	shr.u32 	%r47, %r46, 20;
	setp.gt.u32 	%p1, %r46, 1048575;
	@%p1 bra 	$L__BB3_2;
	mul.f64 	%fd11, %fd10, 0d4350000000000000;
	{
	.reg .b32 %temp; 
	mov.b64 	{%temp, %r46}, %fd11;
	}
	{
	.reg .b32 %temp; 
	mov.b64 	{%r45, %temp}, %fd11;
	}
	shr.u32 	%r16, %r46, 20;
	add.s32 	%r47, %r16, -54;
$L__BB3_2:
	add.s32 	%r48, %r47, -1023;
	and.b32  	%r17, %r46, -2146435073;
	or.b32  	%r18, %r17, 1072693248;
	mov.b64 	%fd107, {%r45, %r18};
	setp.lt.u32 	%p2, %r18, 1073127583;
	@%p2 bra 	$L__BB3_4;
	{
	.reg .b32 %temp; 
	mov.b64 	{%r19, %temp}, %fd107;
	}
	{
	.reg .b32 %temp; 
	mov.b64 	{%temp, %r20}, %fd107;
	}
	add.s32 	%r21, %r20, -1048576;
	mov.b64 	%fd107, {%r19, %r21};
	add.s32 	%r48, %r47, -1022;
$L__BB3_4:
	add.f64 	%fd12, %fd107, 0dBFF0000000000000;
	add.f64 	%fd13, %fd107, 0d3FF0000000000000;
	rcp.approx.ftz.f64 	%fd14, %fd13;
	neg.f64 	%fd15, %fd13;
	fma.rn.f64 	%fd16, %fd15, %fd14, 0d3FF0000000000000;
	fma.rn.f64 	%fd17, %fd16, %fd16, %fd16;
	fma.rn.f64 	%fd18, %fd17, %fd14, %fd14;
	mul.f64 	%fd19, %fd12, %fd18;
	fma.rn.f64 	%fd20, %fd12, %fd18, %fd19;
	mul.f64 	%fd21, %fd20, %fd20;
	fma.rn.f64 	%fd22, %fd21, 0d3EB0F5FF7D2CAFE2, 0d3ED0F5D241AD3B5A;
	fma.rn.f64 	%fd23, %fd22, %fd21, 0d3EF3B20A75488A3F;
	fma.rn.f64 	%fd24, %fd23, %fd21, 0d3F1745CDE4FAECD5;
	fma.rn.f64 	%fd25, %fd24, %fd21, 0d3F3C71C7258A578B;
	fma.rn.f64 	%fd26, %fd25, %fd21, 0d3F6249249242B910;
	fma.rn.f64 	%fd27, %fd26, %fd21, 0d3F89999999999DFB;
	sub.f64 	%fd28, %fd12, %fd20;
	add.f64 	%fd29, %fd28, %fd28;
	neg.f64 	%fd30, %fd20;
	fma.rn.f64 	%fd31, %fd30, %fd12, %fd29;
	mul.f64 	%fd32, %fd18, %fd31;
	fma.rn.f64 	%fd33, %fd21, %fd27, 0d3FB5555555555555;
	mov.f64 	%fd34, 0d3FB5555555555555;
	sub.f64 	%fd35, %fd34, %fd33;
	fma.rn.f64 	%fd36, %fd21, %fd27, %fd35;
	add.f64 	%fd37, %fd36, 0dBC46A4CB00B9E7B0;
	add.f64 	%fd38, %fd33, %fd37;
	sub.f64 	%fd39, %fd33, %fd38;
	add.f64 	%fd40, %fd37, %fd39;
	mul.rn.f64 	%fd41, %fd20, %fd20;
	neg.f64 	%fd42, %fd41;
	fma.rn.f64 	%fd43, %fd20, %fd20, %fd42;
	{
	.reg .b32 %temp; 
	mov.b64 	{%r22, %temp}, %fd32;
	}
	{
	.reg .b32 %temp; 
	mov.b64 	{%temp, %r23}, %fd32;
	}
	add.s32 	%r24, %r23, 1048576;
	mov.b64 	%fd44, {%r22, %r24};
	fma.rn.f64 	%fd45, %fd20, %fd44, %fd43;
	mul.rn.f64 	%fd46, %fd41, %fd20;
	neg.f64 	%fd47, %fd46;
	fma.rn.f64 	%fd48, %fd41, %fd20, %fd47;
	fma.rn.f64 	%fd49, %fd41, %fd32, %fd48;
	fma.rn.f64 	%fd50, %fd45, %fd20, %fd49;
	mul.rn.f64 	%fd51, %fd38, %fd46;
	neg.f64 	%fd52, %fd51;
	fma.rn.f64 	%fd53, %fd38, %fd46, %fd52;
	fma.rn.f64 	%fd54, %fd38, %fd50, %fd53;
	fma.rn.f64 	%fd55, %fd40, %fd46, %fd54;
	add.f64 	%fd56, %fd51, %fd55;
	sub.f64 	%fd57, %fd51, %fd56;
	add.f64 	%fd58, %fd55, %fd57;
	add.f64 	%fd59, %fd20, %fd56;
	sub.f64 	%fd60, %fd20, %fd59;
	add.f64 	%fd61, %fd56, %fd60;
	add.f64 	%fd62, %fd58, %fd61;
	add.f64 	%fd63, %fd32, %fd62;
	add.f64 	%fd64, %fd59, %fd63;
	sub.f64 	%fd65, %fd59, %fd64;
	add.f64 	%fd66, %fd63, %fd65;
	xor.b32  	%r25, %r48, -2147483648;
	mov.b32 	%r26, 1127219200;
	mov.b64 	%fd67, {%r25, %r26};
	mov.b32 	%r27, -2147483648;
	mov.b64 	%fd68, {%r27, %r26};
	sub.f64 	%fd69, %fd67, %fd68;
	fma.rn.f64 	%fd70, %fd69, 0d3FE62E42FEFA39EF, %fd64;
	fma.rn.f64 	%fd71, %fd69, 0dBFE62E42FEFA39EF, %fd70;
	sub.f64 	%fd72, %fd71, %fd64;
	sub.f64 	%fd73, %fd66, %fd72;
	fma.rn.f64 	%fd74, %fd69, 0d3C7ABC9E3B39803F, %fd73;
	add.f64 	%fd75, %fd70, %fd74;
	sub.f64 	%fd76, %fd70, %fd75;
	add.f64 	%fd77, %fd74, %fd76;
	mov.f64 	%fd78, 0d4000000000000000;
	{
	.reg .b32 %temp; 
	mov.b64 	{%temp, %r28}, %fd78;
	}
	{
	.reg .b32 %temp; 
	mov.b64 	{%r29, %temp}, %fd78;
	}
	shl.b32 	%r30, %r28, 1;
	setp.gt.u32 	%p3, %r30, -33554433;
	and.b32  	%r31, %r28, -15728641;
	selp.b32 	%r32, %r31, %r28, %p3;
	mov.b64 	%fd79, {%r29, %r32};
	mul.rn.f64 	%fd80, %fd75, %fd79;
	neg.f64 	%fd81, %fd80;
	fma.rn.f64 	%fd82, %fd75, %fd79, %fd81;
	fma.rn.f64 	%fd83, %fd77, %fd79, %fd82;
	add.f64 	%fd4, %fd80, %fd83;
	sub.f64 	%fd84, %fd80, %fd4;
	add.f64 	%fd5, %fd83, %fd84;
	fma.rn.f64 	%fd85, %fd4, 0d3FF71547652B82FE, 0d4338000000000000;
	{
	.reg .b32 %temp; 
	mov.b64 	{%r13, %temp}, %fd85;
	}
	mov.f64 	%fd86, 0dC338000000000000;
	add.rn.f64 	%fd87, %fd85, %fd86;
	fma.rn.f64 	%fd88, %fd87, 0dBFE62E42FEFA39EF, %fd4;
	fma.rn.f64 	%fd89, %fd87, 0dBC7ABC9E3B39803F, %fd88;
	fma.rn.f64 	%fd90, %fd89, 0d3E5ADE1569CE2BDF, 0d3E928AF3FCA213EA;
	fma.rn.f64 	%fd91, %fd90, %fd89, 0d3EC71DEE62401315;
	fma.rn.f64 	%fd92, %fd91, %fd89, 0d3EFA01997C89EB71;
	fma.rn.f64 	%fd93, %fd92, %fd89, 0d3F2A01A014761F65;
	fma.rn.f64 	%fd94, %fd93, %fd89, 0d3F56C16C1852B7AF;
	fma.rn.f64 	%fd95, %fd94, %fd89, 0d3F81111111122322;
	fma.rn.f64 	%fd96, %fd95, %fd89, 0d3FA55555555502A1;
	fma.rn.f64 	%fd97, %fd96, %fd89, 0d3FC5555555555511;
	fma.rn.f64 	%fd98, %fd97, %fd89, 0d3FE000000000000B;
	fma.rn.f64 	%fd99, %fd98, %fd89, 0d3FF0000000000000;
	fma.rn.f64 	%fd100, %fd99, %fd89, 0d3FF0000000000000;
	{
	.reg .b32 %temp; 
	mov.b64 	{%r14, %temp}, %fd100;
	}
	{
	.reg .b32 %temp; 
	mov.b64 	{%temp, %r15}, %fd100;
	}
	shl.b32 	%r33, %r13, 20;
	add.s32 	%r34, %r33, %r15;
	mov.b64 	%fd108, {%r14, %r34};
	{
	.reg .b32 %temp; 
	mov.b64 	{%temp, %r35}, %fd4;
	}
	mov.b32 	%f2, %r35;
	abs.f32 	%f1, %f2;
	setp.lt.f32 	%p4, %f1, 0f4086232B;
	@%p4 bra 	$L__BB3_7;
	setp.lt.f64 	%p5, %fd4, 0d0000000000000000;
	add.f64 	%fd101, %fd4, 0d7FF0000000000000;
	selp.f64 	%fd108, 0d0000000000000000, %fd101, %p5;
	setp.geu.f32 	%p6, %f1, 0f40874800;
	@%p6 bra 	$L__BB3_7;
	shr.u32 	%r36, %r13, 31;
	add.s32 	%r37, %r13, %r36;
	shr.s32 	%r38, %r37, 1;
	shl.b32 	%r39, %r38, 20;
	add.s32 	%r40, %r15, %r39;
	mov.b64 	%fd102, {%r14, %r40};
	sub.s32 	%r41, %r13, %r38;
	shl.b32 	%r42, %r41, 20;
	add.s32 	%r43, %r42, 1072693248;
	mov.b32 	%r44, 0;
	mov.b64 	%fd103, {%r44, %r43};
	mul.f64 	%fd108, %fd103, %fd102;
$L__BB3_7:
	abs.f64 	%fd104, %fd108;
	setp.eq.f64 	%p7, %fd104, 0d7FF0000000000000;
	fma.rn.f64 	%fd105, %fd108, %fd5, %fd108;
	selp.f64 	%fd106, %fd108, %fd105, %p7;
	st.param.f64 	[func_retval0], %fd106;
	ret;

}


// ===== COMPILED SASS (sm_100) =====

	.target	sm_100

	.elftype	@"ET_EXEC"


//--------------------- .note.nv.tkinfo           --------------------------
	.section	.note.nv.tkinfo,"",@"SHT_NOTE"
	.sectionflags	@"SHF_NOTE_NV_TKINFO"
	.tkinfo
        /*0018*/ 	.word	0x00000002
        /*0030*/ 	.string	""
        /*0030*/ 	.string	"ptxas"
        /*0030*/ 	.string	"Cuda compilation tools, release 13.0, V13.0.88"
        /*0030*/ 	.string	"Build cuda_13.0.r13.0/compiler.36424714_0"
        /*0030*/ 	.string	"-arch sm_100 -m 64 "



//--------------------- .note.nv.cuinfo           --------------------------
	.section	.note.nv.cuinfo,"",@"SHT_NOTE"
	.sectionflags	@"SHF_NOTE_NV_CUINFO"
        /*0018*/ 	.short	0x0002
        /*001a*/ 	.short	0x0064
        /*001c*/ 	.short	0x0082
	.zero		2


//--------------------- .nv.info                  --------------------------
	.section	.nv.info,"",@"SHT_CUDA_INFO"
	.align	4


	//----- nvinfo : EIATTR_REGCOUNT
	.align		4
        /*0000*/ 	.byte	0x04, 0x2f
        /*0002*/ 	.short	(.L_1 - .L_0)
	.align		4
.L_0:
        /*0004*/ 	.word	index@(_Z15weno_derivativePdS_S_S_S_S_PKdiiiddd)
        /*0008*/ 	.word	0x00000046


	//----- nvinfo : EIATTR_FRAME_SIZE
	.align		4
.L_1:
        /*000c*/ 	.byte	0x04, 0x11
        /*000e*/ 	.short	(.L_3 - .L_2)
	.align		4
.L_2:
        /*0010*/ 	.word	index@($_Z15weno_derivativePdS_S_S_S_S_PKdiiiddd$__internal_accurate_pow)
        /*0014*/ 	.word	0x00000000


	//----- nvinfo : EIATTR_FRAME_SIZE
	.align		4
.L_3:
        /*0018*/ 	.byte	0x04, 0x11
        /*001a*/ 	.short	(.L_5 - .L_4)
	.align		4
.L_4:
        /*001c*/ 	.word	index@($__internal_2_$__cuda_sm20_div_rn_f64_full)
        /*0020*/ 	.word	0x00000000


	//----- nvinfo : EIATTR_FRAME_SIZE
	.align		4
.L_5:
        /*0024*/ 	.byte	0x04, 0x11
        /*0026*/ 	.short	(.L_7 - .L_6)
	.align		4
.L_6:
        /*0028*/ 	.word	index@(_Z15weno_derivativePdS_S_S_S_S_PKdiiiddd)
        /*002c*/ 	.word	0x00000000


	//----- nvinfo : EIATTR_REGCOUNT
	.align		4
.L_7:
        /*0030*/ 	.byte	0x04, 0x2f
        /*0032*/ 	.short	(.L_9 - .L_8)
	.align		4
.L_8:
        /*0034*/ 	.word	index@(_Z25surface_conservation_stepPdPKdS1_S1_S1_S1_diiiddd)
        /*0038*/ 	.word	0x00000048


	//----- nvinfo : EIATTR_FRAME_SIZE
	.align		4
.L_9:
        /*003c*/ 	.byte	0x04, 0x11
        /*003e*/ 	.short	(.L_11 - .L_10)
	.align		4
.L_10:
        /*0040*/ 	.word	index@($_Z25surface_conservation_stepPdPKdS1_S1_S1_S1_diiiddd$__internal_accurate_pow)
        /*0044*/ 	.word	0x00000000


	//----- nvinfo : EIATTR_FRAME_SIZE
	.align		4
.L_11:
        /*0048*/ 	.byte	0x04, 0x11
        /*004a*/ 	.short	(.L_13 - .L_12)
	.align		4
.L_12:
        /*004c*/ 	.word	index@($__internal_1_$__cuda_sm20_div_rn_f64_full)
        /*0050*/ 	.word	0x00000000


	//----- nvinfo : EIATTR_FRAME_SIZE
	.align		4
.L_13:
        /*0054*/ 	.byte	0x04, 0x11
        /*0056*/ 	.short	(.L_15 - .L_14)
	.align		4
.L_14:
        /*0058*/ 	.word	index@(_Z25surface_conservation_stepPdPKdS1_S1_S1_S1_diiiddd)
        /*005c*/ 	.word	0x00000000


	//----- nvinfo : EIATTR_REGCOUNT
	.align		4
.L_15:
        /*0060*/ 	.byte	0x04, 0x2f
        /*0062*/ 	.short	(.L_17 - .L_16)
	.align		4
.L_16:
        /*0064*/ 	.word	index@(_Z26spatial_finite_volume_stepPdPKdS1_S1_S1_diiiddd)
        /*0068*/ 	.word	0x00000020


	//----- nvinfo : EIATTR_FRAME_SIZE
	.align		4
.L_17:
        /*006c*/ 	.byte	0x04, 0x11
        /*006e*/ 	.short	(.L_19 - .L_18)
	.align		4
.L_18:
        /*0070*/ 	.word	index@($__internal_0_$__cuda_sm20_div_rn_f64_full)
        /*0074*/ 	.word	0x00000000


	//----- nvinfo : EIATTR_FRAME_SIZE
	.align		4
.L_19:
        /*0078*/ 	.byte	0x04, 0x11
        /*007a*/ 	.short	(.L_21 - .L_20)
	.align		4
.L_20:
        /*007c*/ 	.word	index@(_Z26spatial_finite_volume_stepPdPKdS1_S1_S1_diiiddd)
        /*0080*/ 	.word	0x00000000


	//----- nvinfo : EIATTR_MIN_STACK_SIZE
	.align		4
.L_21:
        /*0084*/ 	.byte	0x04, 0x12
        /*0086*/ 	.short	(.L_23 - .L_22)
	.align		4
.L_22:
        /*0088*/ 	.word	index@(_Z26spatial_finite_volume_stepPdPKdS1_S1_S1_diiiddd)
        /*008c*/ 	.word	0x00000000


	//----- nvinfo : EIATTR_MIN_STACK_SIZE
	.align		4
.L_23:
        /*0090*/ 	.byte	0x04, 0x12
        /*0092*/ 	.short	(.L_25 - .L_24)
	.align		4
.L_24:
        /*0094*/ 	.word	index@(_Z25surface_conservation_stepPdPKdS1_S1_S1_S1_diiiddd)
        /*0098*/ 	.word	0x00000000


	//----- nvinfo : EIATTR_MIN_STACK_SIZE
	.align		4
.L_25:
        /*009c*/ 	.byte	0x04, 0x12
        /*009e*/ 	.short	(.L_27 - .L_26)
	.align		4
.L_26:
        /*00a0*/ 	.word	index@(_Z15weno_derivativePdS_S_S_S_S_PKdiiiddd)
        /*00a4*/ 	.word	0x00000000
.L_27:


//--------------------- .nv.compat                --------------------------
	.section	.nv.compat,"",@"SHT_CUDA_COMPAT_INFO"
	.align	4
        /*0000*/ 	.byte	0x02, 0x09, 0x00, 0x00, 0x02, 0x02, 0x01, 0x00, 0x02, 0x05, 0x05, 0x00, 0x03, 0x07, 0x01, 0x01
        /*0010*/ 	.byte	0x02, 0x03, 0x00, 0x00, 0x02, 0x06, 0x01, 0x00, 0x04, 0x0b, 0x08, 0x00, 0x01, 0x00, 0x00, 0x00
        /*0020*/ 	.byte	0x00, 0x00, 0x00, 0x00


//--------------------- .nv.info._Z26spatial_finite_volume_stepPdPKdS1_S1_S1_diiiddd --------------------------
	.section	.nv.info._Z26spatial_finite_volume_stepPdPKdS1_S1_S1_diiiddd,"",@"SHT_CUDA_INFO"
	.sectionflags	@""
	.align	4


	//----- nvinfo : EIATTR_CUDA_API_VERSION
	.align		4
        /*0000*/ 	.byte	0x04, 0x37
        /*0002*/ 	.short	(.L_29 - .L_28)
.L_28:
        /*0004*/ 	.word	0x00000082


	//----- nvinfo : EIATTR_KPARAM_INFO
	.align		4
.L_29:
        /*0008*/ 	.byte	0x04, 0x17
        /*000a*/ 	.short	(.L_31 - .L_30)
.L_30:
        /*000c*/ 	.word	0x00000000
        /*0010*/ 	.short	0x000b
        /*0012*/ 	.short	0x0050
        /*0014*/ 	.byte	0x00, 0xf0, 0x21, 0x00


	//----- nvinfo : EIATTR_KPARAM_INFO
	.align		4
.L_31:
        /*0018*/ 	.byte	0x04, 0x17
        /*001a*/ 	.short	(.L_33 - .L_32)
.L_32:
        /*001c*/ 	.word	0x00000000
        /*0020*/ 	.short	0x000a
        /*0022*/ 	.short	0x0048
        /*0024*/ 	.byte	0x00, 0xf0, 0x21, 0x00


	//----- nvinfo : EIATTR_KPARAM_INFO
	.align		4
.L_33:
        /*0028*/ 	.byte	0x04, 0x17
        /*002a*/ 	.short	(.L_35 - .L_34)
.L_34:
        /*002c*/ 	.word	0x00000000
        /*0030*/ 	.short	0x0009
        /*0032*/ 	.short	0x0040
        /*0034*/ 	.byte	0x00, 0xf0, 0x21, 0x00


	//----- nvinfo : EIATTR_KPARAM_INFO
	.align		4
.L_35:
        /*0038*/ 	.byte	0x04, 0x17
        /*003a*/ 	.short	(.L_37 - .L_36)
.L_36:
        /*003c*/ 	.word	0x00000000
        /*0040*/ 	.short	0x0008
        /*0042*/ 	.short	0x0038
        /*0044*/ 	.byte	0x00, 0xf0, 0x11, 0x00


	//----- nvinfo : EIATTR_KPARAM_INFO
	.align		4
.L_37:
        /*0048*/ 	.byte	0x04, 0x17
        /*004a*/ 	.short	(.L_39 - .L_38)
.L_38:
        /*004c*/ 	.word	0x00000000
        /*0050*/ 	.short	0x0007
        /*0052*/ 	.short	0x0034
        /*0054*/ 	.byte	0x00, 0xf0, 0x11, 0x00


	//----- nvinfo : EIATTR_KPARAM_INFO
	.align		4
.L_39:
        /*0058*/ 	.byte	0x04, 0x17
        /*005a*/ 	.short	(.L_41 - .L_40)
.L_40:
        /*005c*/ 	.word	0x00000000
        /*0060*/ 	.short	0x0006
        /*0062*/ 	.short	0x0030
        /*0064*/ 	.byte	0x00, 0xf0, 0x11, 0x00


	//----- nvinfo : EIATTR_KPARAM_INFO
	.align		4
.L_41:
        /*0068*/ 	.byte	0x04, 0x17
        /*006a*/ 	.short	(.L_43 - .L_42)
.L_42:
        /*006c*/ 	.word	0x00000000
        /*0070*/ 	.short	0x0005
        /*0072*/ 	.short	0x0028
        /*0074*/ 	.byte	0x00, 0xf0, 0x21, 0x00


	//----- nvinfo : EIATTR_KPARAM_INFO
	.align		4
.L_43:
        /*0078*/ 	.byte	0x04, 0x17
        /*007a*/ 	.short	(.L_45 - .L_44)
.L_44:
        /*007c*/ 	.word	0x00000000
        /*0080*/ 	.short	0x0004
        /*0082*/ 	.short	0x0020
        /*0084*/ 	.byte	0x00, 0xf5, 0x21, 0x00


	//----- nvinfo : EIATTR_KPARAM_INFO
	.align		4
.L_45:
        /*0088*/ 	.byte	0x04, 0x17
        /*008a*/ 	.short	(.L_47 - .L_46)
.L_46:
        /*008c*/ 	.word	0x00000000
        /*0090*/ 	.short	0x0003
        /*0092*/ 	.short	0x0018
        /*0094*/ 	.byte	0x00, 0xf5, 0x21, 0x00


	//----- nvinfo : EIATTR_KPARAM_INFO
	.align		4
.L_47:
        /*0098*/ 	.byte	0x04, 0x17
        /*009a*/ 	.short	(.L_49 - .L_48)
.L_48:
        /*009c*/ 	.word	0x00000000
        /*00a0*/ 	.short	0x0002
        /*00a2*/ 	.short	0x0010
        /*00a4*/ 	.byte	0x00, 0xf5, 0x21, 0x00


	//----- nvinfo : EIATTR_KPARAM_INFO
	.align		4
.L_49:
        /*00a8*/ 	.byte	0x04, 0x17
        /*00aa*/ 	.short	(.L_51 - .L_50)
.L_50:
        /*00ac*/ 	.word	0x00000000
        /*00b0*/ 	.short	0x0001
        /*00b2*/ 	.short	0x0008
        /*00b4*/ 	.byte	0x00, 0xf5, 0x21, 0x00


	//----- nvinfo : EIATTR_KPARAM_INFO
	.align		4
.L_51:
        /*00b8*/ 	.byte	0x04, 0x17
        /*00ba*/ 	.short	(.L_53 - .L_52)
.L_52:
        /*00bc*/ 	.word	0x00000000
        /*00c0*/ 	.short	0x0000
        /*00c2*/ 	.short	0x0000
        /*00c4*/ 	.byte	0x00, 0xf5, 0x21, 0x00


	//----- nvinfo : EIATTR_SPARSE_MMA_MASK
	.align		4
.L_53:
        /*00c8*/ 	.byte	0x03, 0x50
        /*00ca*/ 	.short	0x0000


	//----- nvinfo : EIATTR_MAXREG_COUNT
	.align		4
        /*00cc*/ 	.byte	0x03, 0x1b
        /*00ce*/ 	.short	0x00ff


	//----- nvinfo : EIATTR_MERCURY_ISA_VERSION
	.align		4
        /*00d0*/ 	.byte	0x03, 0x5f
        /*00d2*/ 	.short	0x0101


	//----- nvinfo : EIATTR_VRC_CTA_INIT_COUNT
	.align		4
        /*00d4*/ 	.byte	0x02, 0x4a
	.zero		1
	.zero		1


	//----- nvinfo : EIATTR_EXIT_INSTR_OFFSETS
	.align		4
        /*00d8*/ 	.byte	0x04, 0x1c
        /*00da*/ 	.short	(.L_55 - .L_54)


	//   ....[0]....
.L_54:
        /*00dc*/ 	.word	0x00000120


	//   ....[1]....
        /*00e0*/ 	.word	0x00001470


	//----- nvinfo : EIATTR_CRS_STACK_SIZE
	.align		4
.L_55:
        /*00e4*/ 	.byte	0x04, 0x1e
        /*00e6*/ 	.short	(.L_57 - .L_56)
.L_56:
        /*00e8*/ 	.word	0x00000000


	//----- nvinfo : EIATTR_CBANK_PARAM_SIZE
	.align		4
.L_57:
        /*00ec*/ 	.byte	0x03, 0x19
        /*00ee*/ 	.short	0x0058


	//----- nvinfo : EIATTR_PARAM_CBANK
	.align		4
        /*00f0*/ 	.byte	0x04, 0x0a
        /*00f2*/ 	.short	(.L_59 - .L_58)
	.align		4
.L_58:
        /*00f4*/ 	.word	index@(.nv.constant0._Z26spatial_finite_volume_stepPdPKdS1_S1_S1_diiiddd)
        /*00f8*/ 	.short	0x0380
        /*00fa*/ 	.short	0x0058


	//----- nvinfo : EIATTR_SW_WAR
	.align		4
.L_59:
        /*00fc*/ 	.byte	0x04, 0x36
        /*00fe*/ 	.short	(.L_61 - .L_60)
.L_60:
        /*0100*/ 	.word	0x00000008
.L_61:


//--------------------- .nv.info._Z25surface_conservation_stepPdPKdS1_S1_S1_S1_diiiddd --------------------------
	.section	.nv.info._Z25surface_conservation_stepPdPKdS1_S1_S1_S1_diiiddd,"",@"SHT_CUDA_INFO"
	.sectionflags	@""
	.align	4


	//----- nvinfo : EIATTR_CUDA_API_VERSION
	.align		4
        /*0000*/ 	.byte	0x04, 0x37
        /*0002*/ 	.short	(.L_63 - .L_62)
.L_62:
        /*0004*/ 	.word	0x00000082


	//----- nvinfo : EIATTR_KPARAM_INFO
	.align		4
.L_63:
        /*0008*/ 	.byte	0x04, 0x17
        /*000a*/ 	.short	(.L_65 - .L_64)
.L_64:
        /*000c*/ 	.word	0x00000000
        /*0010*/ 	.short	0x000c
        /*0012*/ 	.short	0x0058
        /*0014*/ 	.byte	0x00, 0xf0, 0x21, 0x00


	//----- nvinfo : EIATTR_KPARAM_INFO
	.align		4
.L_65:
        /*0018*/ 	.byte	0x04, 0x17
        /*001a*/ 	.short	(.L_67 - .L_66)
.L_66:
        /*001c*/ 	.word	0x00000000
        /*0020*/ 	.short	0x000b
        /*0022*/ 	.short	0x0050
        /*0024*/ 	.byte	0x00, 0xf0, 0x21, 0x00


	//----- nvinfo : EIATTR_KPARAM_INFO
	.align		4
.L_67:
        /*0028*/ 	.byte	0x04, 0x17
        /*002a*/ 	.short	(.L_69 - .L_68)
.L_68:
        /*002c*/ 	.word	0x00000000
        /*0030*/ 	.short	0x000a
        /*0032*/ 	.short	0x0048
        /*0034*/ 	.byte	0x00, 0xf0, 0x21, 0x00


	//----- nvinfo : EIATTR_KPARAM_INFO
	.align		4
.L_69:
        /*0038*/ 	.byte	0x04, 0x17
        /*003a*/ 	.short	(.L_71 - .L_70)
.L_70:
        /*003c*/ 	.word	0x00000000
        /*0040*/ 	.short	0x0009
        /*0042*/ 	.short	0x0040
        /*0044*/ 	.byte	0x00, 0xf0, 0x11, 0x00


	//----- nvinfo : EIATTR_KPARAM_INFO
	.align		4
.L_71:
        /*0048*/ 	.byte	0x04, 0x17
        /*004a*/ 	.short	(.L_73 - .L_72)
.L_72:
        /*004c*/ 	.word	0x00000000
        /*0050*/ 	.short	0x0008
        /*0052*/ 	.short	0x003c
        /*0054*/ 	.byte	0x00, 0xf0, 0x11, 0x00


	//----- nvinfo : EIATTR_KPARAM_INFO
	.align		4
.L_73:
        /*0058*/ 	.byte	0x04, 0x17
        /*005a*/ 	.short	(.L_75 - .L_74)
.L_74:
        /*005c*/ 	.word	0x00000000
        /*0060*/ 	.short	0x0007
        /*0062*/ 	.short	0x0038
        /*0064*/ 	.byte	0x00, 0xf0, 0x11, 0x00


	//----- nvinfo : EIATTR_KPARAM_INFO
	.align		4
.L_75:
        /*0068*/ 	.byte	0x04, 0x17
        /*006a*/ 	.short	(.L_77 - .L_76)
.L_76:
        /*006c*/ 	.word	0x00000000
        /*0070*/ 	.short	0x0006
        /*0072*/ 	.short	0x0030
        /*0074*/ 	.byte	0x00, 0xf0, 0x21, 0x00


	//----- nvinfo : EIATTR_KPARAM_INFO
	.align		4
.L_77:
        /*0078*/ 	.byte	0x04, 0x17
        /*007a*/ 	.short	(.L_79 - .L_78)
.L_78:
        /*007c*/ 	.word	0x00000000
        /*0080*/ 	.short	0x0005
        /*0082*/ 	.short	0x0028
        /*0084*/ 	.byte	0x00, 0xf5, 0x21, 0x00


	//----- nvinfo : EIATTR_KPARAM_INFO
	.align		4
.L_79:
        /*0088*/ 	.byte	0x04, 0x17
        /*008a*/ 	.short	(.L_81 - .L_80)
.L_80:
        /*008c*/ 	.word	0x00000000
        /*0090*/ 	.short	0x0004
        /*0092*/ 	.short	0x0020
        /*0094*/ 	.byte	0x00, 0xf5, 0x21, 0x00


	//----- nvinfo : EIATTR_KPARAM_INFO
	.align		4
.L_81:
        /*0098*/ 	.byte	0x04, 0x17
        /*009a*/ 	.short	(.L_83 - .L_82)
.L_82:
        /*009c*/ 	.word	0x00000000
        /*00a0*/ 	.short	0x0003
        /*00a2*/ 	.short	0x0018
        /*00a4*/ 	.byte	0x00, 0xf5, 0x21, 0x00


	//----- nvinfo : EIATTR_KPARAM_INFO
	.align		4
.L_83:
        /*00a8*/ 	.byte	0x04, 0x17
        /*00aa*/ 	.short	(.L_85 - .L_84)
.L_84:
        /*00ac*/ 	.word	0x00000000
        /*00b0*/ 	.short	0x0002
        /*00b2*/ 	.short	0x0010
        /*00b4*/ 	.byte	0x00, 0xf5, 0x21, 0x00


	//----- nvinfo : EIATTR_KPARAM_INFO
	.align		4
.L_85:
        /*00b8*/ 	.byte	0x04, 0x17
        /*00ba*/ 	.short	(.L_87 - .L_86)
.L_86:
        /*00bc*/ 	.word	0x00000000
        /*00c0*/ 	.short	0x0001
        /*00c2*/ 	.short	0x0008
        /*00c4*/ 	.byte	0x00, 0xf5, 0x21, 0x00


	//----- nvinfo : EIATTR_KPARAM_INFO
	.align		4
.L_87:
        /*00c8*/ 	.byte	0x04, 0x17
        /*00ca*/ 	.short	(.L_89 - .L_88)
.L_88:
        /*00cc*/ 	.word	0x00000000
        /*00d0*/ 	.short	0x0000
        /*00d2*/ 	.short	0x0000
        /*00d4*/ 	.byte	0x00, 0xf5, 0x21, 0x00


	//----- nvinfo : EIATTR_SPARSE_MMA_MASK
	.align		4
.L_89:
        /*00d8*/ 	.byte	0x03, 0x50
        /*00da*/ 	.short	0x0000


	//----- nvinfo : EIATTR_MAXREG_COUNT
	.align		4
        /*00dc*/ 	.byte	0x03, 0x1b
        /*00de*/ 	.short	0x00ff


	//----- nvinfo : EIATTR_MERCURY_ISA_VERSION
	.align		4
        /*00e0*/ 	.byte	0x03, 0x5f
        /*00e2*/ 	.short	0x0101


	//----- nvinfo : EIATTR_VRC_CTA_INIT_COUNT
	.align		4
        /*00e4*/ 	.byte	0x02, 0x4a
	.zero		1
	.zero		1


	//----- nvinfo : EIATTR_EXIT_INSTR_OFFSETS
	.align		4
        /*00e8*/ 	.byte	0x04, 0x1c
        /*00ea*/ 	.short	(.L_91 - .L_90)


	//   ....[0]....
.L_90:
        /*00ec*/ 	.word	0x00000120


	//   ....[1]....
        /*00f0*/ 	.word	0x0000dbe0


	//----- nvinfo : EIATTR_CRS_STACK_SIZE
	.align		4
.L_91:
        /*00f4*/ 	.byte	0x04, 0x1e
        /*00f6*/ 	.short	(.L_93 - .L_92)
.L_92:
        /*00f8*/ 	.word	0x00000000


	//----- nvinfo : EIATTR_CBANK_PARAM_SIZE
	.align		4
.L_93:
        /*00fc*/ 	.byte	0x03, 0x19
        /*00fe*/ 	.short	0x0060


	//----- nvinfo : EIATTR_PARAM_CBANK
	.align		4
        /*0100*/ 	.byte	0x04, 0x0a
        /*0102*/ 	.short	(.L_95 - .L_94)
	.align		4
.L_94:
        /*0104*/ 	.word	index@(.nv.constant0._Z25surface_conservation_stepPdPKdS1_S1_S1_S1_diiiddd)
        /*0108*/ 	.short	0x0380
        /*010a*/ 	.short	0x0060


	//----- nvinfo : EIATTR_SW_WAR
	.align		4
.L_95:
        /*010c*/ 	.byte	0x04, 0x36
        /*010e*/ 	.short	(.L_97 - .L_96)
.L_96:
        /*0110*/ 	.word	0x00000008
.L_97:


//--------------------- .nv.info._Z15weno_derivativePdS_S_S_S_S_PKdiiiddd --------------------------
	.section	.nv.info._Z15weno_derivativePdS_S_S_S_S_PKdiiiddd,"",@"SHT_CUDA_INFO"
	.sectionflags	@""
	.align	4


	//----- nvinfo : EIATTR_CUDA_API_VERSION
	.align		4
        /*0000*/ 	.byte	0x04, 0x37
        /*0002*/ 	.short	(.L_99 - .L_98)
.L_98:
        /*0004*/ 	.word	0x00000082


	//----- nvinfo : EIATTR_KPARAM_INFO
	.align		4
.L_99:
        /*0008*/ 	.byte	0x04, 0x17
        /*000a*/ 	.short	(.L_101 - .L_100)
.L_100:
        /*000c*/ 	.word	0x00000000
        /*0010*/ 	.short	0x000c
        /*0012*/ 	.short	0x0058
        /*0014*/ 	.byte	0x00, 0xf0, 0x21, 0x00


	//----- nvinfo : EIATTR_KPARAM_INFO
	.align		4
.L_101:
        /*0018*/ 	.byte	0x04, 0x17
        /*001a*/ 	.short	(.L_103 - .L_102)
.L_102:
        /*001c*/ 	.word	0x00000000
        /*0020*/ 	.short	0x000b
        /*0022*/ 	.short	0x0050
        /*0024*/ 	.byte	0x00, 0xf0, 0x21, 0x00


	//----- nvinfo : EIATTR_KPARAM_INFO
	.align		4
.L_103:
        /*0028*/ 	.byte	0x04, 0x17
        /*002a*/ 	.short	(.L_105 - .L_104)
.L_104:
        /*002c*/ 	.word	0x00000000
        /*0030*/ 	.short	0x000a
        /*0032*/ 	.short	0x0048
        /*0034*/ 	.byte	0x00, 0xf0, 0x21, 0x00


	//----- nvinfo : EIATTR_KPARAM_INFO
	.align		4
.L_105:
        /*0038*/ 	.byte	0x04, 0x17
        /*003a*/ 	.short	(.L_107 - .L_106)
.L_106:
        /*003c*/ 	.word	0x00000000
        /*0040*/ 	.short	0x0009
        /*0042*/ 	.short	0x0040
        /*0044*/ 	.byte	0x00, 0xf0, 0x11, 0x00


	//----- nvinfo : EIATTR_KPARAM_INFO
	.align		4
.L_107:
        /*0048*/ 	.byte	0x04, 0x17
        /*004a*/ 	.short	(.L_109 - .L_108)
.L_108:
        /*004c*/ 	.word	0x00000000
        /*0050*/ 	.short	0x0008
        /*0052*/ 	.short	0x003c
        /*0054*/ 	.byte	0x00, 0xf0, 0x11, 0x00


	//----- nvinfo : EIATTR_KPARAM_INFO
	.align		4
.L_109:
        /*0058*/ 	.byte	0x04, 0x17
        /*005a*/ 	.short	(.L_111 - .L_110)
.L_110:
        /*005c*/ 	.word	0x00000000
        /*0060*/ 	.short	0x0007
        /*0062*/ 	.short	0x0038
        /*0064*/ 	.byte	0x00, 0xf0, 0x11, 0x00


	//----- nvinfo : EIATTR_KPARAM_INFO
	.align		4
.L_111:
        /*0068*/ 	.byte	0x04, 0x17
        /*006a*/ 	.short	(.L_113 - .L_112)
.L_112:
        /*006c*/ 	.word	0x00000000
        /*0070*/ 	.short	0x0006
        /*0072*/ 	.short	0x0030
        /*0074*/ 	.byte	0x00, 0xf5, 0x21, 0x00


	//----- nvinfo : EIATTR_KPARAM_INFO
	.align		4
.L_113:
        /*0078*/ 	.byte	0x04, 0x17
        /*007a*/ 	.short	(.L_115 - .L_114)
.L_114:
        /*007c*/ 	.word	0x00000000
        /*0080*/ 	.short	0x0005
        /*0082*/ 	.short	0x0028
        /*0084*/ 	.byte	0x00, 0xf5, 0x21, 0x00


	//----- nvinfo : EIATTR_KPARAM_INFO
	.align		4
.L_115:
        /*0088*/ 	.byte	0x04, 0x17
        /*008a*/ 	.short	(.L_117 - .L_116)
.L_116:
        /*008c*/ 	.word	0x00000000
        /*0090*/ 	.short	0x0004
        /*0092*/ 	.short	0x0020
        /*0094*/ 	.byte	0x00, 0xf5, 0x21, 0x00


	//----- nvinfo : EIATTR_KPARAM_INFO
	.align		4
.L_117:
        /*0098*/ 	.byte	0x04, 0x17
        /*009a*/ 	.short	(.L_119 - .L_118)
.L_118:
        /*009c*/ 	.word	0x00000000
        /*00a0*/ 	.short	0x0003
        /*00a2*/ 	.short	0x0018
        /*00a4*/ 	.byte	0x00, 0xf5, 0x21, 0x00


	//----- nvinfo : EIATTR_KPARAM_INFO
	.align		4
.L_119:
        /*00a8*/ 	.byte	0x04, 0x17
        /*00aa*/ 	.short	(.L_121 - .L_120)
.L_120:
        /*00ac*/ 	.word	0x00000000
        /*00b0*/ 	.short	0x0002
        /*00b2*/ 	.short	0x0010
        /*00b4*/ 	.byte	0x00, 0xf5, 0x21, 0x00


	//----- nvinfo : EIATTR_KPARAM_INFO
	.align		4
.L_121:
        /*00b8*/ 	.byte	0x04, 0x17
        /*00ba*/ 	.short	(.L_123 - .L_122)
.L_122:
        /*00bc*/ 	.word	0x00000000
        /*00c0*/ 	.short	0x0001
        /*00c2*/ 	.short	0x0008
        /*00c4*/ 	.byte	0x00, 0xf5, 0x21, 0x00


	//----- nvinfo : EIATTR_KPARAM_INFO
	.align		4
.L_123:
        /*00c8*/ 	.byte	0x04, 0x17
        /*00ca*/ 	.short	(.L_125 - .L_124)
.L_124:
        /*00cc*/ 	.word	0x00000000
        /*00d0*/ 	.short	0x0000
        /*00d2*/ 	.short	0x0000
        /*00d4*/ 	.byte	0x00, 0xf5, 0x21, 0x00


	//----- nvinfo : EIATTR_SPARSE_MMA_MASK
	.align		4
.L_125:
        /*00d8*/ 	.byte	0x03, 0x50
        /*00da*/ 	.short	0x0000


	//----- nvinfo : EIATTR_MAXREG_COUNT
	.align		4
        /*00dc*/ 	.byte	0x03, 0x1b
        /*00de*/ 	.short	0x00ff


	//----- nvinfo : EIATTR_MERCURY_ISA_VERSION
	.align		4
        /*00e0*/ 	.byte	0x03, 0x5f
        /*00e2*/ 	.short	0x0101


	//----- nvinfo : EIATTR_VRC_CTA_INIT_COUNT
	.align		4
        /*00e4*/ 	.byte	0x02, 0x4a
	.zero		1
	.zero		1


	//----- nvinfo : EIATTR_EXIT_INSTR_OFFSETS
	.align		4
        /*00e8*/ 	.byte	0x04, 0x1c
        /*00ea*/ 	.short	(.L_127 - .L_126)


	//   ....[0]....
.L_126:
        /*00ec*/ 	.word	0x00000120


	//   ....[1]....
        /*00f0*/ 	.word	0x0000d9d0


	//----- nvinfo : EIATTR_CRS_STACK_SIZE
	.align		4
.L_127:
        /*00f4*/ 	.byte	0x04, 0x1e
        /*00f6*/ 	.short	(.L_129 - .L_128)
.L_128:
        /*00f8*/ 	.word	0x00000000


	//----- nvinfo : EIATTR_CBANK_PARAM_SIZE
	.align		4
.L_129:
        /*00fc*/ 	.byte	0x03, 0x19
        /*00fe*/ 	.short	0x0060


	//----- nvinfo : EIATTR_PARAM_CBANK
	.align		4
        /*0100*/ 	.byte	0x04, 0x0a
        /*0102*/ 	.short	(.L_131 - .L_130)
	.align		4
.L_130:
        /*0104*/ 	.word	index@(.nv.constant0._Z15weno_derivativePdS_S_S_S_S_PKdiiiddd)
        /*0108*/ 	.short	0x0380
        /*010a*/ 	.short	0x0060


	//----- nvinfo : EIATTR_SW_WAR
	.align		4
.L_131:
        /*010c*/ 	.byte	0x04, 0x36
        /*010e*/ 	.short	(.L_133 - .L_132)
.L_132:
        /*0110*/ 	.word	0x00000008
.L_133:


//--------------------- .nv.callgraph             --------------------------
	.section	.nv.callgraph,"",@"SHT_CUDA_CALLGRAPH"
	.align	4
	.sectionentsize	8
	.align		4
        /*0000*/ 	.word	0x00000000
	.align		4
        /*0004*/ 	.word	0xffffffff
	.align		4
        /*0008*/ 	.word	0x00000000
	.align		4
        /*000c*/ 	.word	0xfffffffe
	.align		4
        /*0010*/ 	.word	0x00000000
	.align		4
        /*0014*/ 	.word	0xfffffffd
	.align		4
        /*0018*/ 	.word	0x00000000
	.align		4
        /*001c*/ 	.word	0xfffffffc


//--------------------- .text._Z26spatial_finite_volume_stepPdPKdS1_S1_S1_diiiddd --------------------------
	.section	.text._Z26spatial_finite_volume_stepPdPKdS1_S1_S1_diiiddd,"ax",@progbits
	.align	128
        .global         _Z26spatial_finite_volume_stepPdPKdS1_S1_S1_diiiddd
        .type           _Z26spatial_finite_volume_stepPdPKdS1_S1_S1_diiiddd,@function
        .size           _Z26spatial_finite_volume_stepPdPKdS1_S1_S1_diiiddd,(.L_x_562 - _Z26spatial_finite_volume_stepPdPKdS1_S1_S1_diiiddd)
        .other          _Z26spatial_finite_volume_stepPdPKdS1_S1_S1_diiiddd,@"STO_CUDA_ENTRY STV_DEFAULT"
_Z26spatial_finite_volume_stepPdPKdS1_S1_S1_diiiddd:
.text._Z26spatial_finite_volume_stepPdPKdS1_S1_S1_diiiddd:
[----:B------:R-:W-:Y:S01]  /*0000*/  LDC R1, c[0x0][0x37c] ;  /* 0x0000df00ff017b82 */ /* 0x000fe20000000800 */
[----:B------:R-:W0:Y:S07]  /*0010*/  S2R R5, SR_TID.Y ;  /* 0x0000000000057919 */ /* 0x000e2e0000002200 */
[----:B------:R-:W1:Y:S01]  /*0020*/  LDC R0, c[0x0][0x360] ;  /* 0x0000d800ff007b82 */ /* 0x000e620000000800 */
[----:B------:R-:W2:Y:S01]  /*0030*/  LDCU.64 UR8, c[0x0][0x3b0] ;  /* 0x00007600ff0877ac */ /* 0x000ea20008000a00 */
[----:B------:R-:W1:Y:S01]  /*0040*/  S2R R3, SR_TID.X ;  /* 0x0000000000037919 */ /* 0x000e620000002100 */
[----:B------:R-:W3:Y:S01]  /*0050*/  LDCU UR4, c[0x0][0x3b8] ;  /* 0x00007700ff0477ac */ /* 0x000ee20008000800 */
[----:B------:R-:W4:Y:S04]  /*0060*/  S2R R7, SR_TID.Z ;  /* 0x0000000000077919 */ /* 0x000f280000002300 */
[----:B------:R-:W0:Y:S08]  /*0070*/  S2UR UR6, SR_CTAID.Y ;  /* 0x00000000000679c3 */ /* 0x000e300000002600 */
[----:B------:R-:W0:Y:S08]  /*0080*/  LDC R8, c[0x0][0x364] ;  /* 0x0000d900ff087b82 */ /* 0x000e300000000800 */
[----:B------:R-:W1:Y:S08]  /*0090*/  S2UR UR5, SR_CTAID.X ;  /* 0x00000000000579c3 */ /* 0x000e700000002500 */
[----:B------:R-:W4:Y:S08]  /*00a0*/  S2UR UR7, SR_CTAID.Z ;  /* 0x00000000000779c3 */ /* 0x000f300000002700 */
[----:B------:R-:W4:Y:S01]  /*00b0*/  LDC R14, c[0x0][0x368] ;  /* 0x0000da00ff0e7b82 */ /* 0x000f220000000800 */
[----:B0-----:R-:W-:-:S05]  /*00c0*/  IMAD R8, R8, UR6, R5 ;  /* 0x0000000608087c24 */ /* 0x001fca000f8e0205 */
[----:B--2---:R-:W-:Y:S01]  /*00d0*/  ISETP.GE.AND P0, PT, R8, UR9, PT ;  /* 0x0000000908007c0c */ /* 0x004fe2000bf06270 */
[----:B-1----:R-:W-:-:S05]  /*00e0*/  IMAD R0, R0, UR5, R3 ;  /* 0x0000000500007c24 */ /* 0x002fca000f8e0203 */
[----:B------:R-:W-:Y:S01]  /*00f0*/  ISETP.GE.OR P0, PT, R0, UR8, P0 ;  /* 0x0000000800007c0c */ /* 0x000fe20008706670 */
[----:B----4-:R-:W-:-:S05]  /*0100*/  IMAD R14, R14, UR7, R7 ;  /* 0x000000070e0e7c24 */ /* 0x010fca000f8e0207 */
[----:B---3--:R-:W-:-:S13]  /*0110*/  ISETP.GE.OR P0, PT, R14, UR4, P0 ;  /* 0x000000040e007c0c */ /* 0x008fda0008706670 */
[----:B------:R-:W-:Y:S05]  /*0120*/  @P0 EXIT ;  /* 0x000000000000094d */ /* 0x000fea0003800000 */
[----:B------:R-:W0:Y:S01]  /*0130*/  I2F.F64.U32 R4, R8 ;  /* 0x0000000800047312 */ /* 0x000e220000201800 */
[----:B------:R-:W-:Y:S01]  /*0140*/  UIADD3 UR5, UPT, UPT, UR9, -0x1, URZ ;  /* 0xffffffff09057890 */ /* 0x000fe2000fffe0ff */
[----:B------:R-:W-:Y:S01]  /*0150*/  VIADD R10, R8, 0x1 ;  /* 0x00000001080a7836 */ /* 0x000fe20000000000 */
[----:B------:R-:W-:Y:S01]  /*0160*/  UIADD3 UR4, UPT, UPT, UR4, -0x1, URZ ;  /* 0xffffffff04047890 */ /* 0x000fe2000fffe0ff */
[----:B------:R-:W-:Y:S01]  /*0170*/  IMAD.MOV.U32 R12, RZ, RZ, RZ ;  /* 0x000000ffff0c7224 */ /* 0x000fe200078e00ff */
[----:B------:R-:W1:Y:S03]  /*0180*/  LDCU.64 UR6, c[0x0][0x3d0] ;  /* 0x00007a00ff0677ac */ /* 0x000e660008000a00 */
[----:B------:R-:W2:Y:S01]  /*0190*/  I2F.F64 R2, R0 ;  /* 0x0000000000027312 */ /* 0x000ea20000201c00 */
[----:B0-----:R-:W-:-:S07]  /*01a0*/  DSETP.MAX.AND P1, P5, RZ, R4, PT ;  /* 0x00000004ff00722a */ /* 0x001fce0003d2f000 */
[----:B------:R-:W0:Y:S01]  /*01b0*/  I2F.F64.U32 R6, R14 ;  /* 0x0000000e00067312 */ /* 0x000e220000201800 */
[----:B------:R-:W-:Y:S02]  /*01c0*/  IMAD.MOV.U32 R18, RZ, RZ, R5 ;  /* 0x000000ffff127224 */ /* 0x000fe400078e0005 */
[----:B------:R-:W-:Y:S01]  /*01d0*/  IMAD.MOV.U32 R13, RZ, RZ, R4 ;  /* 0x000000ffff0d7224 */ /* 0x000fe200078e0004 */
[----:B--2---:R-:W-:Y:S01]  /*01e0*/  DSETP.MAX.AND P0, P4, RZ, R2, PT ;  /* 0x00000002ff00722a */ /* 0x004fe20003c0f000 */
[----:B------:R-:W-:-:S03]  /*01f0*/  IMAD.MOV.U32 R15, RZ, RZ, R3 ;  /* 0x000000ffff0f7224 */ /* 0x000fc600078e0003 */
[----:B------:R-:W2:Y:S01]  /*0200*/  I2F.F64.U32 R10, R10 ;  /* 0x0000000a000a7312 */ /* 0x000ea20000201800 */
[----:B------:R-:W-:Y:S01]  /*0210*/  IMAD.MOV.U32 R3, RZ, RZ, RZ ;  /* 0x000000ffff037224 */ /* 0x000fe200078e00ff */
[----:B------:R-:W-:Y:S01]  /*0220*/  SEL R12, R12, R13, P1 ;  /* 0x0000000d0c0c7207 */ /* 0x000fe20000800000 */
[----:B------:R-:W-:Y:S02]  /*0230*/  IMAD.MOV.U32 R9, RZ, RZ, R2 ;  /* 0x000000ffff097224 */ /* 0x000fe400078e0002 */
[----:B------:R-:W-:Y:S01]  /*0240*/  VIADD R2, R8, 0xffffffff ;  /* 0xffffffff08027836 */ /* 0x000fe20000000000 */
[----:B------:R-:W-:Y:S01]  /*0250*/  FSEL R17, R3, R18, P1 ;  /* 0x0000001203117208 */ /* 0x000fe20000800000 */
[----:B0-----:R-:W-:Y:S01]  /*0260*/  DSETP.MAX.AND P2, P3, RZ, R6, PT ;  /* 0x00000006ff00722a */ /* 0x001fe20003b4f000 */
[----:B------:R-:W0:Y:S01]  /*0270*/  I2F.F64.U32 R4, UR5 ;  /* 0x0000000500047d12 */ /* 0x000e220008201800 */
[----:B------:R-:W-:Y:S01]  /*0280*/  UIADD3 UR5, UPT, UPT, UR8, -0x1, URZ ;  /* 0xffffffff08057890 */ /* 0x000fe2000fffe0ff */
[----:B------:R-:W-:Y:S01]  /*0290*/  @P5 LOP3.LUT R17, R18, 0x80000, RZ, 0xfc, !PT ;  /* 0x0008000012115812 */ /* 0x000fe200078efcff */
[----:B------:R-:W-:-:S02]  /*02a0*/  IMAD.MOV.U32 R16, RZ, RZ, R6 ;  /* 0x000000ffff107224 */ /* 0x000fc400078e0006 */
[----:B------:R-:W-:Y:S02]  /*02b0*/  IMAD.MOV.U32 R6, RZ, RZ, RZ ;  /* 0x000000ffff067224 */ /* 0x000fe400078e00ff */
[----:B------:R-:W-:Y:S01]  /*02c0*/  IMAD.MOV.U32 R8, RZ, RZ, RZ ;  /* 0x000000ffff087224 */ /* 0x000fe200078e00ff */
[----:B------:R-:W3:Y:S01]  /*02d0*/  I2F.F64 R2, R2 ;  /* 0x0000000200027312 */ /* 0x000ee20000201c00 */
[----:B------:R-:W-:Y:S01]  /*02e0*/  IMAD.MOV.U32 R13, RZ, RZ, R17 ;  /* 0x000000ffff0d7224 */ /* 0x000fe200078e0011 */
[----:B------:R-:W-:Y:S01]  /*02f0*/  SEL R6, R6, R9, P0 ;  /* 0x0000000906067207 */ /* 0x000fe20000000000 */
[----:B--2---:R-:W-:Y:S01]  /*0300*/  IMAD.MOV.U32 R9, RZ, RZ, R11 ;  /* 0x000000ffff097224 */ /* 0x004fe200078e000b */
[----:B------:R-:W-:Y:S01]  /*0310*/  FSEL R17, R8, R15, P0 ;  /* 0x0000000f08117208 */ /* 0x000fe20000000000 */
[----:B------:R-:W-:Y:S01]  /*0320*/  DSETP.MAX.AND P0, P1, RZ, R10, PT ;  /* 0x0000000aff00722a */ /* 0x000fe2000390f000 */
[----:B------:R-:W-:Y:S01]  /*0330*/  IMAD.MOV.U32 R8, RZ, RZ, R10 ;  /* 0x000000ffff087224 */ /* 0x000fe200078e000a */
[----:B------:R-:W-:Y:S01]  /*0340*/  CS2R R10, SRZ ;  /* 0x00000000000a7805 */ /* 0x000fe2000001ff00 */
[----:B------:R-:W2:Y:S01]  /*0350*/  I2F.F64 R20, UR5 ;  /* 0x0000000500147d12 */ /* 0x000ea20008201c00 */
[----:B0-----:R-:W-:Y:S01]  /*0360*/  DSETP.GT.AND P5, PT, R12, R4, PT ;  /* 0x000000040c00722a */ /* 0x001fe20003fa4000 */
[----:B------:R-:W-:-:S03]  /*0370*/  @P4 LOP3.LUT R17, R15, 0x80000, RZ, 0xfc, !PT ;  /* 0x000800000f114812 */ /* 0x000fc600078efcff */
[----:B------:R-:W-:Y:S02]  /*0380*/  FSEL R23, R10, R7, P2 ;  /* 0x000000070a177208 */ /* 0x000fe40001000000 */
[----:B------:R-:W-:Y:S01]  /*0390*/  FSEL R12, R4, R12, P5 ;  /* 0x0000000c040c7208 */ /* 0x000fe20002800000 */
[----:B------:R-:W0:Y:S01]  /*03a0*/  I2F.F64.U32 R18, UR4 ;  /* 0x0000000400127d12 */ /* 0x000e220008201800 */
[----:B------:R-:W-:Y:S01]  /*03b0*/  FSEL R13, R5, R13, P5 ;  /* 0x0000000d050d7208 */ /* 0x000fe20002800000 */
[----:B---3--:R-:W-:Y:S01]  /*03c0*/  DSETP.MAX.AND P5, P4, RZ, R2, PT ;  /* 0x00000002ff00722a */ /* 0x008fe20003caf000 */
[----:B------:R-:W-:Y:S01]  /*03d0*/  @P3 LOP3.LUT R23, R7, 0x80000, RZ, 0xfc, !PT ;  /* 0x0008000007173812 */ /* 0x000fe200078efcff */
[----:B------:R-:W-:Y:S01]  /*03e0*/  IMAD.MOV.U32 R7, RZ, RZ, R17 ;  /* 0x000000ffff077224 */ /* 0x000fe200078e0011 */
[----:B------:R-:W-:Y:S01]  /*03f0*/  SEL R10, R11, R16, P2 ;  /* 0x000000100b0a7207 */ /* 0x000fe20001000000 */
[----:B------:R-:W-:Y:S01]  /*0400*/  IMAD.MOV.U32 R24, RZ, RZ, R2 ;  /* 0x000000ffff187224 */ /* 0x000fe200078e0002 */
[----:B------:R-:W3:Y:S01]  /*0410*/  LDCU.64 UR4, c[0x0][0x358] ;  /* 0x00006b00ff0477ac */ /* 0x000ee20008000a00 */
[----:B------:R-:W-:-:S02]  /*0420*/  IMAD.MOV.U32 R15, RZ, RZ, R3 ;  /* 0x000000ffff0f7224 */ /* 0x000fc400078e0003 */
[----:B--2---:R-:W-:Y:S01]  /*0430*/  DSETP.GT.AND P2, PT, R6, R20, PT ;  /* 0x000000140600722a */ /* 0x004fe20003f44000 */
[----:B------:R-:W-:Y:S01]  /*0440*/  IMAD.MOV.U32 R2, RZ, RZ, RZ ;  /* 0x000000ffff027224 */ /* 0x000fe200078e00ff */
[----:B------:R2:W-:Y:S01]  /*0450*/  F2I.F64.TRUNC R3, R12 ;  /* 0x0000000c00037311 */ /* 0x0005e2000030d100 */
[----:B------:R-:W-:-:S03]  /*0460*/  IMAD.MOV.U32 R11, RZ, RZ, R23 ;  /* 0x000000ffff0b7224 */ /* 0x000fc600078e0017 */
[----:B------:R-:W-:Y:S01]  /*0470*/  FSEL R23, R21, R7, P2 ;  /* 0x0000000715177208 */ /* 0x000fe20001000000 */
[----:B------:R-:W-:Y:S01]  /*0480*/  IMAD.MOV.U32 R7, RZ, RZ, RZ ;  /* 0x000000ffff077224 */ /* 0x000fe200078e00ff */
[----:B------:R-:W-:Y:S01]  /*0490*/  FSEL R25, R2, R15, P5 ;  /* 0x0000000f02197208 */ /* 0x000fe20002800000 */
[----:B0-----:R-:W-:Y:S01]  /*04a0*/  DSETP.GT.AND P3, PT, R10, R18, PT ;  /* 0x000000120a00722a */ /* 0x001fe20003f64000 */
[----:B------:R-:W-:Y:S02]  /*04b0*/  @P4 LOP3.LUT R25, R15, 0x80000, RZ, 0xfc, !PT ;  /* 0x000800000f194812 */ /* 0x000fe400078efcff */
[----:B------:R-:W-:Y:S01]  /*04c0*/  FSEL R22, R20, R6, P2 ;  /* 0x0000000614167208 */ /* 0x000fe20001000000 */
[----:B--2---:R-:W-:Y:S01]  /*04d0*/  IMAD.MOV.U32 R13, RZ, RZ, RZ ;  /* 0x000000ffff0d7224 */ /* 0x004fe200078e00ff */
[----:B------:R-:W-:Y:S01]  /*04e0*/  SEL R6, R7, R24, P5 ;  /* 0x0000001807067207 */ /* 0x000fe20002800000 */
[----:B------:R-:W-:Y:S01]  /*04f0*/  IMAD.MOV.U32 R7, RZ, RZ, R25 ;  /* 0x000000ffff077224 */ /* 0x000fe200078e0019 */
[----:B------:R-:W-:Y:S01]  /*0500*/  FSEL R16, R18, R10, P3 ;  /* 0x0000000a12107208 */ /* 0x000fe20001800000 */
[----:B------:R-:W-:Y:S01]  /*0510*/  IMAD.MOV.U32 R10, RZ, RZ, RZ ;  /* 0x000000ffff0a7224 */ /* 0x000fe200078e00ff */
[----:B------:R-:W-:Y:S01]  /*0520*/  FSEL R17, R19, R11, P3 ;  /* 0x0000000b13117208 */ /* 0x000fe20001800000 */
[----:B------:R0:W-:Y:S01]  /*0530*/  F2I.F64.TRUNC R2, R22 ;  /* 0x0000001600027311 */ /* 0x0001e2000030d100 */
[----:B------:R-:W-:Y:S01]  /*0540*/  SEL R12, R13, R8, P0 ;  /* 0x000000080d0c7207 */ /* 0x000fe20000000000 */
[----:B------:R-:W-:Y:S01]  /*0550*/  DSETP.GT.AND P2, PT, R6, R4, PT ;  /* 0x000000040600722a */ /* 0x000fe20003f44000 */
[----:B------:R-:W-:-:S02]  /*0560*/  FSEL R11, R10, R9, P0 ;  /* 0x000000090a0b7208 */ /* 0x000fc40000000000 */
[----:B------:R-:W-:Y:S02]  /*0570*/  @P1 LOP3.LUT R11, R9, 0x80000, RZ, 0xfc, !PT ;  /* 0x00080000090b1812 */ /* 0x000fe400078efcff */
[----:B------:R-:W2:Y:S01]  /*0580*/  LDC.64 R8, c[0x0][0x388] ;  /* 0x0000e200ff087b82 */ /* 0x000ea20000000a00 */
[----:B------:R-:W-:Y:S01]  /*0590*/  FSEL R25, R5, R7, P2 ;  /* 0x0000000705197208 */ /* 0x000fe20001000000 */
[----:B------:R4:W5:Y:S01]  /*05a0*/  F2I.F64.TRUNC R10, R16 ;  /* 0x00000010000a7311 */ /* 0x000962000030d100 */
[----:B------:R-:W-:Y:S01]  /*05b0*/  IMAD.MOV.U32 R13, RZ, RZ, R11 ;  /* 0x000000ffff0d7224 */ /* 0x000fe200078e000b */
[----:B------:R-:W-:Y:S01]  /*05c0*/  FSEL R24, R4, R6, P2 ;  /* 0x0000000604187208 */ /* 0x000fe20001000000 */
[----:B0-----:R-:W-:-:S04]  /*05d0*/  VIADD R22, R0, 0x1 ;  /* 0x0000000100167836 */ /* 0x001fc80000000000 */
[----:B------:R-:W-:Y:S01]  /*05e0*/  DSETP.GT.AND P0, PT, R12, R4, PT ;  /* 0x000000040c00722a */ /* 0x000fe20003f04000 */
[----:B------:R-:W0:Y:S01]  /*05f0*/  F2I.F64.TRUNC R25, R24 ;  /* 0x0000001800197311 */ /* 0x000e22000030d100 */
[----:B----4-:R-:W-:-:S04]  /*0600*/  VIADD R16, R0, 0xffffffff ;  /* 0xffffffff00107836 */ /* 0x010fc80000000000 */
[----:B------:R-:W-:Y:S02]  /*0610*/  FSEL R6, R4, R12, P0 ;  /* 0x0000000c04067208 */ /* 0x000fe40000000000 */
[----:B------:R-:W-:Y:S01]  /*0620*/  FSEL R7, R5, R13, P0 ;  /* 0x0000000d05077208 */ /* 0x000fe20000000000 */
[----:B------:R-:W4:Y:S01]  /*0630*/  I2F.F64 R22, R22 ;  /* 0x0000001600167312 */ /* 0x000f220000201c00 */
[----:B-----5:R-:W-:-:S04]  /*0640*/  IMAD R15, R10, UR9, R3 ;  /* 0x000000090a0f7c24 */ /* 0x020fc8000f8e0203 */
[----:B------:R-:W-:Y:S02]  /*0650*/  IMAD R0, R15, UR8, R2 ;  /* 0x000000080f007c24 */ /* 0x000fe4000f8e0202 */
[----:B0-----:R-:W-:Y:S01]  /*0660*/  IMAD R29, R10, UR9, R25 ;  /* 0x000000090a1d7c24 */ /* 0x001fe2000f8e0219 */
[----:B------:R0:W5:Y:S01]  /*0670*/  F2I.F64.TRUNC R11, R6 ;  /* 0x00000006000b7311 */ /* 0x000162000030d100 */
[----:B--2---:R-:W-:Y:S01]  /*0680*/  IMAD.WIDE R4, R0, 0x8, R8 ;  /* 0x0000000800047825 */ /* 0x004fe200078e0208 */
[----:B------:R-:W2:Y:S03]  /*0690*/  LDC.64 R24, c[0x0][0x3a0] ;  /* 0x0000e800ff187b82 */ /* 0x000ea60000000a00 */
[----:B------:R-:W-:-:S03]  /*06a0*/  IMAD R29, R29, UR8, R2 ;  /* 0x000000081d1d7c24 */ /* 0x000fc6000f8e0202 */
[----:B------:R-:W1:Y:S01]  /*06b0*/  I2F.F64 R16, R16 ;  /* 0x0000001000107312 */ /* 0x000e620000201c00 */
[----:B----4-:R-:W-:Y:S01]  /*06c0*/  DSETP.MAX.AND P0, P1, RZ, R22, PT ;  /* 0x00000016ff00722a */ /* 0x010fe2000390f000 */
[----:B0-----:R-:W-:Y:S01]  /*06d0*/  IMAD.WIDE R6, R29, 0x8, R8 ;  /* 0x000000081d067825 */ /* 0x001fe200078e0208 */
[----:B---3--:R-:W3:Y:S03]  /*06e0*/  LDG.E.64 R4, desc[UR4][R4.64] ;  /* 0x0000000404047981 */ /* 0x008ee6000c1e1b00 */
[----:B-----5:R-:W-:Y:S02]  /*06f0*/  IMAD R11, R10, UR9, R11 ;  /* 0x000000090a0b7c24 */ /* 0x020fe4000f8e020b */
[----:B------:R-:W3:Y:S01]  /*0700*/  LDG.E.64 R6, desc[UR4][R6.64] ;  /* 0x0000000406067981 */ /* 0x000ee2000c1e1b00 */
[----:B------:R-:W-:Y:S02]  /*0710*/  IMAD.MOV.U32 R12, RZ, RZ, R22 ;  /* 0x000000ffff0c7224 */ /* 0x000fe400078e0016 */
[----:B------:R-:W-:-:S02]  /*0720*/  IMAD.MOV.U32 R27, RZ, RZ, RZ ;  /* 0x000000ffff1b7224 */ /* 0x000fc400078e00ff */
[----:B------:R-:W-:Y:S01]  /*0730*/  IMAD R13, R11, UR8, R2 ;  /* 0x000000080b0d7c24 */ /* 0x000fe2000f8e0202 */
[----:B-1----:R-:W-:Y:S01]  /*0740*/  DSETP.MAX.AND P2, P3, RZ, R16, PT ;  /* 0x00000010ff00722a */ /* 0x002fe20003b4f000 */
[----:B------:R-:W-:Y:S02]  /*0750*/  IMAD.MOV.U32 R10, RZ, RZ, R16 ;  /* 0x000000ffff0a7224 */ /* 0x000fe400078e0010 */
[----:B------:R-:W-:Y:S02]  /*0760*/  IMAD.MOV.U32 R16, RZ, RZ, RZ ;  /* 0x000000ffff107224 */ /* 0x000fe400078e00ff */
[----:B------:R-:W-:Y:S02]  /*0770*/  IMAD.MOV.U32 R11, RZ, RZ, R17 ;  /* 0x000000ffff0b7224 */ /* 0x000fe400078e0011 */
[----:B------:R-:W-:Y:S01]  /*0780*/  IMAD.WIDE R8, R13, 0x8, R8 ;  /* 0x000000080d087825 */ /* 0x000fe200078e0208 */
[----:B------:R-:W-:Y:S02]  /*0790*/  FSEL R17, R16, R23, P0 ;  /* 0x0000001710117208 */ /* 0x000fe40000000000 */
[----:B------:R-:W-:Y:S01]  /*07a0*/  SEL R16, R27, R12, P0 ;  /* 0x0000000c1b107207 */ /* 0x000fe20000000000 */
[----:B------:R-:W-:Y:S01]  /*07b0*/  IMAD.MOV.U32 R12, RZ, RZ, RZ ;  /* 0x000000ffff0c7224 */ /* 0x000fe200078e00ff */
[----:B------:R-:W-:Y:S01]  /*07c0*/  @P1 LOP3.LUT R17, R23, 0x80000, RZ, 0xfc, !PT ;  /* 0x0008000017111812 */ /* 0x000fe200078efcff */
[----:B------:R-:W4:Y:S03]  /*07d0*/  LDG.E.64 R8, desc[UR4][R8.64] ;  /* 0x0000000408087981 */ /* 0x000f26000c1e1b00 */
[----:B------:R-:W-:-:S02]  /*07e0*/  FSEL R23, R12, R11, P2 ;  /* 0x0000000b0c177208 */ /* 0x000fc40001000000 */
[----:B------:R-:W-:Y:S01]  /*07f0*/  @P3 LOP3.LUT R23, R11, 0x80000, RZ, 0xfc, !PT ;  /* 0x000800000b173812 */ /* 0x000fe200078efcff */
[----:B------:R-:W-:Y:S01]  /*0800*/  DSETP.GT.AND P0, PT, R16, R20, PT ;  /* 0x000000141000722a */ /* 0x000fe20003f04000 */
[----:B------:R-:W-:-:S03]  /*0810*/  SEL R10, R27, R10, P2 ;  /* 0x0000000a1b0a7207 */ /* 0x000fc60001000000 */
[----:B------:R-:W-:Y:S02]  /*0820*/  IMAD.MOV.U32 R11, RZ, RZ, R23 ;  /* 0x000000ffff0b7224 */ /* 0x000fe400078e0017 */
[----:B------:R-:W-:Y:S02]  /*0830*/  FSEL R22, R20, R16, P0 ;  /* 0x0000001014167208 */ /* 0x000fe40000000000 */
[----:B------:R-:W-:Y:S01]  /*0840*/  FSEL R23, R21, R17, P0 ;  /* 0x0000001115177208 */ /* 0x000fe20000000000 */
[----:B--2---:R-:W-:Y:S01]  /*0850*/  IMAD.WIDE R16, R0, 0x8, R24 ;  /* 0x0000000800107825 */ /* 0x004fe200078e0218 */
[----:B------:R-:W-:-:S05]  /*0860*/  DSETP.GT.AND P1, PT, R10, R20, PT ;  /* 0x000000140a00722a */ /* 0x000fca0003f24000 */
[----:B------:R-:W2:Y:S01]  /*0870*/  LDG.E.64 R16, desc[UR4][R16.64] ;  /* 0x0000000410107981 */ /* 0x000ea2000c1e1b00 */
[----:B------:R-:W-:Y:S02]  /*0880*/  FSEL R26, R20, R10, P1 ;  /* 0x0000000a141a7208 */ /* 0x000fe40000800000 */
[----:B------:R-:W-:Y:S01]  /*0890*/  FSEL R27, R21, R11, P1 ;  /* 0x0000000b151b7208 */ /* 0x000fe20000800000 */
[----:B------:R-:W-:-:S06]  /*08a0*/  IMAD.WIDE R10, R29, 0x8, R24 ;  /* 0x000000081d0a7825 */ /* 0x000fcc00078e0218 */
[----:B------:R-:W5:Y:S01]  /*08b0*/  LDG.E.64 R10, desc[UR4][R10.64] ;  /* 0x000000040a0a7981 */ /* 0x000f62000c1e1b00 */
[----:B------:R-:W-:-:S06]  /*08c0*/  IMAD.WIDE R20, R13, 0x8, R24 ;  /* 0x000000080d147825 */ /* 0x000fcc00078e0218 */
[----:B------:R-:W5:Y:S01]  /*08d0*/  LDG.E.64 R20, desc[UR4][R20.64] ;  /* 0x0000000414147981 */ /* 0x000f62000c1e1b00 */
[----:B------:R-:W-:Y:S01]  /*08e0*/  IMAD.MOV.U32 R13, RZ, RZ, RZ ;  /* 0x000000ffff0d7224 */ /* 0x000fe200078e00ff */
[----:B------:R-:W0:Y:S08]  /*08f0*/  F2I.F64.TRUNC R26, R26 ;  /* 0x0000001a001a7311 */ /* 0x000e30000030d100 */
[----:B------:R-:W1:Y:S01]  /*0900*/  F2I.F64.TRUNC R22, R22 ;  /* 0x0000001600167311 */ /* 0x000e62000030d100 */
[----:B---3--:R-:W-:-:S08]  /*0910*/  DADD R6, R4, R6 ;  /* 0x0000000004067229 */ /* 0x008fd00000000006 */
[----:B------:R-:W-:-:S08]  /*0920*/  DMUL R6, R6, 0.5 ;  /* 0x3fe0000006067828 */ /* 0x000fd00000000000 */
[----:B------:R-:W-:Y:S02]  /*0930*/  DSETP.MAX.AND P1, P2, RZ, R6, PT ;  /* 0x00000006ff00722a */ /* 0x000fe40003a2f000 */
[----:B----4-:R-:W-:Y:S02]  /*0940*/  DADD R4, R8, R4 ;  /* 0x0000000008047229 */ /* 0x010fe40000000004 */
[----:B------:R-:W-:Y:S01]  /*0950*/  DSETP.GT.AND P0, PT, R6, RZ, PT ;  /* 0x000000ff0600722a */ /* 0x000fe20003f04000 */
[----:B------:R-:W-:Y:S02]  /*0960*/  IMAD.MOV.U32 R8, RZ, RZ, R6 ;  /* 0x000000ffff087224 */ /* 0x000fe400078e0006 */
[----:B------:R-:W-:-:S03]  /*0970*/  IMAD.MOV.U32 R12, RZ, RZ, R7 ;  /* 0x000000ffff0c7224 */ /* 0x000fc600078e0007 */
[----:B------:R-:W-:Y:S01]  /*0980*/  DMUL R4, R4, 0.5 ;  /* 0x3fe0000004047828 */ /* 0x000fe20000000000 */
[----:B------:R-:W-:Y:S01]  /*0990*/  FSEL R6, R6, RZ, !P0 ;  /* 0x000000ff06067208 */ /* 0x000fe20004000000 */
[----:B------:R-:W-:Y:S01]  /*09a0*/  IMAD.MOV.U32 R9, RZ, RZ, RZ ;  /* 0x000000ffff097224 */ /* 0x000fe200078e00ff */
[----:B------:R-:W-:Y:S02]  /*09b0*/  FSEL R7, R7, RZ, !P0 ;  /* 0x000000ff07077208 */ /* 0x000fe40004000000 */
[----:B------:R-:W-:Y:S02]  /*09c0*/  SEL R8, R13, R8, P1 ;  /* 0x000000080d087207 */ /* 0x000fe40000800000 */
[----:B------:R-:W-:Y:S01]  /*09d0*/  FSEL R9, R9, R12, P1 ;  /* 0x0000000c09097208 */ /* 0x000fe20000800000 */
[----:B------:R-:W-:Y:S01]  /*09e0*/  DSETP.MAX.AND P0, P1, RZ, R4, PT ;  /* 0x00000004ff00722a */ /* 0x000fe2000390f000 */
[----:B------:R-:W-:Y:S02]  /*09f0*/  @P2 LOP3.LUT R9, R12, 0x80000, RZ, 0xfc, !PT ;  /* 0x000800000c092812 */ /* 0x000fe400078efcff */
[----:B------:R-:W3:Y:S01]  /*0a00*/  LDC.64 R12, c[0x0][0x390] ;  /* 0x0000e400ff0c7b82 */ /* 0x000ee20000000a00 */
[----:B--2---:R-:W-:-:S08]  /*0a10*/  DMUL R6, R16, R6 ;  /* 0x0000000610067228 */ /* 0x004fd00000000000 */
[----:B-----5:R-:W-:Y:S01]  /*0a20*/  DFMA R10, R8, R10, -R6 ;  /* 0x0000000a080a722b */ /* 0x020fe20000000806 */
[----:B------:R-:W-:Y:S02]  /*0a30*/  IMAD.MOV.U32 R7, RZ, RZ, RZ ;  /* 0x000000ffff077224 */ /* 0x000fe400078e00ff */
[----:B------:R-:W-:Y:S02]  /*0a40*/  IMAD.MOV.U32 R6, RZ, RZ, R5 ;  /* 0x000000ffff067224 */ /* 0x000fe400078e0005 */
[----:B------:R-:W-:-:S03]  /*0a50*/  IMAD.MOV.U32 R9, RZ, RZ, R4 ;  /* 0x000000ffff097224 */ /* 0x000fc600078e0004 */
[----:B------:R-:W-:Y:S02]  /*0a60*/  FSEL R7, R7, R6, P0 ;  /* 0x0000000607077208 */ /* 0x000fe40000000000 */
[----:B------:R-:W-:Y:S01]  /*0a70*/  @P1 LOP3.LUT R7, R6, 0x80000, RZ, 0xfc, !PT ;  /* 0x0008000006071812 */ /* 0x000fe200078efcff */
[----:B------:R-:W-:-:S05]  /*0a80*/  IMAD.MOV.U32 R6, RZ, RZ, RZ ;  /* 0x000000ffff067224 */ /* 0x000fca00078e00ff */
[----:B------:R-:W-:Y:S01]  /*0a90*/  SEL R6, R6, R9, P0 ;  /* 0x0000000906067207 */ /* 0x000fe20000000000 */
[----:B------:R-:W-:-:S05]  /*0aa0*/  DSETP.GT.AND P0, PT, R4, RZ, PT ;  /* 0x000000ff0400722a */ /* 0x000fca0003f04000 */
[----:B------:R-:W-:Y:S01]  /*0ab0*/  DMUL R6, R6, R16 ;  /* 0x0000001006067228 */ /* 0x000fe20000000000 */
[----:B------:R-:W-:Y:S02]  /*0ac0*/  FSEL R4, R4, RZ, !P0 ;  /* 0x000000ff04047208 */ /* 0x000fe40004000000 */
[----:B------:R-:W-:Y:S01]  /*0ad0*/  FSEL R5, R5, RZ, !P0 ;  /* 0x000000ff05057208 */ /* 0x000fe20004000000 */
[----:B0-----:R-:W-:-:S05]  /*0ae0*/  IMAD R9, R15, UR8, R26 ;  /* 0x000000080f097c24 */ /* 0x001fca000f8e021a */
[----:B------:R-:W-:Y:S01]  /*0af0*/  DFMA R6, R20, R4, -R6 ;  /* 0x000000041406722b */ /* 0x000fe20000000806 */
[----:B---3--:R-:W-:-:S04]  /*0b00*/  IMAD.WIDE R4, R0, 0x8, R12 ;  /* 0x0000000800047825 */ /* 0x008fc800078e020c */
[C---:B------:R-:W-:Y:S02]  /*0b10*/  IMAD.WIDE R20, R9.reuse, 0x8, R12 ;  /* 0x0000000809147825 */ /* 0x040fe400078e020c */
[----:B------:R-:W2:Y:S04]  /*0b20*/  LDG.E.64 R4, desc[UR4][R4.64] ;  /* 0x0000000404047981 */ /* 0x000ea8000c1e1b00 */
[----:B------:R-:W2:Y:S01]  /*0b30*/  LDG.E.64 R20, desc[UR4][R20.64] ;  /* 0x0000000414147981 */ /* 0x000ea2000c1e1b00 */
[----:B------:R-:W-:-:S06]  /*0b40*/  IMAD.WIDE R8, R9, 0x8, R24 ;  /* 0x0000000809087825 */ /* 0x000fcc00078e0218 */
[----:B------:R-:W3:Y:S01]  /*0b50*/  LDG.E.64 R8, desc[UR4][R8.64] ;  /* 0x0000000408087981 */ /* 0x000ee2000c1e1b00 */
[----:B-1----:R-:W-:-:S04]  /*0b60*/  IMAD R15, R15, UR8, R22 ;  /* 0x000000080f0f7c24 */ /* 0x002fc8000f8e0216 */
[----:B------:R-:W-:-:S06]  /*0b70*/  IMAD.WIDE R12, R15, 0x8, R12 ;  /* 0x000000080f0c7825 */ /* 0x000fcc00078e020c */
[----:B------:R-:W4:Y:S01]  /*0b80*/  LDG.E.64 R12, desc[UR4][R12.64] ;  /* 0x000000040c0c7981 */ /* 0x000f22000c1e1b00 */
[----:B------:R-:W-:Y:S01]  /*0b90*/  IMAD.MOV.U32 R23, RZ, RZ, RZ ;  /* 0x000000ffff177224 */ /* 0x000fe200078e00ff */
[----:B--2---:R-:W-:-:S08]  /*0ba0*/  DADD R26, R4, R20 ;  /* 0x00000000041a7229 */ /* 0x004fd00000000014 */
[----:B------:R-:W-:-:S08]  /*0bb0*/  DMUL R26, R26, 0.5 ;  /* 0x3fe000001a1a7828 */ /* 0x000fd00000000000 */
[----:B------:R-:W-:Y:S02]  /*0bc0*/  DSETP.MAX.AND P1, P2, RZ, R26, PT ;  /* 0x0000001aff00722a */ /* 0x000fe40003a2f000 */
[----:B------:R-:W-:Y:S01]  /*0bd0*/  DSETP.GT.AND P0, PT, R26, RZ, PT ;  /* 0x000000ff1a00722a */ /* 0x000fe20003f04000 */
[----:B------:R-:W-:Y:S02]  /*0be0*/  IMAD.MOV.U32 R29, RZ, RZ, R27 ;  /* 0x000000ffff1d7224 */ /* 0x000fe400078e001b */
[----:B------:R-:W-:-:S03]  /*0bf0*/  IMAD.MOV.U32 R28, RZ, RZ, R26 ;  /* 0x000000ffff1c7224 */ /* 0x000fc600078e001a */
[----:B------:R-:W-:Y:S02]  /*0c00*/  FSEL R20, R26, RZ, !P0 ;  /* 0x000000ff1a147208 */ /* 0x000fe40004000000 */
[----:B------:R-:W-:Y:S01]  /*0c10*/  FSEL R21, R27, RZ, !P0 ;  /* 0x000000ff1b157208 */ /* 0x000fe20004000000 */
[----:B------:R-:W-:Y:S01]  /*0c20*/  IMAD.MOV.U32 R27, RZ, RZ, RZ ;  /* 0x000000ffff1b7224 */ /* 0x000fe200078e00ff */
[----:B------:R-:W-:Y:S02]  /*0c30*/  FSEL R23, R23, R29, P1 ;  /* 0x0000001d17177208 */ /* 0x000fe40000800000 */
[----:B------:R-:W-:Y:S02]  /*0c40*/  @P2 LOP3.LUT R23, R29, 0x80000, RZ, 0xfc, !PT ;  /* 0x000800001d172812 */ /* 0x000fe400078efcff */
[----:B------:R-:W-:Y:S01]  /*0c50*/  DMUL R20, R16, R20 ;  /* 0x0000001410147228 */ /* 0x000fe20000000000 */
[----:B------:R-:W-:-:S07]  /*0c60*/  SEL R22, R27, R28, P1 ;  /* 0x0000001c1b167207 */ /* 0x000fce0000800000 */
[----:B---3--:R-:W-:Y:S01]  /*0c70*/  DFMA R8, R22, R8, -R20 ;  /* 0x000000081608722b */ /* 0x008fe20000000814 */
[C---:B------:R-:W-:Y:S02]  /*0c80*/  VIADD R20, R14.reuse, 0x1 ;  /* 0x000000010e147836 */ /* 0x040fe40000000000 */
[----:B------:R-:W-:-:S04]  /*0c90*/  VIADD R22, R14, 0xffffffff ;  /* 0xffffffff0e167836 */ /* 0x000fc80000000000 */
[----:B------:R-:W0:Y:S08]  /*0ca0*/  I2F.F64.U32 R20, R20 ;  /* 0x0000001400147312 */ /* 0x000e300000201800 */
[----:B------:R-:W1:Y:S01]  /*0cb0*/  I2F.F64 R22, R22 ;  /* 0x0000001600167312 */ /* 0x000e620000201c00 */
[----:B0-----:R-:W-:Y:S01]  /*0cc0*/  DSETP.MAX.AND P0, P1, RZ, R20, PT ;  /* 0x00000014ff00722a */ /* 0x001fe2000390f000 */
[----:B------:R-:W-:-:S02]  /*0cd0*/  IMAD.MOV.U32 R29, RZ, RZ, RZ ;  /* 0x000000ffff1d7224 */ /* 0x000fc400078e00ff */
[----:B------:R-:W-:Y:S02]  /*0ce0*/  IMAD.MOV.U32 R14, RZ, RZ, R21 ;  /* 0x000000ffff0e7224 */ /* 0x000fe400078e0015 */
[----:B------:R-:W-:Y:S01]  /*0cf0*/  IMAD.MOV.U32 R21, RZ, RZ, RZ ;  /* 0x000000ffff157224 */ /* 0x000fe200078e00ff */
[----:B-1----:R-:W-:Y:S02]  /*0d00*/  DSETP.MAX.AND P2, P3, RZ, R22, PT ;  /* 0x00000016ff00722a */ /* 0x002fe40003b4f000 */
[----:B------:R-:W-:Y:S01]  /*0d10*/  FSEL R29, R29, R14, P0 ;  /* 0x0000000e1d1d7208 */ /* 0x000fe20000000000 */
[----:B------:R-:W-:-:S05]  /*0d20*/  IMAD.MOV.U32 R26, RZ, RZ, R23 ;  /* 0x000000ffff1a7224 */ /* 0x000fca00078e0017 */
[----:B------:R-:W-:Y:S02]  /*0d30*/  @P1 LOP3.LUT R29, R14, 0x80000, RZ, 0xfc, !PT ;  /* 0x000800000e1d1812 */ /* 0x000fe400078efcff */
[----:B------:R-:W-:-:S03]  /*0d40*/  SEL R20, R21, R20, P0 ;  /* 0x0000001415147207 */ /* 0x000fc60000000000 */
[----:B------:R-:W-:Y:S01]  /*0d50*/  IMAD.MOV.U32 R21, RZ, RZ, R29 ;  /* 0x000000ffff157224 */ /* 0x000fe200078e001d */
[----:B------:R-:W-:Y:S01]  /*0d60*/  FSEL R27, R27, R26, P2 ;  /* 0x0000001a1b1b7208 */ /* 0x000fe20001000000 */
[----:B------:R-:W-:Y:S01]  /*0d70*/  IMAD.MOV.U32 R14, RZ, RZ, R22 ;  /* 0x000000ffff0e7224 */ /* 0x000fe200078e0016 */
[----:B------:R-:W-:Y:S01]  /*0d80*/  @P3 LOP3.LUT R27, R26, 0x80000, RZ, 0xfc, !PT ;  /* 0x000800001a1b3812 */ /* 0x000fe200078efcff */
[----:B------:R-:W-:Y:S02]  /*0d90*/  IMAD.MOV.U32 R22, RZ, RZ, RZ ;  /* 0x000000ffff167224 */ /* 0x000fe400078e00ff */
[----:B------:R-:W-:Y:S02]  /*0da0*/  DSETP.GT.AND P0, PT, R20, R18, PT ;  /* 0x000000121400722a */ /* 0x000fe40003f04000 */
[----:B------:R-:W-:Y:S01]  /*0db0*/  IMAD.MOV.U32 R23, RZ, RZ, R27 ;  /* 0x000000ffff177224 */ /* 0x000fe200078e001b */
[----:B------:R-:W-:-:S03]  /*0dc0*/  SEL R22, R22, R14, P2 ;  /* 0x0000000e16167207 */ /* 0x000fc60001000000 */
[----:B------:R-:W-:Y:S02]  /*0dd0*/  FSEL R28, R18, R20, P0 ;  /* 0x00000014121c7208 */ /* 0x000fe40000000000 */
[----:B------:R-:W-:Y:S01]  /*0de0*/  FSEL R29, R19, R21, P0 ;  /* 0x00000015131d7208 */ /* 0x000fe20000000000 */
[----:B------:R-:W-:Y:S01]  /*0df0*/  IMAD.WIDE R20, R15, 0x8, R24 ;  /* 0x000000080f147825 */ /* 0x000fe200078e0218 */
[----:B------:R-:W-:-:S05]  /*0e00*/  DSETP.GT.AND P0, PT, R22, R18, PT ;  /* 0x000000121600722a */ /* 0x000fca0003f04000 */
[----:B------:R-:W2:Y:S01]  /*0e10*/  LDG.E.64 R20, desc[UR4][R20.64] ;  /* 0x0000000414147981 */ /* 0x000ea2000c1e1b00 */
[----:B------:R-:W-:Y:S02]  /*0e20*/  FSEL R26, R18, R22, P0 ;  /* 0x00000016121a7208 */ /* 0x000fe40000000000 */
[----:B------:R-:W-:Y:S01]  /*0e30*/  FSEL R27, R19, R23, P0 ;  /* 0x00000017131b7208 */ /* 0x000fe20000000000 */
[----:B------:R-:W0:Y:S01]  /*0e40*/  F2I.F64.TRUNC R28, R28 ;  /* 0x0000001c001c7311 */ /* 0x000e22000030d100 */
[----:B------:R-:W1:Y:S07]  /*0e50*/  LDC.64 R22, c[0x0][0x398] ;  /* 0x0000e600ff167b82 */ /* 0x000e6e0000000a00 */
[----:B------:R3:W5:Y:S01]  /*0e60*/  F2I.F64.TRUNC R26, R26 ;  /* 0x0000001a001a7311 */ /* 0x000762000030d100 */
[----:B0-----:R-:W-:-:S04]  /*0e70*/  IMAD R15, R28, UR9, R3 ;  /* 0x000000091c0f7c24 */ /* 0x001fc8000f8e0203 */
[----:B---3--:R-:W-:Y:S02]  /*0e80*/  IMAD R27, R15, UR8, R2 ;  /* 0x000000080f1b7c24 */ /* 0x008fe4000f8e0202 */
[----:B-1----:R-:W-:-:S04]  /*0e90*/  IMAD.WIDE R14, R0, 0x8, R22 ;  /* 0x00000008000e7825 */ /* 0x002fc800078e0216 */
[----:B------:R-:W-:Y:S02]  /*0ea0*/  IMAD.WIDE R18, R27, 0x8, R22 ;  /* 0x000000081b127825 */ /* 0x000fe400078e0216 */
[----:B------:R-:W3:Y:S02]  /*0eb0*/  LDG.E.64 R14, desc[UR4][R14.64] ;  /* 0x000000040e0e7981 */ /* 0x000ee4000c1e1b00 */
[----:B-----5:R-:W-:Y:S02]  /*0ec0*/  IMAD R3, R26, UR9, R3 ;  /* 0x000000091a037c24 */ /* 0x020fe4000f8e0203 */
[----:B------:R-:W3:Y:S02]  /*0ed0*/  LDG.E.64 R18, desc[UR4][R18.64] ;  /* 0x0000000412127981 */ /* 0x000ee4000c1e1b00 */
[----:B------:R-:W-:Y:S01]  /*0ee0*/  IMAD R2, R3, UR8, R2 ;  /* 0x0000000803027c24 */ /* 0x000fe2000f8e0202 */
[----:B----4-:R-:W-:-:S03]  /*0ef0*/  DADD R4, R12, R4 ;  /* 0x000000000c047229 */ /* 0x010fc60000000004 */
[----:B------:R-:W-:-:S05]  /*0f00*/  IMAD.WIDE R28, R2, 0x8, R22 ;  /* 0x00000008021c7825 */ /* 0x000fca00078e0216 */
[----:B------:R-:W4:Y:S01]  /*0f10*/  LDG.E.64 R12, desc[UR4][R28.64] ;  /* 0x000000041c0c7981 */ /* 0x000f22000c1e1b00 */
[----:B------:R-:W-:-:S08]  /*0f20*/  DMUL R4, R4, 0.5 ;  /* 0x3fe0000004047828 */ /* 0x000fd00000000000 */
[----:B------:R-:W-:Y:S02]  /*0f30*/  DSETP.MAX.AND P1, P2, RZ, R4, PT ;  /* 0x00000004ff00722a */ /* 0x000fe40003a2f000 */
[----:B------:R-:W-:Y:S01]  /*0f40*/  DSETP.GT.AND P0, PT, R4, RZ, PT ;  /* 0x000000ff0400722a */ /* 0x000fe20003f04000 */
[----:B------:R-:W-:Y:S02]  /*0f50*/  IMAD.MOV.U32 R3, RZ, RZ, R4 ;  /* 0x000000ffff037224 */ /* 0x000fe400078e0004 */
[----:B------:R-:W-:-:S03]  /*0f60*/  IMAD.MOV.U32 R26, RZ, RZ, R5 ;  /* 0x000000ffff1a7224 */ /* 0x000fc600078e0005 */
[----:B------:R-:W-:Y:S02]  /*0f70*/  FSEL R22, R4, RZ, !P0 ;  /* 0x000000ff04167208 */ /* 0x000fe40004000000 */
[----:B------:R-:W-:Y:S02]  /*0f80*/  FSEL R23, R5, RZ, !P0 ;  /* 0x000000ff05177208 */ /* 0x000fe40004000000 */
[----:B------:R-:W-:-:S06]  /*0f90*/  CS2R R4, SRZ ;  /* 0x0000000000047805 */ /* 0x000fcc000001ff00 */
[----:B------:R-:W-:Y:S02]  /*0fa0*/  FSEL R5, R5, R26, P1 ;  /* 0x0000001a05057208 */ /* 0x000fe40000800000 */
[----:B------:R-:W-:Y:S01]  /*0fb0*/  @P2 LOP3.LUT R5, R26, 0x80000, RZ, 0xfc, !PT ;  /* 0x000800001a052812 */ /* 0x000fe200078efcff */
[----:B------:R-:W-:Y:S01]  /*0fc0*/  IMAD.WIDE R26, R27, 0x8, R24 ;  /* 0x000000081b1a7825 */ /* 0x000fe200078e0218 */
[----:B------:R-:W-:-:S05]  /*0fd0*/  SEL R4, R4, R3, P1 ;  /* 0x0000000304047207 */ /* 0x000fca0000800000 */
[----:B------:R-:W5:Y:S01]  /*0fe0*/  LDG.E.64 R26, desc[UR4][R26.64] ;  /* 0x000000041a1a7981 */ /* 0x000f62000c1e1b00 */
[----:B------:R-:W-:-:S06]  /*0ff0*/  IMAD.WIDE R2, R2, 0x8, R24 ;  /* 0x0000000802027825 */ /* 0x000fcc00078e0218 */
[----:B------:R-:W5:Y:S01]  /*1000*/  LDG.E.64 R2, desc[UR4][R2.64] ;  /* 0x0000000402027981 */ /* 0x000f62000c1e1b00 */
[----:B------:R-:W-:Y:S01]  /*1010*/  DMUL R4, R16, R4 ;  /* 0x0000000410047228 */ /* 0x000fe20000000000 */
[----:B------:R-:W-:Y:S07]  /*1020*/  BSSY.RECONVERGENT B0, `(.L_x_0) ;  /* 0x0000041000007945 */ /* 0x000fee0003800200 */
[----:B--2---:R-:W-:Y:S01]  /*1030*/  DFMA R22, R20, R22, -R4 ;  /* 0x000000161416722b */ /* 0x004fe20000000804 */
[----:B------:R-:W0:Y:S08]  /*1040*/  LDC.64 R20, c[0x0][0x3c8] ;  /* 0x0000f200ff147b82 */ /* 0x000e300000000a00 */
[----:B------:R-:W1:Y:S01]  /*1050*/  LDC.64 R4, c[0x0][0x3c0] ;  /* 0x0000f000ff047b82 */ /* 0x000e620000000a00 */
[----:B0-----:R-:W-:-:S02]  /*1060*/  DMUL R6, R6, R20 ;  /* 0x0000001406067228 */ /* 0x001fc40000000000 */
[----:B------:R-:W-:-:S06]  /*1070*/  DMUL R10, R10, R20 ;  /* 0x000000140a0a7228 */ /* 0x000fcc0000000000 */
[----:B------:R-:W-:Y:S02]  /*1080*/  DFMA R6, R6, UR6, RZ ;  /* 0x0000000606067c2b */ /* 0x000fe400080000ff */
[----:B---3--:R-:W-:-:S06]  /*1090*/  DADD R18, R18, R14 ;  /* 0x0000000012127229 */ /* 0x008fcc000000000e */
[----:B------:R-:W-:Y:S02]  /*10a0*/  DFMA R10, R10, UR6, R6 ;  /* 0x000000060a0a7c2b */ /* 0x000fe40008000006 */
[----:B------:R-:W-:Y:S02]  /*10b0*/  DMUL R6, R18, 0.5 ;  /* 0x3fe0000012067828 */ /* 0x000fe40000000000 */
[----:B----4-:R-:W-:Y:S02]  /*10c0*/  DADD R12, R14, R12 ;  /* 0x000000000e0c7229 */ /* 0x010fe4000000000c */
[-C--:B-1----:R-:W-:Y:S02]  /*10d0*/  DMUL R14, R22, R4.reuse ;  /* 0x00000004160e7228 */ /* 0x082fe40000000000 */
[----:B------:R-:W-:Y:S02]  /*10e0*/  DMUL R22, R20, R4 ;  /* 0x0000000414167228 */ /* 0x000fe40000000000 */
[----:B------:R-:W-:Y:S01]  /*10f0*/  DSETP.MAX.AND P0, P1, RZ, R6, PT ;  /* 0x00000006ff00722a */ /* 0x000fe2000390f000 */
[----:B------:R-:W-:-:S03]  /*1100*/  CS2R R18, SRZ ;  /* 0x0000000000127805 */ /* 0x000fc6000001ff00 */
[----:B------:R-:W-:Y:S02]  /*1110*/  DFMA R14, R14, UR6, R10 ;  /* 0x000000060e0e7c2b */ /* 0x000fe4000800000a */
[----:B------:R-:W-:Y:S01]  /*1120*/  DMUL R10, R22, UR6 ;  /* 0x00000006160a7c28 */ /* 0x000fe20008000000 */
[----:B------:R-:W-:Y:S01]  /*1130*/  IMAD.MOV.U32 R24, RZ, RZ, R7 ;  /* 0x000000ffff187224 */ /* 0x000fe200078e0007 */
[----:B------:R-:W-:Y:S01]  /*1140*/  DMUL R22, R8, R4 ;  /* 0x0000000408167228 */ /* 0x000fe20000000000 */
[----:B------:R-:W-:Y:S01]  /*1150*/  IMAD.MOV.U32 R9, RZ, RZ, R6 ;  /* 0x000000ffff097224 */ /* 0x000fe200078e0006 */
[----:B------:R-:W-:Y:S02]  /*1160*/  DMUL R12, R12, 0.5 ;  /* 0x3fe000000c0c7828 */ /* 0x000fe40000000000 */
[----:B------:R-:W-:Y:S02]  /*1170*/  FSEL R19, R19, R24, P0 ;  /* 0x0000001813137208 */ /* 0x000fe40000000000 */
[----:B------:R-:W-:Y:S01]  /*1180*/  SEL R18, R18, R9, P0 ;  /* 0x0000000912127207 */ /* 0x000fe20000000000 */
[----:B------:R-:W-:Y:S01]  /*1190*/  DSETP.GT.AND P0, PT, R6, RZ, PT ;  /* 0x000000ff0600722a */ /* 0x000fe20003f04000 */
[----:B------:R-:W0:Y:S01]  /*11a0*/  MUFU.RCP64H R9, R11 ;  /* 0x0000000b00097308 */ /* 0x000e220000001800 */
[----:B------:R-:W-:Y:S01]  /*11b0*/  @P1 LOP3.LUT R19, R24, 0x80000, RZ, 0xfc, !PT ;  /* 0x0008000018131812 */ /* 0x000fe200078efcff */
[----:B------:R-:W-:-:S02]  /*11c0*/  DSETP.GT.AND P1, PT, R12, RZ, PT ;  /* 0x000000ff0c00722a */ /* 0x000fc40003f24000 */
[----:B------:R-:W-:Y:S01]  /*11d0*/  DFMA R14, R22, UR6, R14 ;  /* 0x00000006160e7c2b */ /* 0x000fe2000800000e */
[----:B------:R-:W-:Y:S02]  /*11e0*/  FSEL R6, R6, RZ, !P0 ;  /* 0x000000ff06067208 */ /* 0x000fe40004000000 */
[----:B------:R-:W-:Y:S01]  /*11f0*/  FSEL R7, R7, RZ, !P0 ;  /* 0x000000ff07077208 */ /* 0x000fe20004000000 */
[----:B------:R-:W-:Y:S01]  /*1200*/  DSETP.MAX.AND P0, P2, RZ, R12, PT ;  /* 0x0000000cff00722a */ /* 0x000fe20003a0f000 */
[----:B------:R-:W-:Y:S01]  /*1210*/  IMAD.MOV.U32 R22, RZ, RZ, R12 ;  /* 0x000000ffff167224 */ /* 0x000fe200078e000c */
[----:B------:R-:W-:Y:S01]  /*1220*/  DMUL R18, R16, R18 ;  /* 0x0000001210127228 */ /* 0x000fe20000000000 */
[----:B------:R-:W-:Y:S01]  /*1230*/  IMAD.MOV.U32 R23, RZ, RZ, R13 ;  /* 0x000000ffff177224 */ /* 0x000fe200078e000d */
[----:B------:R-:W-:Y:S01]  /*1240*/  FSEL R12, R12, RZ, !P1 ;  /* 0x000000ff0c0c7208 */ /* 0x000fe20004800000 */
[----:B------:R-:W-:Y:S01]  /*1250*/  IMAD.MOV.U32 R8, RZ, RZ, 0x1 ;  /* 0x00000001ff087424 */ /* 0x000fe200078e00ff */
[----:B------:R-:W-:Y:S01]  /*1260*/  FSEL R13, R13, RZ, !P1 ;  /* 0x000000ff0d0d7208 */ /* 0x000fe20004800000 */
[----:B------:R-:W-:Y:S01]  /*1270*/  IMAD.MOV.U32 R24, RZ, RZ, RZ ;  /* 0x000000ffff187224 */ /* 0x000fe200078e00ff */
[----:B------:R-:W1:Y:S02]  /*1280*/  LDCU.64 UR6, c[0x0][0x3a8] ;  /* 0x00007500ff0677ac */ /* 0x000e640008000a00 */
[----:B-----5:R-:W-:-:S02]  /*1290*/  DFMA R6, R26, R6, -R18 ;  /* 0x000000061a06722b */ /* 0x020fc40000000812 */
[----:B------:R-:W-:Y:S01]  /*12a0*/  DMUL R12, R16, R12 ;  /* 0x0000000c100c7228 */ /* 0x000fe20000000000 */
[----:B------:R-:W-:Y:S01]  /*12b0*/  IMAD.MOV.U32 R17, RZ, RZ, RZ ;  /* 0x000000ffff117224 */ /* 0x000fe200078e00ff */
[----:B0-----:R-:W-:Y:S01]  /*12c0*/  DFMA R18, -R10, R8, 1 ;  /* 0x3ff000000a12742b */ /* 0x001fe20000000108 */
[----:B------:R-:W-:Y:S02]  /*12d0*/  FSEL R25, R24, R23, P0 ;  /* 0x0000001718197208 */ /* 0x000fe40000000000 */
[----:B------:R-:W-:Y:S02]  /*12e0*/  @P2 LOP3.LUT R25, R23, 0x80000, RZ, 0xfc, !PT ;  /* 0x0008000017192812 */ /* 0x000fe400078efcff */
[----:B------:R-:W-:Y:S01]  /*12f0*/  SEL R24, R17, R22, P0 ;  /* 0x0000001611187207 */ /* 0x000fe20000000000 */
[----:B------:R-:W-:Y:S02]  /*1300*/  DMUL R6, R6, R4 ;  /* 0x0000000406067228 */ /* 0x000fe40000000000 */
[----:B------:R-:W-:-:S03]  /*1310*/  DFMA R18, R18, R18, R18 ;  /* 0x000000121212722b */ /* 0x000fc60000000012 */
[----:B------:R-:W-:-:S03]  /*1320*/  DFMA R2, R24, R2, -R12 ;  /* 0x000000021802722b */ /* 0x000fc6000000080c */
[----:B------:R-:W-:Y:S02]  /*1330*/  DFMA R6, R6, R20, R14 ;  /* 0x000000140606722b */ /* 0x000fe4000000000e */
[----:B------:R-:W-:-:S03]  /*1340*/  DFMA R18, R8, R18, R8 ;  /* 0x000000120812722b */ /* 0x000fc60000000008 */
[----:B------:R-:W-:-:S05]  /*1350*/  DMUL R2, R2, R4 ;  /* 0x0000000402027228 */ /* 0x000fca0000000000 */
[----:B------:R-:W-:-:S03]  /*1360*/  DFMA R4, -R10, R18, 1 ;  /* 0x3ff000000a04742b */ /* 0x000fc60000000112 */
[----:B------:R-:W-:-:S05]  /*1370*/  DFMA R2, R2, R20, R6 ;  /* 0x000000140202722b */ /* 0x000fca0000000006 */
[----:B------:R-:W-:-:S03]  /*1380*/  DFMA R18, R18, R4, R18 ;  /* 0x000000041212722b */ /* 0x000fc60000000012 */
[----:B-1----:R-:W-:-:S08]  /*1390*/  DMUL R4, R2, UR6 ;  /* 0x0000000602047c28 */ /* 0x002fd00008000000 */
[----:B------:R-:W-:-:S08]  /*13a0*/  DMUL R2, R4, R18 ;  /* 0x0000001204027228 */ /* 0x000fd00000000000 */
[----:B------:R-:W-:-:S08]  /*13b0*/  DFMA R6, -R10, R2, R4 ;  /* 0x000000020a06722b */ /* 0x000fd00000000104 */
[----:B------:R-:W-:Y:S01]  /*13c0*/  DFMA R2, R18, R6, R2 ;  /* 0x000000061202722b */ /* 0x000fe20000000002 */
[----:B------:R-:W-:-:S09]  /*13d0*/  FSETP.GEU.AND P1, PT, |R5|, 6.5827683646048100446e-37, PT ;  /* 0x036000000500780b */ /* 0x000fd20003f2e200 */
[----:B------:R-:W-:-:S05]  /*13e0*/  FFMA R6, RZ, R11, R3 ;  /* 0x0000000bff067223 */ /* 0x000fca0000000003 */
[----:B------:R-:W-:-:S13]  /*13f0*/  FSETP.GT.AND P0, PT, |R6|, 1.469367938527859385e-39, PT ;  /* 0x001000000600780b */ /* 0x000fda0003f04200 */
[----:B------:R-:W-:Y:S05]  /*1400*/  @P0 BRA P1, `(.L_x_1) ;  /* 0x0000000000080947 */ /* 0x000fea0000800000 */
[----:B------:R-:W-:-:S07]  /*1410*/  MOV R12, 0x1430 ;  /* 0x00001430000c7802 */ /* 0x000fce0000000f00 */
[----:B------:R-:W-:Y:S05]  /*1420*/  CALL.REL.NOINC `($__internal_0_$__cuda_sm20_div_rn_f64_full) ;  /* 0x0000000000147944 */ /* 0x000fea0003c00000 */
.L_x_1:
[----:B------:R-:W-:Y:S05]  /*1430*/  BSYNC.RECONVERGENT B0 ;  /* 0x0000000000007941 */ /* 0x000fea0003800200 */
.L_x_0:
[----:B------:R-:W0:Y:S02]  /*1440*/  LDC.64 R4, c[0x0][0x380] ;  /* 0x0000e000ff047b82 */ /* 0x000e240000000a00 */
[----:B0-----:R-:W-:-:S05]  /*1450*/  IMAD.WIDE R4, R0, 0x8, R4 ;  /* 0x0000000800047825 */ /* 0x001fca00078e0204 */
[----:B------:R-:W-:Y:S01]  /*1460*/  STG.E.64 desc[UR4][R4.64], R2 ;  /* 0x0000000204007986 */ /* 0x000fe2000c101b04 */
[----:B------:R-:W-:Y:S05]  /*1470*/  EXIT ;  /* 0x000000000000794d */ /* 0x000fea0003800000 */
        .weak           $__internal_0_$__cuda_sm20_div_rn_f64_full
        .type           $__internal_0_$__cuda_sm20_div_rn_f64_full,@function
        .size           $__internal_0_$__cuda_sm20_div_rn_f64_full,(.L_x_562 - $__internal_0_$__cuda_sm20_div_rn_f64_full)
$__internal_0_$__cuda_sm20_div_rn_f64_full:
[C---:B------:R-:W-:Y:S01]  /*1480*/  FSETP.GEU.AND P0, PT, |R11|.reuse, 1.469367938527859385e-39, PT ;  /* 0x001000000b00780b */ /* 0x040fe20003f0e200 */
[--C-:B------:R-:W-:Y:S01]  /*1490*/  IMAD.MOV.U32 R6, RZ, RZ, R10.reuse ;  /* 0x000000ffff067224 */ /* 0x100fe200078e000a */
[----:B------:R-:W-:Y:S01]  /*14a0*/  LOP3.LUT R2, R11, 0x800fffff, RZ, 0xc0, !PT ;  /* 0x800fffff0b027812 */ /* 0x000fe200078ec0ff */
[----:B------:R-:W-:Y:S01]  /*14b0*/  IMAD.MOV.U32 R7, RZ, RZ, R11 ;  /* 0x000000ffff077224 */ /* 0x000fe200078e000b */
[C---:B------:R-:W-:Y:S01]  /*14c0*/  FSETP.GEU.AND P2, PT, |R5|.reuse, 1.469367938527859385e-39, PT ;  /* 0x001000000500780b */ /* 0x040fe20003f4e200 */
[----:B------:R-:W-:Y:S01]  /*14d0*/  IMAD.MOV.U32 R14, RZ, RZ, 0x1 ;  /* 0x00000001ff0e7424 */ /* 0x000fe200078e00ff */
[----:B------:R-:W-:Y:S01]  /*14e0*/  LOP3.LUT R3, R2, 0x3ff00000, RZ, 0xfc, !PT ;  /* 0x3ff0000002037812 */ /* 0x000fe200078efcff */
[----:B------:R-:W-:Y:S01]  /*14f0*/  IMAD.MOV.U32 R2, RZ, RZ, R10 ;  /* 0x000000ffff027224 */ /* 0x000fe200078e000a */
[----:B------:R-:W-:Y:S01]  /*1500*/  LOP3.LUT R10, R5, 0x7ff00000, RZ, 0xc0, !PT ;  /* 0x7ff00000050a7812 */ /* 0x000fe200078ec0ff */
[----:B------:R-:W-:Y:S01]  /*1510*/  BSSY.RECONVERGENT B1, `(.L_x_2) ;  /* 0x0000050000017945 */ /* 0x000fe20003800200 */
[----:B------:R-:W-:Y:S01]  /*1520*/  LOP3.LUT R13, R11, 0x7ff00000, RZ, 0xc0, !PT ;  /* 0x7ff000000b0d7812 */ /* 0x000fe200078ec0ff */
[----:B------:R-:W-:-:S02]  /*1530*/  IMAD.MOV.U32 R11, RZ, RZ, 0x1ca00000 ;  /* 0x1ca00000ff0b7424 */ /* 0x000fc400078e00ff */
[----:B------:R-:W-:Y:S01]  /*1540*/  @!P0 DMUL R2, R6, 8.98846567431157953865e+307 ;  /* 0x7fe0000006028828 */ /* 0x000fe20000000000 */
[C---:B------:R-:W-:Y:S01]  /*1550*/  ISETP.GE.U32.AND P1, PT, R10.reuse, R13, PT ;  /* 0x0000000d0a00720c */ /* 0x040fe20003f26070 */
[----:B------:R-:W-:Y:S02]  /*1560*/  IMAD.MOV.U32 R20, RZ, RZ, R10 ;  /* 0x000000ffff147224 */ /* 0x000fe400078e000a */
[----:B------:R-:W-:Y:S01]  /*1570*/  @!P2 LOP3.LUT R17, R7, 0x7ff00000, RZ, 0xc0, !PT ;  /* 0x7ff000000711a812 */ /* 0x000fe200078ec0ff */
[----:B------:R-:W-:Y:S01]  /*1580*/  @!P2 IMAD.MOV.U32 R16, RZ, RZ, RZ ;  /* 0x000000ffff10a224 */ /* 0x000fe200078e00ff */
[----:B------:R-:W0:Y:S02]  /*1590*/  MUFU.RCP64H R15, R3 ;  /* 0x00000003000f7308 */ /* 0x000e240000001800 */
[----:B------:R-:W-:Y:S02]  /*15a0*/  @!P2 ISETP.GE.U32.AND P3, PT, R10, R17, PT ;  /* 0x000000110a00a20c */ /* 0x000fe40003f66070 */
[----:B------:R-:W-:-:S02]  /*15b0*/  @!P0 LOP3.LUT R13, R3, 0x7ff00000, RZ, 0xc0, !PT ;  /* 0x7ff00000030d8812 */ /* 0x000fc400078ec0ff */
[----:B------:R-:W-:-:S03]  /*15c0*/  @!P2 SEL R17, R11, 0x63400000, !P3 ;  /* 0x634000000b11a807 */ /* 0x000fc60005800000 */
[----:B------:R-:W-:Y:S01]  /*15d0*/  VIADD R22, R13, 0xffffffff ;  /* 0xffffffff0d167836 */ /* 0x000fe20000000000 */
[----:B------:R-:W-:-:S04]  /*15e0*/  @!P2 LOP3.LUT R17, R17, 0x80000000, R5, 0xf8, !PT ;  /* 0x800000001111a812 */ /* 0x000fc800078ef805 */
[----:B------:R-:W-:Y:S01]  /*15f0*/  @!P2 LOP3.LUT R17, R17, 0x100000, RZ, 0xfc, !PT ;  /* 0x001000001111a812 */ /* 0x000fe200078efcff */
[----:B0-----:R-:W-:-:S08]  /*1600*/  DFMA R8, R14, -R2, 1 ;  /* 0x3ff000000e08742b */ /* 0x001fd00000000802 */
[----:B------:R-:W-:-:S08]  /*1610*/  DFMA R8, R8, R8, R8 ;  /* 0x000000080808722b */ /* 0x000fd00000000008 */
[----:B------:R-:W-:Y:S01]  /*1620*/  DFMA R14, R14, R8, R14 ;  /* 0x000000080e0e722b */ /* 0x000fe2000000000e */
[----:B------:R-:W-:Y:S01]  /*1630*/  SEL R9, R11, 0x63400000, !P1 ;  /* 0x634000000b097807 */ /* 0x000fe20004800000 */
[----:B------:R-:W-:-:S03]  /*1640*/  IMAD.MOV.U32 R8, RZ, RZ, R4 ;  /* 0x000000ffff087224 */ /* 0x000fc600078e0004 */
[----:B------:R-:W-:-:S03]  /*1650*/  LOP3.LUT R9, R9, 0x800fffff, R5, 0xf8, !PT ;  /* 0x800fffff09097812 */ /* 0x000fc600078ef805 */
[----:B------:R-:W-:-:S03]  /*1660*/  DFMA R18, R14, -R2, 1 ;  /* 0x3ff000000e12742b */ /* 0x000fc60000000802 */
[----:B------:R-:W-:-:S05]  /*1670*/  @!P2 DFMA R8, R8, 2, -R16 ;  /* 0x400000000808a82b */ /* 0x000fca0000000810 */
[----:B------:R-:W-:-:S05]  /*1680*/  DFMA R14, R14, R18, R14 ;  /* 0x000000120e0e722b */ /* 0x000fca000000000e */
[----:B------:R-:W-:-:S03]  /*1690*/  @!P2 LOP3.LUT R20, R9, 0x7ff00000, RZ, 0xc0, !PT ;  /* 0x7ff000000914a812 */ /* 0x000fc600078ec0ff */
[----:B------:R-:W-:Y:S02]  /*16a0*/  DMUL R16, R14, R8 ;  /* 0x000000080e107228 */ /* 0x000fe40000000000 */
[----:B------:R-:W-:-:S05]  /*16b0*/  VIADD R21, R20, 0xffffffff ;  /* 0xffffffff14157836 */ /* 0x000fca0000000000 */
[----:B------:R-:W-:Y:S01]  /*16c0*/  ISETP.GT.U32.AND P0, PT, R21, 0x7feffffe, PT ;  /* 0x7feffffe1500780c */ /* 0x000fe20003f04070 */
[----:B------:R-:W-:-:S03]  /*16d0*/  DFMA R18, R16, -R2, R8 ;  /* 0x800000021012722b */ /* 0x000fc60000000008 */
[----:B------:R-:W-:-:S05]  /*16e0*/  ISETP.GT.U32.OR P0, PT, R22, 0x7feffffe, P0 ;  /* 0x7feffffe1600780c */ /* 0x000fca0000704470 */
[----:B------:R-:W-:-:S08]  /*16f0*/  DFMA R14, R14, R18, R16 ;  /* 0x000000120e0e722b */ /* 0x000fd00000000010 */
[----:B------:R-:W-:Y:S05]  /*1700*/  @P0 BRA `(.L_x_3) ;  /* 0x00000000006c0947 */ /* 0x000fea0003800000 */
[----:B------:R-:W-:-:S04]  /*1710*/  LOP3.LUT R5, R7, 0x7ff00000, RZ, 0xc0, !PT ;  /* 0x7ff0000007057812 */ /* 0x000fc800078ec0ff */
[CC--:B------:R-:W-:Y:S02]  /*1720*/  VIADDMNMX R4, R10.reuse, -R5.reuse, 0xb9600000, !PT ;  /* 0xb96000000a047446 */ /* 0x0c0fe40007800905 */
[----:B------:R-:W-:Y:S02]  /*1730*/  ISETP.GE.U32.AND P0, PT, R10, R5, PT ;  /* 0x000000050a00720c */ /* 0x000fe40003f06070 */
[----:B------:R-:W-:Y:S02]  /*1740*/  VIMNMX R4, PT, PT, R4, 0x46a00000, PT ;  /* 0x46a0000004047848 */ /* 0x000fe40003fe0100 */
[----:B------:R-:W-:-:S05]  /*1750*/  SEL R13, R11, 0x63400000, !P0 ;  /* 0x634000000b0d7807 */ /* 0x000fca0004000000 */
[----:B------:R-:W-:Y:S02]  /*1760*/  IMAD.IADD R13, R4, 0x1, -R13 ;  /* 0x00000001040d7824 */ /* 0x000fe400078e0a0d */
[----:B------:R-:W-:Y:S02]  /*1770*/  IMAD.MOV.U32 R4, RZ, RZ, RZ ;  /* 0x000000ffff047224 */ /* 0x000fe400078e00ff */
[----:B------:R-:W-:-:S06]  /*1780*/  VIADD R5, R13, 0x7fe00000 ;  /* 0x7fe000000d057836 */ /* 0x000fcc0000000000 */
[----:B------:R-:W-:-:S10]  /*1790*/  DMUL R10, R14, R4 ;  /* 0x000000040e0a7228 */ /* 0x000fd40000000000 */
[----:B------:R-:W-:-:S13]  /*17a0*/  FSETP.GTU.AND P0, PT, |R11|, 1.469367938527859385e-39, PT ;  /* 0x001000000b00780b */ /* 0x000fda0003f0c200 */
[----:B------:R-:W-:Y:S05]  /*17b0*/  @P0 BRA `(.L_x_4) ;  /* 0x0000000000940947 */ /* 0x000fea0003800000 */
[----:B------:R-:W-:Y:S01]  /*17c0*/  DFMA R2, R14, -R2, R8 ;  /* 0x800000020e02722b */ /* 0x000fe20000000008 */
[----:B------:R-:W-:-:S09]  /*17d0*/  IMAD.MOV.U32 R4, RZ, RZ, RZ ;  /* 0x000000ffff047224 */ /* 0x000fd200078e00ff */
[C---:B------:R-:W-:Y:S02]  /*17e0*/  FSETP.NEU.AND P0, PT, R3.reuse, RZ, PT ;  /* 0x000000ff0300720b */ /* 0x040fe40003f0d000 */
[----:B------:R-:W-:-:S04]  /*17f0*/  LOP3.LUT R7, R3, 0x80000000, R7, 0x48, !PT ;  /* 0x8000000003077812 */ /* 0x000fc800078e4807 */
[----:B------:R-:W-:-:S07]  /*1800*/  LOP3.LUT R5, R7, R5, RZ, 0xfc, !PT ;  /* 0x0000000507057212 */ /* 0x000fce00078efcff */
[----:B------:R-:W-:Y:S05]  /*1810*/  @!P0 BRA `(.L_x_4) ;  /* 0x00000000007c8947 */ /* 0x000fea0003800000 */
[----:B------:R-:W-:Y:S01]  /*1820*/  IMAD.MOV R3, RZ, RZ, -R13 ;  /* 0x000000ffff037224 */ /* 0x000fe200078e0a0d */
[----:B------:R-:W-:Y:S01]  /*1830*/  DMUL.RP R4, R14, R4 ;  /* 0x000000040e047228 */ /* 0x000fe20000008000 */
[----:B------:R-:W-:Y:S01]  /*1840*/  IMAD.MOV.U32 R2, RZ, RZ, RZ ;  /* 0x000000ffff027224 */ /* 0x000fe200078e00ff */
[----:B------:R-:W-:-:S05]  /*1850*/  IADD3 R13, PT, PT, -R13, -0x43300000, RZ ;  /* 0xbcd000000d0d7810 */ /* 0x000fca0007ffe1ff */
[----:B------:R-:W-:-:S03]  /*1860*/  DFMA R2, R10, -R2, R14 ;  /* 0x800000020a02722b */ /* 0x000fc6000000000e */
[----:B------:R-:W-:-:S07]  /*1870*/  LOP3.LUT R7, R5, R7, RZ, 0x3c, !PT ;  /* 0x0000000705077212 */ /* 0x000fce00078e3cff */
[----:B------:R-:W-:-:S04]  /*1880*/  FSETP.NEU.AND P0, PT, |R3|, R13, PT ;  /* 0x0000000d0300720b */ /* 0x000fc80003f0d200 */
[----:B------:R-:W-:Y:S02]  /*1890*/  FSEL R10, R4, R10, !P0 ;  /* 0x0000000a040a7208 */ /* 0x000fe40004000000 */
[----:B------:R-:W-:Y:S01]  /*18a0*/  FSEL R11, R7, R11, !P0 ;  /* 0x0000000b070b7208 */ /* 0x000fe20004000000 */
[----:B------:R-:W-:Y:S06]  /*18b0*/  BRA `(.L_x_4) ;  /* 0x0000000000547947 */ /* 0x000fec0003800000 */
.L_x_3:
[----:B------:R-:W-:-:S14]  /*18c0*/  DSETP.NAN.AND P0, PT, R4, R4, PT ;  /* 0x000000040400722a */ /* 0x000fdc0003f08000 */
[----:B------:R-:W-:Y:S05]  /*18d0*/  @P0 BRA `(.L_x_5) ;  /* 0x0000000000440947 */ /* 0x000fea0003800000 */
[----:B------:R-:W-:-:S14]  /*18e0*/  DSETP.NAN.AND P0, PT, R6, R6, PT ;  /* 0x000000060600722a */ /* 0x000fdc0003f08000 */
[----:B------:R-:W-:Y:S05]  /*18f0*/  @P0 BRA `(.L_x_6) ;  /* 0x0000000000300947 */ /* 0x000fea0003800000 */
[----:B------:R-:W-:Y:S01]  /*1900*/  ISETP.NE.AND P0, PT, R20, R13, PT ;  /* 0x0000000d1400720c */ /* 0x000fe20003f05270 */
[----:B------:R-:W-:Y:S02]  /*1910*/  IMAD.MOV.U32 R10, RZ, RZ, 0x0 ;  /* 0x00000000ff0a7424 */ /* 0x000fe400078e00ff */
[----:B------:R-:W-:-:S10]  /*1920*/  IMAD.MOV.U32 R11, RZ, RZ, -0x80000 ;  /* 0xfff80000ff0b7424 */ /* 0x000fd400078e00ff */
[----:B------:R-:W-:Y:S05]  /*1930*/  @!P0 BRA `(.L_x_4) ;  /* 0x0000000000348947 */ /* 0x000fea0003800000 */
[----:B------:R-:W-:Y:S02]  /*1940*/  ISETP.NE.AND P0, PT, R20, 0x7ff00000, PT ;  /* 0x7ff000001400780c */ /* 0x000fe40003f05270 */
[----:B------:R-:W-:Y:S02]  /*1950*/  LOP3.LUT R11, R5, 0x80000000, R7, 0x48, !PT ;  /* 0x80000000050b7812 */ /* 0x000fe400078e4807 */
[----:B------:R-:W-:-:S13]  /*1960*/  ISETP.EQ.OR P0, PT, R13, RZ, !P0 ;  /* 0x000000ff0d00720c */ /* 0x000fda0004702670 */
[----:B------:R-:W-:Y:S01]  /*1970*/  @P0 LOP3.LUT R2, R11, 0x7ff00000, RZ, 0xfc, !PT ;  /* 0x7ff000000b020812 */ /* 0x000fe200078efcff */
[----:B------:R-:W-:Y:S02]  /*1980*/  @!P0 IMAD.MOV.U32 R10, RZ, RZ, RZ ;  /* 0x000000ffff0a8224 */ /* 0x000fe400078e00ff */
[----:B------:R-:W-:Y:S02]  /*1990*/  @P0 IMAD.MOV.U32 R10, RZ, RZ, RZ ;  /* 0x000000ffff0a0224 */ /* 0x000fe400078e00ff */
[----:B------:R-:W-:Y:S01]  /*19a0*/  @P0 IMAD.MOV.U32 R11, RZ, RZ, R2 ;  /* 0x000000ffff0b0224 */ /* 0x000fe200078e0002 */
[----:B------:R-:W-:Y:S06]  /*19b0*/  BRA `(.L_x_4) ;  /* 0x0000000000147947 */ /* 0x000fec0003800000 */
.L_x_6:
[----:B------:R-:W-:Y:S01]  /*19c0*/  LOP3.LUT R11, R7, 0x80000, RZ, 0xfc, !PT ;  /* 0x00080000070b7812 */ /* 0x000fe200078efcff */
[----:B------:R-:W-:Y:S01]  /*19d0*/  IMAD.MOV.U32 R10, RZ, RZ, R6 ;  /* 0x000000ffff0a7224 */ /* 0x000fe200078e0006 */
[----:B------:R-:W-:Y:S06]  /*19e0*/  BRA `(.L_x_4) ;  /* 0x0000000000087947 */ /* 0x000fec0003800000 */
.L_x_5:
[----:B------:R-:W-:Y:S01]  /*19f0*/  LOP3.LUT R11, R5, 0x80000, RZ, 0xfc, !PT ;  /* 0x00080000050b7812 */ /* 0x000fe200078efcff */
[----:B------:R-:W-:-:S07]  /*1a00*/  IMAD.MOV.U32 R10, RZ, RZ, R4 ;  /* 0x000000ffff0a7224 */ /* 0x000fce00078e0004 */
.L_x_4:
[----:B------:R-:W-:Y:S05]  /*1a10*/  BSYNC.RECONVERGENT B1 ;  /* 0x0000000000017941 */ /* 0x000fea0003800200 */
.L_x_2:
[----:B------:R-:W-:Y:S02]  /*1a20*/  IMAD.MOV.U32 R13, RZ, RZ, 0x0 ;  /* 0x00000000ff0d7424 */ /* 0x000fe400078e00ff */
[----:B------:R-:W-:Y:S02]  /*1a30*/  IMAD.MOV.U32 R2, RZ, RZ, R10 ;  /* 0x000000ffff027224 */ /* 0x000fe400078e000a */
[----:B------:R-:W-:Y:S01]  /*1a40*/  IMAD.MOV.U32 R3, RZ, RZ, R11 ;  /* 0x000000ffff037224 */ /* 0x000fe200078e000b */
[----:B------:R-:W-:Y:S06]  /*1a50*/  RET.REL.NODEC R12 `(_Z26spatial_finite_volume_stepPdPKdS1_S1_S1_diiiddd) ;  /* 0xffffffe40c687950 */ /* 0x000fec0003c3ffff */
.L_x_7:
[----:B------:R-:W-:-:S00]  /*1a60*/  BRA `(.L_x_7) ;  /* 0xfffffffc00fc7947 */ /* 0x000fc0000383ffff */
[----:B------:R-:W-:-:S00]  /*1a70*/  NOP ;  /* 0x0000000000007918 */ /* 0x000fc00000000000 */
        /* <DEDUP_REMOVED lines=8> */
.L_x_562:


//--------------------- .text._Z25surface_conservation_stepPdPKdS1_S1_S1_S1_diiiddd --------------------------
	.section	.text._Z25surface_conservation_stepPdPKdS1_S1_S1_S1_diiiddd,"ax",@progbits
	.align	128
        .global         _Z25surface_conservation_stepPdPKdS1_S1_S1_S1_diiiddd
        .type           _Z25surface_conservation_stepPdPKdS1_S1_S1_S1_diiiddd,@function
        .size           _Z25surface_conservation_stepPdPKdS1_S1_S1_S1_diiiddd,(.L_x_564 - _Z25surface_conservation_stepPdPKdS1_S1_S1_S1_diiiddd)
        .other          _Z25surface_conservation_stepPdPKdS1_S1_S1_S1_diiiddd,@"STO_CUDA_ENTRY STV_DEFAULT"
_Z25surface_conservation_stepPdPKdS1_S1_S1_S1_diiiddd:
.text._Z25surface_conservation_stepPdPKdS1_S1_S1_S1_diiiddd:
        /* <DEDUP_REMOVED lines=20> */
[C---:B------:R-:W-:Y:S01]  /*0140*/  VIADD R6, R0.reuse, 0xfffffffe ;  /* 0xfffffffe00067836 */ /* 0x040fe20000000000 */
[----:B------:R-:W-:Y:S01]  /*0150*/  UIADD3 UR5, UPT, UPT, UR9, -0x1, URZ ;  /* 0xffffffff09057890 */ /* 0x000fe2000fffe0ff */
[----:B------:R-:W-:Y:S01]  /*0160*/  VIADD R8, R0, 0xfffffffd ;  /* 0xfffffffd00087836 */ /* 0x000fe20000000000 */
[----:B------:R-:W-:Y:S01]  /*0170*/  UIADD3 UR4, UPT, UPT, UR4, -0x1, URZ ;  /* 0xffffffff04047890 */ /* 0x000fe2000fffe0ff */
[----:B------:R-:W1:Y:S03]  /*0180*/  LDCU UR6, c[0x0][0x3cc] ;  /* 0x00007980ff0677ac */ /* 0x000e660008000800 */
[----:B------:R-:W2:Y:S01]  /*0190*/  I2F.F64 R2, R21 ;  /* 0x0000001500027312 */ /* 0x000ea20000201c00 */
[----:B0-----:R-:W-:-:S07]  /*01a0*/  DSETP.MAX.AND P2, P3, RZ, R4, PT ;  /* 0x00000004ff00722a */ /* 0x001fce0003b4f000 */
[----:B------:R-:W0:Y:S01]  /*01b0*/  I2F.F64 R6, R6 ;  /* 0x0000000600067312 */ /* 0x000e220000201c00 */
[----:B--2---:R-:W-:-:S07]  /*01c0*/  DSETP.MAX.AND P0, P1, RZ, R2, PT ;  /* 0x00000002ff00722a */ /* 0x004fce000390f000 */
[----:B------:R-:W2:Y:S01]  /*01d0*/  I2F.F64 R8, R8 ;  /* 0x0000000800087312 */ /* 0x000ea20000201c00 */
[----:B------:R-:W-:Y:S02]  /*01e0*/  IMAD.MOV.U32 R13, RZ, RZ, R2 ;  /* 0x000000ffff0d7224 */ /* 0x000fe400078e0002 */
[----:B------:R-:W-:Y:S02]  /*01f0*/  IMAD.MOV.U32 R2, RZ, RZ, RZ ;  /* 0x000000ffff027224 */ /* 0x000fe400078e00ff */
[----:B------:R-:W-:Y:S01]  /*0200*/  IMAD.MOV.U32 R15, RZ, RZ, R3 ;  /* 0x000000ffff0f7224 */ /* 0x000fe200078e0003 */
[----:B0-----:R-:W-:Y:S01]  /*0210*/  DSETP.MAX.AND P4, P5, RZ, R6, PT ;  /* 0x00000006ff00722a */ /* 0x001fe20003d8f000 */
[----:B------:R-:W-:Y:S01]  /*0220*/  IMAD.MOV.U32 R3, RZ, RZ, R4 ;  /* 0x000000ffff037224 */ /* 0x000fe200078e0004 */
[----:B------:R-:W-:Y:S01]  /*0230*/  FSEL R11, R2, R5, P2 ;  /* 0x00000005020b7208 */ /* 0x000fe20001000000 */
[----:B------:R-:W-:Y:S01]  /*0240*/  IMAD.MOV.U32 R4, RZ, RZ, RZ ;  /* 0x000000ffff047224 */ /* 0x000fe200078e00ff */
[----:B------:R-:W-:Y:S01]  /*0250*/  @P3 LOP3.LUT R11, R5, 0x80000, RZ, 0xfc, !PT ;  /* 0x00080000050b3812 */ /* 0x000fe200078efcff */
[----:B------:R-:W-:Y:S01]  /*0260*/  IMAD.MOV.U32 R5, RZ, RZ, RZ ;  /* 0x000000ffff057224 */ /* 0x000fe200078e00ff */
[----:B------:R-:W-:Y:S01]  /*0270*/  MOV R17, R6 ;  /* 0x0000000600117202 */ /* 0x000fe20000000f00 */
[----:B------:R-:W-:Y:S01]  /*0280*/  IMAD.MOV.U32 R6, RZ, RZ, RZ ;  /* 0x000000ffff067224 */ /* 0x000fe200078e00ff */
[----:B------:R-:W-:Y:S01]  /*0290*/  SEL R4, R4, R3, P2 ;  /* 0x0000000304047207 */ /* 0x000fe20001000000 */
[----:B--2---:R-:W-:Y:S01]  /*02a0*/  DSETP.MAX.AND P3, P2, RZ, R8, PT ;  /* 0x00000008ff00722a */ /* 0x004fe20003a6f000 */
[----:B------:R-:W0:Y:S01]  /*02b0*/  I2F.F64.U32 R2, UR5 ;  /* 0x0000000500027d12 */ /* 0x000e220008201800 */
[----:B------:R-:W-:Y:S01]  /*02c0*/  FSEL R19, R5, R7, P4 ;  /* 0x0000000705137208 */ /* 0x000fe20002000000 */
[----:B------:R-:W-:Y:S01]  /*02d0*/  IMAD.MOV.U32 R23, RZ, RZ, R8 ;  /* 0x000000ffff177224 */ /* 0x000fe200078e0008 */
[----:B------:R-:W-:Y:S01]  /*02e0*/  SEL R6, R6, R17, P4 ;  /* 0x0000001106067207 */ /* 0x000fe20002000000 */
[----:B------:R-:W-:Y:S01]  /*02f0*/  IMAD.MOV.U32 R8, RZ, RZ, RZ ;  /* 0x000000ffff087224 */ /* 0x000fe200078e00ff */
[----:B------:R-:W-:Y:S01]  /*0300*/  @P5 LOP3.LUT R19, R7, 0x80000, RZ, 0xfc, !PT ;  /* 0x0008000007135812 */ /* 0x000fe200078efcff */
[----:B------:R-:W-:-:S02]  /*0310*/  IMAD.MOV.U32 R7, RZ, RZ, RZ ;  /* 0x000000ffff077224 */ /* 0x000fc400078e00ff */
[----:B------:R-:W2:Y:S01]  /*0320*/  I2F.F64.U32 R42, UR4 ;  /* 0x00000004002a7d12 */ /* 0x000ea20008201800 */
[----:B------:R-:W-:Y:S01]  /*0330*/  UIADD3 UR4, UPT, UPT, UR8, -0x1, URZ ;  /* 0xffffffff08047890 */ /* 0x000fe2000fffe0ff */
[----:B------:R-:W-:Y:S01]  /*0340*/  IMAD.MOV.U32 R5, RZ, RZ, R11 ;  /* 0x000000ffff057224 */ /* 0x000fe200078e000b */
[----:B------:R-:W-:Y:S02]  /*0350*/  FSEL R17, R7, R9, P3 ;  /* 0x0000000907117208 */ /* 0x000fe40001800000 */
[----:B------:R-:W-:Y:S02]  /*0360*/  MOV R7, R19 ;  /* 0x0000001300077202 */ /* 0x000fe40000000f00 */
[----:B------:R-:W-:Y:S01]  /*0370*/  @P2 LOP3.LUT R17, R9, 0x80000, RZ, 0xfc, !PT ;  /* 0x0008000009112812 */ /* 0x000fe200078efcff */
[----:B------:R-:W3:Y:S01]  /*0380*/  LDC.64 R18, c[0x0][0x3a8] ;  /* 0x0000ea00ff127b82 */ /* 0x000ee20000000a00 */
[----:B------:R-:W-:Y:S01]  /*0390*/  SEL R8, R8, R23, P3 ;  /* 0x0000001708087207 */ /* 0x000fe20001800000 */
[----:B------:R-:W4:Y:S01]  /*03a0*/  I2F.F64 R40, UR4 ;  /* 0x0000000400287d12 */ /* 0x000f220008201c00 */
[----:B0-----:R-:W-:Y:S01]  /*03b0*/  DSETP.GT.AND P5, PT, R6, R2, PT ;  /* 0x000000020600722a */ /* 0x001fe20003fa4000 */
[----:B------:R-:W-:Y:S01]  /*03c0*/  IMAD.MOV.U32 R9, RZ, RZ, R17 ;  /* 0x000000ffff097224 */ /* 0x000fe200078e0011 */
[----:B------:R-:W0:Y:S01]  /*03d0*/  LDCU.64 UR4, c[0x0][0x358] ;  /* 0x00006b00ff0477ac */ /* 0x000e220008000a00 */
[----:B--2---:R-:W-:-:S03]  /*03e0*/  DSETP.GT.AND P4, PT, R4, R42, PT ;  /* 0x0000002a0400722a */ /* 0x004fc60003f84000 */
[----:B------:R-:W-:Y:S01]  /*03f0*/  FSEL R10, R2, R6, P5 ;  /* 0x00000006020a7208 */ /* 0x000fe20002800000 */
[----:B------:R-:W-:Y:S01]  /*0400*/  IMAD.MOV.U32 R6, RZ, RZ, RZ ;  /* 0x000000ffff067224 */ /* 0x000fe200078e00ff */
[----:B------:R-:W-:Y:S01]  /*0410*/  FSEL R11, R3, R7, P5 ;  /* 0x00000007030b7208 */ /* 0x000fe20002800000 */
[----:B------:R-:W-:Y:S01]  /*0420*/  DSETP.GT.AND P2, PT, R8, R2, PT ;  /* 0x000000020800722a */ /* 0x000fe20003f44000 */
[----:B------:R-:W-:Y:S02]  /*0430*/  FSEL R5, R43, R5, P4 ;  /* 0x000000052b057208 */ /* 0x000fe40002000000 */
[C---:B------:R-:W-:Y:S01]  /*0440*/  FSEL R7, R6.reuse, R15, P0 ;  /* 0x0000000f06077208 */ /* 0x040fe20000000000 */
[----:B------:R-:W-:Y:S01]  /*0450*/  F2I.F64.TRUNC R10, R10 ;  /* 0x0000000a000a7311 */ /* 0x000fe2000030d100 */
[----:B------:R-:W-:Y:S02]  /*0460*/  SEL R6, R6, R13, P0 ;  /* 0x0000000d06067207 */ /* 0x000fe40000000000 */
[----:B------:R-:W-:-:S02]  /*0470*/  @P1 LOP3.LUT R7, R15, 0x80000, RZ, 0xfc, !PT ;  /* 0x000800000f071812 */ /* 0x000fc400078efcff */
[----:B------:R-:W-:Y:S02]  /*0480*/  FSEL R16, R2, R8, P2 ;  /* 0x0000000802107208 */ /* 0x000fe40001000000 */
[----:B------:R-:W-:Y:S02]  /*0490*/  FSEL R4, R42, R4, P4 ;  /* 0x000000042a047208 */ /* 0x000fe40002000000 */
[----:B----4-:R-:W-:Y:S01]  /*04a0*/  DSETP.GT.AND P0, PT, R6, R40, PT ;  /* 0x000000280600722a */ /* 0x010fe20003f04000 */
[----:B------:R-:W-:Y:S01]  /*04b0*/  FSEL R17, R3, R9, P2 ;  /* 0x0000000903117208 */ /* 0x000fe20001000000 */
[----:B------:R-:W2:Y:S04]  /*04c0*/  F2I.F64.TRUNC R5, R4 ;  /* 0x0000000400057311 */ /* 0x000ea8000030d100 */
[----:B------:R-:W-:-:S02]  /*04d0*/  FSEL R6, R40, R6, P0 ;  /* 0x0000000628067208 */ /* 0x000fc40000000000 */
[----:B------:R-:W-:Y:S02]  /*04e0*/  FSEL R7, R41, R7, P0 ;  /* 0x0000000729077208 */ /* 0x000fe40000000000 */
[----:B------:R-:W4:Y:S01]  /*04f0*/  F2I.F64.TRUNC R16, R16 ;  /* 0x0000001000107311 */ /* 0x000f22000030d100 */
[----:B--2---:R-:W-:-:S07]  /*0500*/  IMAD R10, R5, UR9, R10 ;  /* 0x00000009050a7c24 */ /* 0x004fce000f8e020a */
[----:B------:R2:W5:Y:S01]  /*0510*/  F2I.F64.TRUNC R13, R6 ;  /* 0x00000006000d7311 */ /* 0x000562000030d100 */
[----:B----4-:R-:W-:Y:S01]  /*0520*/  IMAD R4, R5, UR9, R16 ;  /* 0x0000000905047c24 */ /* 0x010fe2000f8e0210 */
[----:B--2---:R-:W2:Y:S01]  /*0530*/  LDC.64 R6, c[0x0][0x3c8] ;  /* 0x0000f200ff067b82 */ /* 0x004ea20000000a00 */
[--C-:B-----5:R-:W-:Y:S02]  /*0540*/  IMAD R9, R10, UR8, R13.reuse ;  /* 0x000000080a097c24 */ /* 0x120fe4000f8e020d */
[----:B------:R-:W-:Y:S02]  /*0550*/  IMAD R11, R4, UR8, R13 ;  /* 0x00000008040b7c24 */ /* 0x000fe4000f8e020d */
[----:B---3--:R-:W-:-:S04]  /*0560*/  IMAD.WIDE R8, R9, 0x8, R18 ;  /* 0x0000000809087825 */ /* 0x008fc800078e0212 */
[----:B------:R-:W-:Y:S02]  /*0570*/  IMAD.WIDE R10, R11, 0x8, R18 ;  /* 0x000000080b0a7825 */ /* 0x000fe400078e0212 */
[----:B0-----:R-:W3:Y:S04]  /*0580*/  LDG.E.64 R8, desc[UR4][R8.64] ;  /* 0x0000000408087981 */ /* 0x001ee8000c1e1b00 */
[----:B------:R-:W3:Y:S01]  /*0590*/  LDG.E.64 R10, desc[UR4][R10.64] ;  /* 0x000000040a0a7981 */ /* 0x000ee2000c1e1b00 */
[C---:B------:R-:W-:Y:S01]  /*05a0*/  VIADD R24, R0.reuse, 0x2 ;  /* 0x0000000200187836 */ /* 0x040fe20000000000 */
[----:B-1----:R-:W2:Y:S01]  /*05b0*/  MUFU.RCP64H R17, UR6 ;  /* 0x0000000600117d08 */ /* 0x002ea20008001800 */
[C---:B------:R-:W-:Y:S01]  /*05c0*/  VIADD R22, R0.reuse, 0x1 ;  /* 0x0000000100167836 */ /* 0x040fe20000000000 */
[----:B------:R-:W-:Y:S01]  /*05d0*/  MOV R28, RZ ;  /* 0x000000ff001c7202 */ /* 0x000fe20000000f00 */
[----:B------:R-:W-:Y:S01]  /*05e0*/  IMAD.MOV.U32 R16, RZ, RZ, 0x1 ;  /* 0x00000001ff107424 */ /* 0x000fe200078e00ff */
[----:B------:R-:W-:Y:S01]  /*05f0*/  MOV R4, RZ ;  /* 0x000000ff00047202 */ /* 0x000fe20000000f00 */
[----:B------:R-:W-:Y:S01]  /*0600*/  VIADD R26, R0, 0x3 ;  /* 0x00000003001a7836 */ /* 0x000fe20000000000 */
[----:B------:R-:W-:Y:S02]  /*0610*/  BSSY.RECONVERGENT B1, `(.L_x_8) ;  /* 0x000005c000017945 */ /* 0x000fe40003800200 */
[----:B------:R-:W0:Y:S08]  /*0620*/  I2F.F64.U32 R24, R24 ;  /* 0x0000001800187312 */ /* 0x000e300000201800 */
[----:B------:R1:W4:Y:S01]  /*0630*/  I2F.F64.U32 R18, R0 ;  /* 0x0000000000127312 */ /* 0x0003220000201800 */
[----:B0-----:R-:W-:-:S07]  /*0640*/  DSETP.MAX.AND P1, P2, RZ, R24, PT ;  /* 0x00000018ff00722a */ /* 0x001fce0003a2f000 */
[----:B------:R-:W0:Y:S01]  /*0650*/  I2F.F64.U32 R22, R22 ;  /* 0x0000001600167312 */ /* 0x000e220000201800 */
[----:B------:R-:W-:Y:S02]  /*0660*/  IMAD.MOV.U32 R31, RZ, RZ, R24 ;  /* 0x000000ffff1f7224 */ /* 0x000fe400078e0018 */
[----:B------:R-:W-:Y:S01]  /*0670*/  IMAD.MOV.U32 R35, RZ, RZ, R25 ;  /* 0x000000ffff237224 */ /* 0x000fe200078e0019 */
[----:B--2---:R-:W-:Y:S01]  /*0680*/  DFMA R24, R16, -R6, 1 ;  /* 0x3ff000001018742b */ /* 0x004fe20000000806 */
[----:B-1----:R-:W-:Y:S01]  /*0690*/  VIADD R0, R0, 0xffffffff ;  /* 0xffffffff00007836 */ /* 0x002fe20000000000 */
[----:B------:R-:W-:Y:S01]  /*06a0*/  SEL R28, R28, R31, P1 ;  /* 0x0000001f1c1c7207 */ /* 0x000fe20000800000 */
[----:B----4-:R-:W-:Y:S01]  /*06b0*/  DSETP.MAX.AND P3, P5, RZ, R18, PT ;  /* 0x00000012ff00722a */ /* 0x010fe20003d6f000 */
[----:B------:R-:W1:Y:S01]  /*06c0*/  I2F.F64.U32 R26, R26 ;  /* 0x0000001a001a7312 */ /* 0x000e620000201800 */
[----:B------:R-:W-:Y:S01]  /*06d0*/  MOV R15, R18 ;  /* 0x00000012000f7202 */ /* 0x000fe20000000f00 */
[----:B------:R-:W-:-:S02]  /*06e0*/  IMAD.MOV.U32 R18, RZ, RZ, RZ ;  /* 0x000000ffff127224 */ /* 0x000fc400078e00ff */
[----:B------:R-:W-:Y:S01]  /*06f0*/  DFMA R30, R24, R24, R24 ;  /* 0x00000018181e722b */ /* 0x000fe20000000018 */
[----:B------:R-:W-:Y:S01]  /*0700*/  IMAD.MOV.U32 R24, RZ, RZ, RZ ;  /* 0x000000ffff187224 */ /* 0x000fe200078e00ff */
[----:B0-----:R-:W-:Y:S01]  /*0710*/  DSETP.MAX.AND P6, P0, RZ, R22, PT ;  /* 0x00000016ff00722a */ /* 0x001fe200038cf000 */
[----:B------:R-:W-:Y:S01]  /*0720*/  IMAD.MOV.U32 R29, RZ, RZ, R22 ;  /* 0x000000ffff1d7224 */ /* 0x000fe200078e0016 */
[----:B------:R-:W-:Y:S01]  /*0730*/  SEL R18, R18, R15, P3 ;  /* 0x0000000f12127207 */ /* 0x000fe20001800000 */
[----:B------:R-:W-:Y:S01]  /*0740*/  IMAD.MOV.U32 R33, RZ, RZ, R23 ;  /* 0x000000ffff217224 */ /* 0x000fe200078e0017 */
[----:B------:R-:W-:Y:S01]  /*0750*/  FSEL R15, R4, R19, P3 ;  /* 0x00000013040f7208 */ /* 0x000fe20001800000 */
[----:B------:R0:W2:Y:S02]  /*0760*/  I2F.F64 R22, R0 ;  /* 0x0000000000167312 */ /* 0x0000a40000201c00 */
[----:B------:R-:W-:Y:S01]  /*0770*/  @P5 LOP3.LUT R15, R19, 0x80000, RZ, 0xfc, !PT ;  /* 0x00080000130f5812 */ /* 0x000fe200078efcff */
[----:B------:R-:W-:Y:S01]  /*0780*/  DFMA R30, R16, R30, R16 ;  /* 0x0000001e101e722b */ /* 0x000fe20000000010 */
[----:B-1----:R-:W-:Y:S01]  /*0790*/  IMAD.MOV.U32 R37, RZ, RZ, R26 ;  /* 0x000000ffff257224 */ /* 0x002fe200078e001a */
[----:B------:R-:W-:Y:S01]  /*07a0*/  DSETP.MAX.AND P3, P4, RZ, R26, PT ;  /* 0x0000001aff00722a */ /* 0x000fe20003c6f000 */
[----:B------:R-:W-:-:S02]  /*07b0*/  IMAD.MOV.U32 R39, RZ, RZ, R27 ;  /* 0x000000ffff277224 */ /* 0x000fc400078e001b */
[----:B------:R-:W-:Y:S02]  /*07c0*/  IMAD.MOV.U32 R26, RZ, RZ, RZ ;  /* 0x000000ffff1a7224 */ /* 0x000fe400078e00ff */
[----:B0-----:R-:W-:Y:S01]  /*07d0*/  IMAD.MOV.U32 R0, RZ, RZ, RZ ;  /* 0x000000ffff007224 */ /* 0x001fe200078e00ff */
[----:B------:R-:W-:Y:S01]  /*07e0*/  DFMA R16, R30, -R6, 1 ;  /* 0x3ff000001e10742b */ /* 0x000fe20000000806 */
[----:B------:R-:W-:Y:S01]  /*07f0*/  IMAD.MOV.U32 R19, RZ, RZ, R15 ;  /* 0x000000ffff137224 */ /* 0x000fe200078e000f */
[----:B------:R-:W-:Y:S02]  /*0800*/  SEL R26, R26, R29, P6 ;  /* 0x0000001d1a1a7207 */ /* 0x000fe40003000000 */
[C---:B------:R-:W-:Y:S01]  /*0810*/  FSEL R27, R0.reuse, R33, P6 ;  /* 0x00000021001b7208 */ /* 0x040fe20003000000 */
[----:B--2---:R-:W-:Y:S01]  /*0820*/  DSETP.MAX.AND P6, P5, RZ, R22, PT ;  /* 0x00000016ff00722a */ /* 0x004fe20003dcf000 */
[----:B------:R-:W-:Y:S01]  /*0830*/  @P0 LOP3.LUT R27, R33, 0x80000, RZ, 0xfc, !PT ;  /* 0x00080000211b0812 */ /* 0x000fe200078efcff */
[----:B------:R-:W-:Y:S01]  /*0840*/  DSETP.GT.AND P0, PT, R18, R2, PT ;  /* 0x000000021200722a */ /* 0x000fe20003f04000 */
[----:B------:R-:W-:Y:S01]  /*0850*/  IMAD.MOV.U32 R29, RZ, RZ, R22 ;  /* 0x000000ffff1d7224 */ /* 0x000fe200078e0016 */
[----:B------:R-:W-:Y:S01]  /*0860*/  DFMA R16, R30, R16, R30 ;  /* 0x000000101e10722b */ /* 0x000fe2000000001e */
[----:B------:R-:W-:Y:S01]  /*0870*/  IMAD.MOV.U32 R22, RZ, RZ, RZ ;  /* 0x000000ffff167224 */ /* 0x000fe200078e00ff */
[----:B------:R-:W-:-:S02]  /*0880*/  FSEL R15, R0, R23, P6 ;  /* 0x00000017000f7208 */ /* 0x000fc40003000000 */
[----:B------:R-:W-:Y:S02]  /*0890*/  FSEL R32, R2, R18, P0 ;  /* 0x0000001202207208 */ /* 0x000fe40000000000 */
[----:B------:R-:W-:Y:S01]  /*08a0*/  FSEL R33, R3, R19, P0 ;  /* 0x0000001303217208 */ /* 0x000fe20000000000 */
[----:B------:R-:W-:Y:S01]  /*08b0*/  DSETP.GT.AND P0, PT, R26, R2, PT ;  /* 0x000000021a00722a */ /* 0x000fe20003f04000 */
[----:B------:R-:W-:Y:S02]  /*08c0*/  SEL R22, R22, R29, P6 ;  /* 0x0000001d16167207 */ /* 0x000fe40003000000 */
[----:B------:R-:W-:Y:S01]  /*08d0*/  FSEL R29, R0, R35, P1 ;  /* 0x00000023001d7208 */ /* 0x000fe20000800000 */
[----:B------:R-:W0:Y:S01]  /*08e0*/  F2I.F64.TRUNC R12, R32 ;  /* 0x00000020000c7311 */ /* 0x000e22000030d100 */
[----:B------:R-:W-:Y:S02]  /*08f0*/  @P2 LOP3.LUT R29, R35, 0x80000, RZ, 0xfc, !PT ;  /* 0x00080000231d2812 */ /* 0x000fe400078efcff */
[----:B------:R-:W-:-:S02]  /*0900*/  @P5 LOP3.LUT R15, R23, 0x80000, RZ, 0xfc, !PT ;  /* 0x00080000170f5812 */ /* 0x000fc400078efcff */
[----:B------:R-:W-:Y:S02]  /*0910*/  FSEL R26, R2, R26, P0 ;  /* 0x0000001a021a7208 */ /* 0x000fe40000000000 */
[----:B------:R-:W-:Y:S01]  /*0920*/  FSEL R27, R3, R27, P0 ;  /* 0x0000001b031b7208 */ /* 0x000fe20000000000 */
[--C-:B------:R-:W-:Y:S01]  /*0930*/  DSETP.GT.AND P0, PT, R28, R2.reuse, PT ;  /* 0x000000021c00722a */ /* 0x100fe20003f04000 */
[----:B------:R-:W-:Y:S01]  /*0940*/  FSEL R25, R0, R39, P3 ;  /* 0x0000002700197208 */ /* 0x000fe20001800000 */
[----:B------:R-:W-:Y:S01]  /*0950*/  IMAD.MOV.U32 R23, RZ, RZ, R15 ;  /* 0x000000ffff177224 */ /* 0x000fe200078e000f */
[----:B------:R-:W-:Y:S01]  /*0960*/  SEL R24, R24, R37, P3 ;  /* 0x0000002518187207 */ /* 0x000fe20001800000 */
[----:B------:R-:W1:Y:S01]  /*0970*/  F2I.F64.TRUNC R26, R26 ;  /* 0x0000001a001a7311 */ /* 0x000e62000030d100 */
[----:B------:R-:W-:Y:S02]  /*0980*/  @P4 LOP3.LUT R25, R39, 0x80000, RZ, 0xfc, !PT ;  /* 0x0008000027194812 */ /* 0x000fe400078efcff */
[----:B------:R-:W-:Y:S01]  /*0990*/  FSEL R28, R2, R28, P0 ;  /* 0x0000001c021c7208 */ /* 0x000fe20000000000 */
[--C-:B------:R-:W-:Y:S01]  /*09a0*/  DSETP.GT.AND P1, PT, R22, R2.reuse, PT ;  /* 0x000000021600722a */ /* 0x100fe20003f24000 */
[----:B------:R-:W-:Y:S01]  /*09b0*/  FSEL R29, R3, R29, P0 ;  /* 0x0000001d031d7208 */ /* 0x000fe20000000000 */
[----:B0-----:R-:W-:Y:S01]  /*09c0*/  IMAD R46, R5, UR9, R12 ;  /* 0x00000009052e7c24 */ /* 0x001fe2000f8e020c */
[----:B------:R-:W-:-:S02]  /*09d0*/  DSETP.GT.AND P0, PT, R24, R2, PT ;  /* 0x000000021800722a */ /* 0x000fc40003f04000 */
[----:B------:R-:W0:Y:S04]  /*09e0*/  F2I.F64.TRUNC R28, R28 ;  /* 0x0000001c001c7311 */ /* 0x000e28000030d100 */
[C---:B------:R-:W-:Y:S02]  /*09f0*/  FSEL R24, R2.reuse, R24, P0 ;  /* 0x0000001802187208 */ /* 0x040fe40000000000 */
[----:B------:R-:W-:Y:S01]  /*0a00*/  FSEL R25, R3, R25, P0 ;  /* 0x0000001903197208 */ /* 0x000fe20000000000 */
[----:B-1----:R-:W-:Y:S01]  /*0a10*/  IMAD R4, R5, UR9, R26 ;  /* 0x0000000905047c24 */ /* 0x002fe2000f8e021a */
[----:B------:R-:W-:Y:S02]  /*0a20*/  FSEL R2, R2, R22, P1 ;  /* 0x0000001602027208 */ /* 0x000fe40000800000 */
[----:B------:R-:W-:Y:S01]  /*0a30*/  FSEL R3, R3, R23, P1 ;  /* 0x0000001703037208 */ /* 0x000fe20000800000 */
[----:B------:R-:W1:Y:S01]  /*0a40*/  F2I.F64.TRUNC R24, R24 ;  /* 0x0000001800187311 */ /* 0x000e62000030d100 */
[----:B------:R-:W-:-:S02]  /*0a50*/  IMAD R4, R4, UR8, R13 ;  /* 0x0000000804047c24 */ /* 0x000fc4000f8e020d */
[----:B0-----:R-:W-:-:S05]  /*0a60*/  IMAD R28, R5, UR9, R28 ;  /* 0x00000009051c7c24 */ /* 0x001fca000f8e021c */
[----:B------:R0:W2:Y:S02]  /*0a70*/  F2I.F64.TRUNC R2, R2 ;  /* 0x0000000200027311 */ /* 0x0000a4000030d100 */
[----:B0-----:R-:W-:Y:S01]  /*0a80*/  IMAD R3, R28, UR8, R13 ;  /* 0x000000081c037c24 */ /* 0x001fe2000f8e020d */
[----:B---3--:R-:W-:-:S08]  /*0a90*/  DADD R18, R8, -R10 ;  /* 0x0000000008127229 */ /* 0x008fd0000000080a */
[----:B------:R-:W-:Y:S02]  /*0aa0*/  DMUL R10, R18, R16 ;  /* 0x00000010120a7228 */ /* 0x000fe40000000000 */
[----:B------:R-:W-:-:S06]  /*0ab0*/  FSETP.GEU.AND P1, PT, |R19|, 6.5827683646048100446e-37, PT ;  /* 0x036000001300780b */ /* 0x000fcc0003f2e200 */
[----:B------:R-:W-:-:S08]  /*0ac0*/  DFMA R6, R10, -R6, R18 ;  /* 0x800000060a06722b */ /* 0x000fd00000000012 */
[----:B------:R-:W-:Y:S01]  /*0ad0*/  DFMA R22, R16, R6, R10 ;  /* 0x000000061016722b */ /* 0x000fe2000000000a */
[C---:B-1----:R-:W-:Y:S02]  /*0ae0*/  IMAD R6, R5.reuse, UR9, R24 ;  /* 0x0000000905067c24 */ /* 0x042fe4000f8e0218 */
[----:B--2---:R-:W-:Y:S02]  /*0af0*/  IMAD R10, R5, UR9, R2 ;  /* 0x00000009050a7c24 */ /* 0x004fe4000f8e0202 */
[--C-:B------:R-:W-:Y:S02]  /*0b00*/  IMAD R2, R6, UR8, R13.reuse ;  /* 0x0000000806027c24 */ /* 0x100fe4000f8e020d */
[----:B------:R-:W-:-:S03]  /*0b10*/  IMAD R5, R10, UR8, R13 ;  /* 0x000000080a057c24 */ /* 0x000fc6000f8e020d */
[----:B------:R-:W-:-:S05]  /*0b20*/  FFMA R0, RZ, UR6, R23 ;  /* 0x00000006ff007c23 */ /* 0x000fca0008000017 */
[----:B------:R-:W-:Y:S01]  /*0b30*/  FSETP.GT.AND P0, PT, |R0|, 1.469367938527859385e-39, PT ;  /* 0x001000000000780b */ /* 0x000fe20003f04200 */
[----:B------:R-:W-:-:S12]  /*0b40*/  IMAD R0, R46, UR8, R13 ;  /* 0x000000082e007c24 */ /* 0x000fd8000f8e020d */
[----:B------:R-:W-:Y:S05]  /*0b50*/  @P0 BRA P1, `(.L_x_9) ;  /* 0x00000000001c0947 */ /* 0x000fea0000800000 */
[----:B------:R-:W0:Y:S01]  /*0b60*/  LDCU.64 UR6, c[0x0][0x3c8] ;  /* 0x00007900ff0677ac */ /* 0x000e220008000a00 */
[----:B------:R-:W-:Y:S01]  /*0b70*/  MOV R16, 0xbb0 ;  /* 0x00000bb000107802 */ /* 0x000fe20000000f00 */
[----:B0-----:R-:W-:Y:S02]  /*0b80*/  IMAD.U32 R20, RZ, RZ, UR6 ;  /* 0x00000006ff147e24 */ /* 0x001fe4000f8e00ff */
[----:B------:R-:W-:-:S07]  /*0b90*/  IMAD.U32 R15, RZ, RZ, UR7 ;  /* 0x00000007ff0f7e24 */ /* 0x000fce000f8e00ff */
[----:B------:R-:W-:Y:S05]  /*0ba0*/  CALL.REL.NOINC `($__internal_1_$__cuda_sm20_div_rn_f64_full) ;  /* 0x000000d000107944 */ /* 0x000fea0003c00000 */
[----:B------:R-:W-:Y:S01]  /*0bb0*/  MOV R22, R18 ;  /* 0x0000001200167202 */ /* 0x000fe20000000f00 */
[----:B------:R-:W-:-:S07]  /*0bc0*/  IMAD.MOV.U32 R23, RZ, RZ, R15 ;  /* 0x000000ffff177224 */ /* 0x000fce00078e000f */
.L_x_9:
[----:B------:R-:W-:Y:S05]  /*0bd0*/  BSYNC.RECONVERGENT B1 ;  /* 0x0000000000017941 */ /* 0x000fea0003800200 */
.L_x_8:
[----:B------:R-:W0:Y:S01]  /*0be0*/  LDC.64 R6, c[0x0][0x3a8] ;  /* 0x0000ea00ff067b82 */ /* 0x000e220000000a00 */
[----:B------:R-:W1:Y:S07]  /*0bf0*/  LDCU UR6, c[0x0][0x3cc] ;  /* 0x00007980ff0677ac */ /* 0x000e6e0008000800 */
[----:B------:R-:W2:Y:S01]  /*0c00*/  LDC.64 R16, c[0x0][0x3c8] ;  /* 0x0000f200ff107b82 */ /* 0x000ea20000000a00 */
[----:B0-----:R-:W-:-:S06]  /*0c10*/  IMAD.WIDE R6, R5, 0x8, R6 ;  /* 0x0000000805067825 */ /* 0x001fcc00078e0206 */
[----:B------:R-:W3:Y:S01]  /*0c20*/  LDG.E.64 R6, desc[UR4][R6.64] ;  /* 0x0000000406067981 */ /* 0x000ee2000c1e1b00 */
[----:B-1----:R-:W2:Y:S01]  /*0c30*/  MUFU.RCP64H R11, UR6 ;  /* 0x00000006000b7d08 */ /* 0x002ea20008001800 */
[----:B------:R-:W-:Y:S01]  /*0c40*/  IMAD.MOV.U32 R10, RZ, RZ, 0x1 ;  /* 0x00000001ff0a7424 */ /* 0x000fe200078e00ff */
[----:B------:R-:W-:Y:S05]  /*0c50*/  BSSY.RECONVERGENT B1, `(.L_x_10) ;  /* 0x0000015000017945 */ /* 0x000fea0003800200 */
[----:B--2---:R-:W-:-:S08]  /*0c60*/  DFMA R18, R10, -R16, 1 ;  /* 0x3ff000000a12742b */ /* 0x004fd00000000810 */
[----:B------:R-:W-:-:S08]  /*0c70*/  DFMA R18, R18, R18, R18 ;  /* 0x000000121212722b */ /* 0x000fd00000000012 */
[----:B------:R-:W-:-:S08]  /*0c80*/  DFMA R10, R10, R18, R10 ;  /* 0x000000120a0a722b */ /* 0x000fd0000000000a */
[----:B------:R-:W-:-:S08]  /*0c90*/  DFMA R24, R10, -R16, 1 ;  /* 0x3ff000000a18742b */ /* 0x000fd00000000810 */
[----:B------:R-:W-:Y:S02]  /*0ca0*/  DFMA R24, R10, R24, R10 ;  /* 0x000000180a18722b */ /* 0x000fe4000000000a */
[----:B---3--:R-:W-:-:S08]  /*0cb0*/  DADD R18, -R8, R6 ;  /* 0x0000000008127229 */ /* 0x008fd00000000106 */
[----:B------:R-:W-:Y:S02]  /*0cc0*/  DMUL R10, R24, R18 ;  /* 0x00000012180a7228 */ /* 0x000fe40000000000 */
[----:B------:R-:W-:-:S06]  /*0cd0*/  FSETP.GEU.AND P1, PT, |R19|, 6.5827683646048100446e-37, PT ;  /* 0x036000001300780b */ /* 0x000fcc0003f2e200 */
[----:B------:R-:W-:-:S08]  /*0ce0*/  DFMA R8, R10, -R16, R18 ;  /* 0x800000100a08722b */ /* 0x000fd00000000012 */
[----:B------:R-:W-:-:S10]  /*0cf0*/  DFMA R10, R24, R8, R10 ;  /* 0x00000008180a722b */ /* 0x000fd4000000000a */
[----:B------:R-:W-:-:S05]  /*0d00*/  FFMA R5, RZ, UR6, R11 ;  /* 0x00000006ff057c23 */ /* 0x000fca000800000b */
[----:B------:R-:W-:-:S13]  /*0d10*/  FSETP.GT.AND P0, PT, |R5|, 1.469367938527859385e-39, PT ;  /* 0x001000000500780b */ /* 0x000fda0003f04200 */
[----:B------:R-:W-:Y:S05]  /*0d20*/  @P0 BRA P1, `(.L_x_11) ;  /* 0x00000000001c0947 */ /* 0x000fea0000800000 */
[----:B------:R-:W0:Y:S01]  /*0d30*/  LDCU.64 UR6, c[0x0][0x3c8] ;  /* 0x00007900ff0677ac */ /* 0x000e220008000a00 */
[----:B------:R-:W-:Y:S01]  /*0d40*/  MOV R16, 0xd80 ;  /* 0x00000d8000107802 */ /* 0x000fe20000000f00 */
[----:B0-----:R-:W-:Y:S02]  /*0d50*/  IMAD.U32 R20, RZ, RZ, UR6 ;  /* 0x00000006ff147e24 */ /* 0x001fe4000f8e00ff */
[----:B------:R-:W-:-:S07]  /*0d60*/  IMAD.U32 R15, RZ, RZ, UR7 ;  /* 0x00000007ff0f7e24 */ /* 0x000fce000f8e00ff */
[----:B------:R-:W-:Y:S05]  /*0d70*/  CALL.REL.NOINC `($__internal_1_$__cuda_sm20_div_rn_f64_full) ;  /* 0x000000cc009c7944 */ /* 0x000fea0003c00000 */
[----:B------:R-:W-:Y:S02]  /*0d80*/  IMAD.MOV.U32 R10, RZ, RZ, R18 ;  /* 0x000000ffff0a7224 */ /* 0x000fe400078e0012 */
[----:B------:R-:W-:-:S07]  /*0d90*/  IMAD.MOV.U32 R11, RZ, RZ, R15 ;  /* 0x000000ffff0b7224 */ /* 0x000fce00078e000f */
.L_x_11:
[----:B------:R-:W-:Y:S05]  /*0da0*/  BSYNC.RECONVERGENT B1 ;  /* 0x0000000000017941 */ /* 0x000fea0003800200 */
.L_x_10:
[----:B------:R-:W0:Y:S01]  /*0db0*/  LDC.64 R38, c[0x0][0x3a8] ;  /* 0x0000ea00ff267b82 */ /* 0x000e220000000a00 */
[----:B------:R-:W1:Y:S07]  /*0dc0*/  LDCU UR6, c[0x0][0x3cc] ;  /* 0x00007980ff0677ac */ /* 0x000e6e0008000800 */
[----:B------:R-:W2:Y:S01]  /*0dd0*/  LDC.64 R16, c[0x0][0x3c8] ;  /* 0x0000f200ff107b82 */ /* 0x000ea20000000a00 */
[----:B0-----:R-:W-:-:S06]  /*0de0*/  IMAD.WIDE R38, R0, 0x8, R38 ;  /* 0x0000000800267825 */ /* 0x001fcc00078e0226 */
[----:B------:R-:W3:Y:S01]  /*0df0*/  LDG.E.64 R38, desc[UR4][R38.64] ;  /* 0x0000000426267981 */ /* 0x000ee2000c1e1b00 */
[----:B-1----:R-:W2:Y:S01]  /*0e00*/  MUFU.RCP64H R9, UR6 ;  /* 0x0000000600097d08 */ /* 0x002ea20008001800 */
[----:B------:R-:W-:Y:S01]  /*0e10*/  MOV R8, 0x1 ;  /* 0x0000000100087802 */ /* 0x000fe20000000f00 */
        /* <DEDUP_REMOVED lines=21> */
.L_x_13:
[----:B------:R-:W-:Y:S05]  /*0f70*/  BSYNC.RECONVERGENT B1 ;  /* 0x0000000000017941 */ /* 0x000fea0003800200 */
.L_x_12:
        /* <DEDUP_REMOVED lines=23> */
[----:B0-----:R-:W-:Y:S01]  /*10f0*/  IMAD.U32 R20, RZ, RZ, UR6 ;  /* 0x00000006ff147e24 */ /* 0x001fe2000f8e00ff */
[----:B------:R-:W-:-:S07]  /*1100*/  MOV R15, UR7 ;  /* 0x00000007000f7c02 */ /* 0x000fce0008000f00 */
[----:B------:R-:W-:Y:S05]  /*1110*/  CALL.REL.NOINC `($__internal_1_$__cuda_sm20_div_rn_f64_full) ;  /* 0x000000c800b47944 */ /* 0x000fea0003c00000 */
[----:B------:R-:W-:Y:S02]  /*1120*/  IMAD.MOV.U32 R6, RZ, RZ, R18 ;  /* 0x000000ffff067224 */ /* 0x000fe400078e0012 */
[----:B------:R-:W-:-:S07]  /*1130*/  IMAD.MOV.U32 R7, RZ, RZ, R15 ;  /* 0x000000ffff077224 */ /* 0x000fce00078e000f */
.L_x_15:
[----:B------:R-:W-:Y:S05]  /*1140*/  BSYNC.RECONVERGENT B1 ;  /* 0x0000000000017941 */ /* 0x000fea0003800200 */
.L_x_14:
        /* <DEDUP_REMOVED lines=26> */
[----:B------:R-:W-:Y:S01]  /*12f0*/  IMAD.MOV.U32 R4, RZ, RZ, R18 ;  /* 0x000000ffff047224 */ /* 0x000fe200078e0012 */
[----:B------:R-:W-:-:S07]  /*1300*/  MOV R5, R15 ;  /* 0x0000000f00057202 */ /* 0x000fce0000000f00 */
.L_x_17:
[----:B------:R-:W-:Y:S05]  /*1310*/  BSYNC.RECONVERGENT B1 ;  /* 0x0000000000017941 */ /* 0x000fea0003800200 */
.L_x_16:
        /* <DEDUP_REMOVED lines=28> */
.L_x_19:
[----:B------:R-:W-:Y:S05]  /*14e0*/  BSYNC.RECONVERGENT B1 ;  /* 0x0000000000017941 */ /* 0x000fea0003800200 */
.L_x_18:
[C---:B------:R-:W-:Y:S01]  /*14f0*/  DADD R16, R10.reuse, R10 ;  /* 0x000000000a107229 */ /* 0x040fe2000000000a */
[----:B------:R-:W-:Y:S01]  /*1500*/  UMOV UR8, 0x55555555 ;  /* 0x5555555500087882 */ /* 0x000fe20000000000 */
[----:B------:R-:W-:Y:S01]  /*1510*/  UMOV UR9, 0x3fc55555 ;  /* 0x3fc5555500097882 */ /* 0x000fe20000000000 */
[----:B------:R-:W-:Y:S01]  /*1520*/  UMOV UR6, 0xaaaaaaab ;  /* 0xaaaaaaab00067882 */ /* 0x000fe20000000000 */
[----:B------:R-:W-:Y:S01]  /*1530*/  UMOV UR7, 0x3ff2aaaa ;  /* 0x3ff2aaaa00077882 */ /* 0x000fe20000000000 */
[----:B------:R-:W-:Y:S01]  /*1540*/  DMUL R36, R10, UR8 ;  /* 0x000000080a247c28 */ /* 0x000fe20008000000 */
[----:B------:R-:W-:Y:S01]  /*1550*/  UMOV UR10, 0xaaaaaaab ;  /* 0xaaaaaaab000a7882 */ /* 0x000fe20000000000 */
[----:B------:R-:W-:Y:S01]  /*1560*/  UMOV UR11, 0x3feaaaaa ;  /* 0x3feaaaaa000b7882 */ /* 0x000fe20000000000 */
[----:B------:R-:W-:Y:S01]  /*1570*/  DADD R24, -R16, R22 ;  /* 0x0000000010187229 */ /* 0x000fe20000000116 */
[----:B------:R-:W-:Y:S01]  /*1580*/  UMOV UR9, 0x3ffd5555 ;  /* 0x3ffd555500097882 */ /* 0x000fe20000000000 */
[----:B------:R-:W-:Y:S01]  /*1590*/  DMUL R16, R10, -UR6 ;  /* 0x800000060a107c28 */ /* 0x000fe20008000000 */
[----:B------:R-:W-:Y:S01]  /*15a0*/  UMOV UR6, 0x55555555 ;  /* 0x5555555500067882 */ /* 0x000fe20000000000 */
[----:B------:R-:W-:Y:S01]  /*15b0*/  UMOV UR7, 0x3fd55555 ;  /* 0x3fd5555500077882 */ /* 0x000fe20000000000 */
[----:B------:R-:W-:Y:S01]  /*15c0*/  DFMA R28, R8, UR10, -R36 ;  /* 0x0000000a081c7c2b */ /* 0x000fe20008000824 */
[----:B------:R-:W-:Y:S01]  /*15d0*/  BSSY.RECONVERGENT B0, `(.L_x_20) ;  /* 0x000000b000007945 */ /* 0x000fe20003800200 */
[----:B------:R-:W-:-:S02]  /*15e0*/  DMUL R34, R6, UR6 ;  /* 0x0000000606227c28 */ /* 0x000fc40008000000 */
[----:B------:R-:W-:Y:S02]  /*15f0*/  DADD R24, R24, R8 ;  /* 0x0000000018187229 */ /* 0x000fe40000000008 */
[----:B------:R-:W-:Y:S02]  /*1600*/  DFMA R16, R22, UR6, R16 ;  /* 0x0000000616107c2b */ /* 0x000fe40008000010 */
[C---:B------:R-:W-:Y:S02]  /*1610*/  DMUL R32, R6.reuse, UR10 ;  /* 0x0000000a06207c28 */ /* 0x040fe40008000000 */
[----:B------:R-:W-:Y:S02]  /*1620*/  DFMA R28, R6, UR6, R28 ;  /* 0x00000006061c7c2b */ /* 0x000fe4000800001c */
[----:B------:R-:W-:Y:S02]  /*1630*/  DADD R18, -RZ, |R24| ;  /* 0x00000000ff127229 */ /* 0x000fe40000000518 */
[----:B------:R-:W-:Y:S01]  /*1640*/  DFMA R30, R8, UR8, R16 ;  /* 0x00000008081e7c2b */ /* 0x000fe20008000010 */
[----:B------:R-:W-:-:S07]  /*1650*/  MOV R16, 0x1680 ;  /* 0x0000168000107802 */ /* 0x000fce0000000f00 */
[----:B------:R-:W-:-:S07]  /*1660*/  IMAD.MOV.U32 R15, RZ, RZ, R19 ;  /* 0x000000ffff0f7224 */ /* 0x000fce00078e0013 */
[----:B------:R-:W-:Y:S05]  /*1670*/  CALL.REL.NOINC `($_Z25surface_conservation_stepPdPKdS1_S1_S1_S1_diiiddd$__internal_accurate_pow) ;  /* 0x000000c800f07944 */ /* 0x000fea0003c00000 */
[----:B------:R-:W-:Y:S05]  /*1680*/  BSYNC.RECONVERGENT B0 ;  /* 0x0000000000007941 */ /* 0x000fea0003800200 */
.L_x_20:
[----:B------:R-:W-:Y:S01]  /*1690*/  DADD R16, R24, 2 ;  /* 0x4000000018107429 */ /* 0x000fe20000000000 */
[----:B------:R-:W-:Y:S01]  /*16a0*/  BSSY.RECONVERGENT B0, `(.L_x_21) ;  /* 0x0000011000007945 */ /* 0x000fe20003800200 */
[----:B------:R-:W-:Y:S01]  /*16b0*/  DFMA R22, R10, -4, R22 ;  /* 0xc01000000a16782b */ /* 0x000fe20000000016 */
[----:B------:R-:W-:Y:S01]  /*16c0*/  MOV R19, R15 ;  /* 0x0000000f00137202 */ /* 0x000fe20000000f00 */
[----:B------:R-:W-:Y:S02]  /*16d0*/  DMUL R44, R8, 3 ;  /* 0x40080000082c7828 */ /* 0x000fe40000000000 */
[----:B------:R-:W-:-:S04]  /*16e0*/  DSETP.NEU.AND P0, PT, R24, RZ, PT ;  /* 0x000000ff1800722a */ /* 0x000fc80003f0d000 */
[----:B------:R-:W-:Y:S02]  /*16f0*/  LOP3.LUT R16, R17, 0x7ff00000, RZ, 0xc0, !PT ;  /* 0x7ff0000011107812 */ /* 0x000fe400078ec0ff */
[----:B------:R-:W-:Y:S02]  /*1700*/  DADD R22, R22, R44 ;  /* 0x0000000016167229 */ /* 0x000fe4000000002c */
[----:B------:R-:W-:-:S06]  /*1710*/  ISETP.NE.AND P1, PT, R16, 0x7ff00000, PT ;  /* 0x7ff000001000780c */ /* 0x000fcc0003f25270 */
[----:B------:R-:W-:Y:S01]  /*1720*/  DADD R26, -RZ, |R22| ;  /* 0x00000000ff1a7229 */ /* 0x000fe20000000516 */
[----:B------:R-:W-:-:S06]  /*1730*/  @!P0 CS2R R18, SRZ ;  /* 0x0000000000128805 */ /* 0x000fcc000001ff00 */
[----:B------:R-:W-:Y:S05]  /*1740*/  @P1 BRA `(.L_x_22) ;  /* 0x0000000000181947 */ /* 0x000fea0003800000 */
[----:B------:R-:W-:-:S14]  /*1750*/  DSETP.NAN.AND P0, PT, R24, R24, PT ;  /* 0x000000181800722a */ /* 0x000fdc0003f08000 */
[----:B------:R-:W-:Y:S01]  /*1760*/  @P0 DADD R18, R24, 2 ;  /* 0x4000000018120429 */ /* 0x000fe20000000000 */
[----:B------:R-:W-:Y:S10]  /*1770*/  @P0 BRA `(.L_x_22) ;  /* 0x00000000000c0947 */ /* 0x000ff40003800000 */
[----:B------:R-:W-:-:S14]  /*1780*/  DSETP.NEU.AND P0, PT, |R24|, +INF , PT ;  /* 0x7ff000001800742a */ /* 0x000fdc0003f0d200 */
[----:B------:R-:W-:Y:S02]  /*1790*/  @!P0 IMAD.MOV.U32 R18, RZ, RZ, 0x0 ;  /* 0x00000000ff128424 */ /* 0x000fe400078e00ff */
[----:B------:R-:W-:-:S07]  /*17a0*/  @!P0 IMAD.MOV.U32 R19, RZ, RZ, 0x7ff00000 ;  /* 0x7ff00000ff138424 */ /* 0x000fce00078e00ff */
.L_x_22:
[----:B------:R-:W-:Y:S05]  /*17b0*/  BSYNC.RECONVERGENT B0 ;  /* 0x0000000000007941 */ /* 0x000fea0003800200 */
.L_x_21:
[----:B------:R-:W-:Y:S01]  /*17c0*/  UMOV UR6, 0x55555555 ;  /* 0x5555555500067882 */ /* 0x000fe20000000000 */
[----:B------:R-:W-:Y:S01]  /*17d0*/  UMOV UR7, 0x3ff15555 ;  /* 0x3ff1555500077882 */ /* 0x000fe20000000000 */
[----:B------:R-:W-:Y:S01]  /*17e0*/  DSETP.NEU.AND P0, PT, R24, 1, PT ;  /* 0x3ff000001800742a */ /* 0x000fe20003f0d000 */
[----:B------:R-:W-:Y:S01]  /*17f0*/  BSSY.RECONVERGENT B0, `(.L_x_23) ;  /* 0x0000008000007945 */ /* 0x000fe20003800200 */
[----:B------:R-:W-:Y:S01]  /*1800*/  DMUL R16, R18, UR6 ;  /* 0x0000000612107c28 */ /* 0x000fe20008000000 */
[----:B------:R-:W-:Y:S02]  /*1810*/  IMAD.MOV.U32 R15, RZ, RZ, R27 ;  /* 0x000000ffff0f7224 */ /* 0x000fe400078e001b */
[----:B------:R-:W-:-:S07]  /*1820*/  IMAD.MOV.U32 R18, RZ, RZ, R26 ;  /* 0x000000ffff127224 */ /* 0x000fce00078e001a */
[----:B------:R-:W-:Y:S02]  /*1830*/  FSEL R50, R16, 1.46601546874880000000e+13, P0 ;  /* 0x5555555510327808 */ /* 0x000fe40000000000 */
[----:B------:R-:W-:Y:S02]  /*1840*/  FSEL R51, R17, 1.8854166269302368164, P0 ;  /* 0x3ff1555511337808 */ /* 0x000fe40000000000 */
[----:B------:R-:W-:-:S07]  /*1850*/  MOV R16, 0x1870 ;  /* 0x0000187000107802 */ /* 0x000fce0000000f00 */
[----:B------:R-:W-:Y:S05]  /*1860*/  CALL.REL.NOINC `($_Z25surface_conservation_stepPdPKdS1_S1_S1_S1_diiiddd$__internal_accurate_pow) ;  /* 0x000000c800747944 */ /* 0x000fea0003c00000 */
[----:B------:R-:W-:Y:S05]  /*1870*/  BSYNC.RECONVERGENT B0 ;  /* 0x0000000000007941 */ /* 0x000fea0003800200 */
.L_x_23:
[C---:B------:R-:W-:Y:S01]  /*1880*/  DADD R16, R22.reuse, 2 ;  /* 0x4000000016107429 */ /* 0x040fe20000000000 */
[----:B------:R-:W-:Y:S01]  /*1890*/  BSSY.RECONVERGENT B0, `(.L_x_24) ;  /* 0x000000f000007945 */ /* 0x000fe20003800200 */
[----:B------:R-:W-:Y:S01]  /*18a0*/  DSETP.NEU.AND P0, PT, R22, RZ, PT ;  /* 0x000000ff1600722a */ /* 0x000fe20003f0d000 */
[----:B------:R-:W-:Y:S01]  /*18b0*/  IMAD.MOV.U32 R19, RZ, RZ, R15 ;  /* 0x000000ffff137224 */ /* 0x000fe200078e000f */
[----:B------:R-:W-:-:S06]  /*18c0*/  DADD R26, R8, R8 ;  /* 0x00000000081a7229 */ /* 0x000fcc0000000008 */
[----:B------:R-:W-:Y:S02]  /*18d0*/  LOP3.LUT R16, R17, 0x7ff00000, RZ, 0xc0, !PT ;  /* 0x7ff0000011107812 */ /* 0x000fe400078ec0ff */
[----:B------:R-:W-:Y:S02]  /*18e0*/  DADD R24, -R26, R10 ;  /* 0x000000001a187229 */ /* 0x000fe4000000010a */
[----:B------:R-:W-:Y:S02]  /*18f0*/  ISETP.NE.AND P1, PT, R16, 0x7ff00000, PT ;  /* 0x7ff000001000780c */ /* 0x000fe40003f25270 */
[----:B------:R-:W-:-:S11]  /*1900*/  @!P0 CS2R R18, SRZ ;  /* 0x0000000000128805 */ /* 0x000fd6000001ff00 */
[----:B------:R-:W-:Y:S05]  /*1910*/  @P1 BRA `(.L_x_25) ;  /* 0x0000000000181947 */ /* 0x000fea0003800000 */
[----:B------:R-:W-:-:S14]  /*1920*/  DSETP.NAN.AND P0, PT, R22, R22, PT ;  /* 0x000000161600722a */ /* 0x000fdc0003f08000 */
[----:B------:R-:W-:Y:S01]  /*1930*/  @P0 DADD R18, R22, 2 ;  /* 0x4000000016120429 */ /* 0x000fe20000000000 */
[----:B------:R-:W-:Y:S10]  /*1940*/  @P0 BRA `(.L_x_25) ;  /* 0x00000000000c0947 */ /* 0x000ff40003800000 */
[----:B------:R-:W-:-:S14]  /*1950*/  DSETP.NEU.AND P0, PT, |R22|, +INF , PT ;  /* 0x7ff000001600742a */ /* 0x000fdc0003f0d200 */
[----:B------:R-:W-:Y:S01]  /*1960*/  @!P0 IMAD.MOV.U32 R18, RZ, RZ, 0x0 ;  /* 0x00000000ff128424 */ /* 0x000fe200078e00ff */
[----:B------:R-:W-:-:S07]  /*1970*/  @!P0 MOV R19, 0x7ff00000 ;  /* 0x7ff0000000138802 */ /* 0x000fce0000000f00 */
.L_x_25:
[----:B------:R-:W-:Y:S05]  /*1980*/  BSYNC.RECONVERGENT B0 ;  /* 0x0000000000007941 */ /* 0x000fea0003800200 */
.L_x_24:
[----:B------:R-:W-:Y:S01]  /*1990*/  DADD R24, R24, R6 ;  /* 0x0000000018187229 */ /* 0x000fe20000000006 */
[----:B------:R-:W-:Y:S01]  /*19a0*/  BSSY.RECONVERGENT B0, `(.L_x_26) ;  /* 0x000000b000007945 */ /* 0x000fe20003800200 */
[----:B------:R-:W-:Y:S02]  /*19b0*/  DMUL R18, R18, 0.25 ;  /* 0x3fd0000012127828 */ /* 0x000fe40000000000 */
[----:B------:R-:W-:-:S04]  /*19c0*/  DSETP.NEU.AND P0, PT, R22, 1, PT ;  /* 0x3ff000001600742a */ /* 0x000fc80003f0d000 */
[----:B------:R-:W-:-:S04]  /*19d0*/  DADD R22, -RZ, |R24| ;  /* 0x00000000ff167229 */ /* 0x000fc80000000518 */
[----:B------:R-:W-:Y:S02]  /*19e0*/  FSEL R16, R18, RZ, P0 ;  /* 0x000000ff12107208 */ /* 0x000fe40000000000 */
[----:B------:R-:W-:-:S04]  /*19f0*/  FSEL R17, R19, 1.625, P0 ;  /* 0x3fd0000013117808 */ /* 0x000fc80000000000 */
[----:B------:R-:W-:Y:S02]  /*1a00*/  IMAD.MOV.U32 R18, RZ, RZ, R22 ;  /* 0x000000ffff127224 */ /* 0x000fe400078e0016 */
[----:B------:R-:W-:Y:S01]  /*1a10*/  DADD R50, R50, R16 ;  /* 0x0000000032327229 */ /* 0x000fe20000000010 */
[----:B------:R-:W-:Y:S01]  /*1a20*/  IMAD.MOV.U32 R15, RZ, RZ, R23 ;  /* 0x000000ffff0f7224 */ /* 0x000fe200078e0017 */
[----:B------:R-:W-:-:S09]  /*1a30*/  MOV R16, 0x1a50 ;  /* 0x00001a5000107802 */ /* 0x000fd20000000f00 */
[----:B------:R-:W-:Y:S05]  /*1a40*/  CALL.REL.NOINC `($_Z25surface_conservation_stepPdPKdS1_S1_S1_S1_diiiddd$__internal_accurate_pow) ;  /* 0x000000c400fc7944 */ /* 0x000fea0003c00000 */
[----:B------:R-:W-:Y:S05]  /*1a50*/  BSYNC.RECONVERGENT B0 ;  /* 0x0000000000007941 */ /* 0x000fea0003800200 */
.L_x_26:
[C---:B------:R-:W-:Y:S01]  /*1a60*/  DADD R16, R24.reuse, 2 ;  /* 0x4000000018107429 */ /* 0x040fe20000000000 */
[----:B------:R-:W-:Y:S01]  /*1a70*/  BSSY.RECONVERGENT B0, `(.L_x_27) ;  /* 0x000000f000007945 */ /* 0x000fe20003800200 */
[----:B------:R-:W-:Y:S01]  /*1a80*/  DSETP.NEU.AND P0, PT, R24, RZ, PT ;  /* 0x000000ff1800722a */ /* 0x000fe20003f0d000 */
[----:B------:R-:W-:Y:S01]  /*1a90*/  IMAD.MOV.U32 R19, RZ, RZ, R15 ;  /* 0x000000ffff137224 */ /* 0x000fe200078e000f */
[----:B------:R-:W-:-:S06]  /*1aa0*/  DADD R22, -R6, R10 ;  /* 0x0000000006167229 */ /* 0x000fcc000000010a */
[----:B------:R-:W-:Y:S02]  /*1ab0*/  LOP3.LUT R16, R17, 0x7ff00000, RZ, 0xc0, !PT ;  /* 0x7ff0000011107812 */ /* 0x000fe400078ec0ff */
[----:B------:R-:W-:Y:S02]  /*1ac0*/  DADD R48, -RZ, |R22| ;  /* 0x00000000ff307229 */ /* 0x000fe40000000516 */
[----:B------:R-:W-:Y:S02]  /*1ad0*/  ISETP.NE.AND P1, PT, R16, 0x7ff00000, PT ;  /* 0x7ff000001000780c */ /* 0x000fe40003f25270 */
[----:B------:R-:W-:-:S11]  /*1ae0*/  @!P0 CS2R R18, SRZ ;  /* 0x0000000000128805 */ /* 0x000fd6000001ff00 */
[----:B------:R-:W-:Y:S05]  /*1af0*/  @P1 BRA `(.L_x_28) ;  /* 0x0000000000181947 */ /* 0x000fea0003800000 */
[----:B------:R-:W-:-:S14]  /*1b00*/  DSETP.NAN.AND P0, PT, R24, R24, PT ;  /* 0x000000181800722a */ /* 0x000fdc0003f08000 */
[----:B------:R-:W-:Y:S01]  /*1b10*/  @P0 DADD R18, R24, 2 ;  /* 0x4000000018120429 */ /* 0x000fe20000000000 */
[----:B------:R-:W-:Y:S10]  /*1b20*/  @P0 BRA `(.L_x_28) ;  /* 0x00000000000c0947 */ /* 0x000ff40003800000 */
[----:B------:R-:W-:-:S14]  /*1b30*/  DSETP.NEU.AND P0, PT, |R24|, +INF , PT ;  /* 0x7ff000001800742a */ /* 0x000fdc0003f0d200 */
[----:B------:R-:W-:Y:S02]  /*1b40*/  @!P0 IMAD.MOV.U32 R18, RZ, RZ, 0x0 ;  /* 0x00000000ff128424 */ /* 0x000fe400078e00ff */
[----:B------:R-:W-:-:S07]  /*1b50*/  @!P0 IMAD.MOV.U32 R19, RZ, RZ, 0x7ff00000 ;  /* 0x7ff00000ff138424 */ /* 0x000fce00078e00ff */
.L_x_28:
[----:B------:R-:W-:Y:S05]  /*1b60*/  BSYNC.RECONVERGENT B0 ;  /* 0x0000000000007941 */ /* 0x000fea0003800200 */
.L_x_27:
[----:B------:R-:W-:Y:S01]  /*1b70*/  UMOV UR6, 0x55555555 ;  /* 0x5555555500067882 */ /* 0x000fe20000000000 */
[----:B------:R-:W-:Y:S01]  /*1b80*/  UMOV UR7, 0x3ff15555 ;  /* 0x3ff1555500077882 */ /* 0x000fe20000000000 */
[----:B------:R-:W-:Y:S01]  /*1b90*/  DSETP.NEU.AND P0, PT, R24, 1, PT ;  /* 0x3ff000001800742a */ /* 0x000fe20003f0d000 */
[----:B------:R-:W-:Y:S01]  /*1ba0*/  BSSY.RECONVERGENT B0, `(.L_x_29) ;  /* 0x0000008000007945 */ /* 0x000fe20003800200 */
[----:B------:R-:W-:Y:S01]  /*1bb0*/  DMUL R16, R18, UR6 ;  /* 0x0000000612107c28 */ /* 0x000fe20008000000 */
[----:B------:R-:W-:Y:S01]  /*1bc0*/  MOV R15, R49 ;  /* 0x00000031000f7202 */ /* 0x000fe20000000f00 */
[----:B------:R-:W-:-:S08]  /*1bd0*/  IMAD.MOV.U32 R18, RZ, RZ, R48 ;  /* 0x000000ffff127224 */ /* 0x000fd000078e0030 */
[----:B------:R-:W-:Y:S02]  /*1be0*/  FSEL R68, R16, 1.46601546874880000000e+13, P0 ;  /* 0x5555555510447808 */ /* 0x000fe40000000000 */
[----:B------:R-:W-:Y:S02]  /*1bf0*/  FSEL R69, R17, 1.8854166269302368164, P0 ;  /* 0x3ff1555511457808 */ /* 0x000fe40000000000 */
[----:B------:R-:W-:-:S07]  /*1c00*/  MOV R16, 0x1c20 ;  /* 0x00001c2000107802 */ /* 0x000fce0000000f00 */
[----:B------:R-:W-:Y:S05]  /*1c10*/  CALL.REL.NOINC `($_Z25surface_conservation_stepPdPKdS1_S1_S1_S1_diiiddd$__internal_accurate_pow) ;  /* 0x000000c400887944 */ /* 0x000fea0003c00000 */
[----:B------:R-:W-:Y:S05]  /*1c20*/  BSYNC.RECONVERGENT B0 ;  /* 0x0000000000007941 */ /* 0x000fea0003800200 */
.L_x_29:
        /* <DEDUP_REMOVED lines=16> */
.L_x_31:
[----:B------:R-:W-:Y:S05]  /*1d30*/  BSYNC.RECONVERGENT B0 ;  /* 0x0000000000007941 */ /* 0x000fea0003800200 */
.L_x_30:
[----:B------:R-:W-:Y:S01]  /*1d40*/  DADD R66, R66, R4 ;  /* 0x0000000042427229 */ /* 0x000fe20000000004 */
[----:B------:R-:W-:Y:S01]  /*1d50*/  BSSY.RECONVERGENT B0, `(.L_x_32) ;  /* 0x000000b000007945 */ /* 0x000fe20003800200 */
[----:B------:R-:W-:Y:S02]  /*1d60*/  DMUL R18, R18, 0.25 ;  /* 0x3fd0000012127828 */ /* 0x000fe40000000000 */
[----:B------:R-:W-:-:S04]  /*1d70*/  DSETP.NEU.AND P0, PT, R22, 1, PT ;  /* 0x3ff000001600742a */ /* 0x000fc80003f0d000 */
[----:B------:R-:W-:-:S04]  /*1d80*/  DADD R16, -RZ, |R66| ;  /* 0x00000000ff107229 */ /* 0x000fc80000000542 */
[----:B------:R-:W-:Y:S02]  /*1d90*/  FSEL R22, R18, RZ, P0 ;  /* 0x000000ff12167208 */ /* 0x000fe40000000000 */
[----:B------:R-:W-:-:S04]  /*1da0*/  FSEL R23, R19, 1.625, P0 ;  /* 0x3fd0000013177808 */ /* 0x000fc80000000000 */
[----:B------:R-:W-:Y:S01]  /*1db0*/  IMAD.MOV.U32 R18, RZ, RZ, R16 ;  /* 0x000000ffff127224 */ /* 0x000fe200078e0010 */
[----:B------:R-:W-:Y:S01]  /*1dc0*/  MOV R16, 0x1e00 ;  /* 0x00001e0000107802 */ /* 0x000fe20000000f00 */
[----:B------:R-:W-:Y:S01]  /*1dd0*/  DADD R22, R68, R22 ;  /* 0x0000000044167229 */ /* 0x000fe20000000016 */
[----:B------:R-:W-:-:S10]  /*1de0*/  IMAD.MOV.U32 R15, RZ, RZ, R17 ;  /* 0x000000ffff0f7224 */ /* 0x000fd400078e0011 */
[----:B------:R-:W-:Y:S05]  /*1df0*/  CALL.REL.NOINC `($_Z25surface_conservation_stepPdPKdS1_S1_S1_S1_diiiddd$__internal_accurate_pow) ;  /* 0x000000c400107944 */ /* 0x000fea0003c00000 */
[----:B------:R-:W-:Y:S05]  /*1e00*/  BSYNC.RECONVERGENT B0 ;  /* 0x0000000000007941 */ /* 0x000fea0003800200 */
.L_x_32:
[----:B------:R-:W-:Y:S01]  /*1e10*/  DADD R16, R66, 2 ;  /* 0x4000000042107429 */ /* 0x000fe20000000000 */
[----:B------:R-:W-:Y:S01]  /*1e20*/  BSSY.RECONVERGENT B0, `(.L_x_33) ;  /* 0x0000010000007945 */ /* 0x000fe20003800200 */
[----:B------:R-:W-:Y:S01]  /*1e30*/  DFMA R44, R6, -4, R44 ;  /* 0xc0100000062c782b */ /* 0x000fe2000000002c */
[----:B------:R-:W-:Y:S01]  /*1e40*/  IMAD.MOV.U32 R19, RZ, RZ, R15 ;  /* 0x000000ffff137224 */ /* 0x000fe200078e000f */
[----:B------:R-:W-:-:S06]  /*1e50*/  DSETP.NEU.AND P0, PT, R66, RZ, PT ;  /* 0x000000ff4200722a */ /* 0x000fcc0003f0d000 */
[----:B------:R-:W-:Y:S01]  /*1e60*/  LOP3.LUT R16, R17, 0x7ff00000, RZ, 0xc0, !PT ;  /* 0x7ff0000011107812 */ /* 0x000fe200078ec0ff */
[----:B------:R-:W-:-:S03]  /*1e70*/  DADD R44, R44, R4 ;  /* 0x000000002c2c7229 */ /* 0x000fc60000000004 */
[----:B------:R-:W-:-:S04]  /*1e80*/  ISETP.NE.AND P1, PT, R16, 0x7ff00000, PT ;  /* 0x7ff000001000780c */ /* 0x000fc80003f25270 */
[----:B------:R-:W-:Y:S01]  /*1e90*/  @!P0 CS2R R18, SRZ ;  /* 0x0000000000128805 */ /* 0x000fe2000001ff00 */
[----:B------:R-:W-:-:S08]  /*1ea0*/  DADD R48, -RZ, |R44| ;  /* 0x00000000ff307229 */ /* 0x000fd0000000052c */
[----:B------:R-:W-:Y:S05]  /*1eb0*/  @P1 BRA `(.L_x_34) ;  /* 0x0000000000181947 */ /* 0x000fea0003800000 */
[----:B------:R-:W-:-:S14]  /*1ec0*/  DSETP.NAN.AND P0, PT, R66, R66, PT ;  /* 0x000000424200722a */ /* 0x000fdc0003f08000 */
[----:B------:R-:W-:Y:S01]  /*1ed0*/  @P0 DADD R18, R66, 2 ;  /* 0x4000000042120429 */ /* 0x000fe20000000000 */
[----:B------:R-:W-:Y:S10]  /*1ee0*/  @P0 BRA `(.L_x_34) ;  /* 0x00000000000c0947 */ /* 0x000ff40003800000 */
[----:B------:R-:W-:-:S14]  /*1ef0*/  DSETP.NEU.AND P0, PT, |R66|, +INF , PT ;  /* 0x7ff000004200742a */ /* 0x000fdc0003f0d200 */
[----:B------:R-:W-:Y:S01]  /*1f00*/  @!P0 MOV R18, 0x0 ;  /* 0x0000000000128802 */ /* 0x000fe20000000f00 */
[----:B------:R-:W-:-:S07]  /*1f10*/  @!P0 IMAD.MOV.U32 R19, RZ, RZ, 0x7ff00000 ;  /* 0x7ff00000ff138424 */ /* 0x000fce00078e00ff */
.L_x_34:
[----:B------:R-:W-:Y:S05]  /*1f20*/  BSYNC.RECONVERGENT B0 ;  /* 0x0000000000007941 */ /* 0x000fea0003800200 */
.L_x_33:
        /* <DEDUP_REMOVED lines=12> */
.L_x_35:
[C---:B------:R-:W-:Y:S01]  /*1ff0*/  DADD R16, R44.reuse, 2 ;  /* 0x400000002c107429 */ /* 0x040fe20000000000 */
[----:B------:R-:W-:Y:S01]  /*2000*/  BSSY.RECONVERGENT B0, `(.L_x_36) ;  /* 0x000000d000007945 */ /* 0x000fe20003800200 */
[----:B------:R-:W-:Y:S01]  /*2010*/  DSETP.NEU.AND P0, PT, R44, RZ, PT ;  /* 0x000000ff2c00722a */ /* 0x000fe20003f0d000 */
[----:B------:R-:W-:-:S07]  /*2020*/  IMAD.MOV.U32 R19, RZ, RZ, R15 ;  /* 0x000000ffff137224 */ /* 0x000fce00078e000f */
[----:B------:R-:W-:-:S04]  /*2030*/  LOP3.LUT R16, R17, 0x7ff00000, RZ, 0xc0, !PT ;  /* 0x7ff0000011107812 */ /* 0x000fc800078ec0ff */
        /* <DEDUP_REMOVED lines=9> */
.L_x_37:
[----:B------:R-:W-:Y:S05]  /*20d0*/  BSYNC.RECONVERGENT B0 ;  /* 0x0000000000007941 */ /* 0x000fea0003800200 */
.L_x_36:
[----:B------:R-:W-:Y:S01]  /*20e0*/  UMOV UR6, 0xa0b5ed8d ;  /* 0xa0b5ed8d00067882 */ /* 0x000fe20000000000 */
[----:B------:R-:W-:Y:S01]  /*20f0*/  UMOV UR7, 0x3eb0c6f7 ;  /* 0x3eb0c6f700077882 */ /* 0x000fe20000000000 */
[----:B------:R-:W-:Y:S01]  /*2100*/  DMUL R18, R18, 0.25 ;  /* 0x3fd0000012127828 */ /* 0x000fe20000000000 */
[----:B------:R-:W-:Y:S01]  /*2110*/  BSSY.RECONVERGENT B0, `(.L_x_38) ;  /* 0x000000b000007945 */ /* 0x000fe20003800200 */
[----:B------:R-:W-:Y:S02]  /*2120*/  DADD R50, R50, UR6 ;  /* 0x0000000632327e29 */ /* 0x000fe40008000000 */
[----:B------:R-:W-:-:S06]  /*2130*/  DSETP.NEU.AND P0, PT, R44, 1, PT ;  /* 0x3ff000002c00742a */ /* 0x000fcc0003f0d000 */
[----:B------:R-:W-:Y:S01]  /*2140*/  DADD R16, -RZ, |R50| ;  /* 0x00000000ff107229 */ /* 0x000fe20000000532 */
[----:B------:R-:W-:Y:S02]  /*2150*/  FSEL R44, R18, RZ, P0 ;  /* 0x000000ff122c7208 */ /* 0x000fe40000000000 */
[----:B------:R-:W-:-:S06]  /*2160*/  FSEL R45, R19, 1.625, P0 ;  /* 0x3fd00000132d7808 */ /* 0x000fcc0000000000 */
[----:B------:R-:W-:Y:S01]  /*2170*/  DADD R44, R66, R44 ;  /* 0x00000000422c7229 */ /* 0x000fe2000000002c */
[----:B------:R-:W-:Y:S01]  /*2180*/  MOV R18, R16 ;  /* 0x0000001000127202 */ /* 0x000fe20000000f00 */
[----:B------:R-:W-:Y:S01]  /*2190*/  IMAD.MOV.U32 R15, RZ, RZ, R17 ;  /* 0x000000ffff0f7224 */ /* 0x000fe200078e0011 */
[----:B------:R-:W-:-:S08]  /*21a0*/  MOV R16, 0x21c0 ;  /* 0x000021c000107802 */ /* 0x000fd00000000f00 */
[----:B------:R-:W-:Y:S05]  /*21b0*/  CALL.REL.NOINC `($_Z25surface_conservation_stepPdPKdS1_S1_S1_S1_diiiddd$__internal_accurate_pow) ;  /* 0x000000c000207944 */ /* 0x000fea0003c00000 */
[----:B------:R-:W-:Y:S05]  /*21c0*/  BSYNC.RECONVERGENT B0 ;  /* 0x0000000000007941 */ /* 0x000fea0003800200 */
.L_x_38:
[C---:B------:R-:W-:Y:S01]  /*21d0*/  DADD R16, R50.reuse, 2 ;  /* 0x4000000032107429 */ /* 0x040fe20000000000 */
[----:B------:R-:W-:Y:S01]  /*21e0*/  BSSY.RECONVERGENT B0, `(.L_x_39) ;  /* 0x000000e000007945 */ /* 0x000fe20003800200 */
[----:B------:R-:W-:-:S08]  /*21f0*/  DSETP.NEU.AND P0, PT, R50, RZ, PT ;  /* 0x000000ff3200722a */ /* 0x000fd00003f0d000 */
[----:B------:R-:W-:Y:S01]  /*2200*/  LOP3.LUT R16, R17, 0x7ff00000, RZ, 0xc0, !PT ;  /* 0x7ff0000011107812 */ /* 0x000fe200078ec0ff */
[----:B------:R-:W-:-:S03]  /*2210*/  IMAD.MOV.U32 R17, RZ, RZ, R15 ;  /* 0x000000ffff117224 */ /* 0x000fc600078e000f */
[----:B------:R-:W-:Y:S01]  /*2220*/  ISETP.NE.AND P1, PT, R16, 0x7ff00000, PT ;  /* 0x7ff000001000780c */ /* 0x000fe20003f25270 */
[----:B------:R-:W-:Y:S01]  /*2230*/  IMAD.MOV.U32 R16, RZ, RZ, R18 ;  /* 0x000000ffff107224 */ /* 0x000fe200078e0012 */
        /* <DEDUP_REMOVED lines=8> */
.L_x_40:
[----:B------:R-:W-:Y:S05]  /*22c0*/  BSYNC.RECONVERGENT B0 ;  /* 0x0000000000007941 */ /* 0x000fea0003800200 */
.L_x_39:
[----:B------:R-:W0:Y:S01]  /*22d0*/  MUFU.RCP64H R19, R17 ;  /* 0x0000001100137308 */ /* 0x000e220000001800 */
[----:B------:R-:W-:Y:S01]  /*22e0*/  IMAD.MOV.U32 R18, RZ, RZ, 0x1 ;  /* 0x00000001ff127424 */ /* 0x000fe200078e00ff */
[----:B------:R-:W-:Y:S01]  /*22f0*/  UMOV UR6, 0x9999999a ;  /* 0x9999999a00067882 */ /* 0x000fe20000000000 */
[----:B------:R-:W-:Y:S01]  /*2300*/  UMOV UR7, 0x3fb99999 ;  /* 0x3fb9999900077882 */ /* 0x000fe20000000000 */
[----:B------:R-:W-:Y:S01]  /*2310*/  BSSY.RECONVERGENT B1, `(.L_x_41) ;  /* 0x0000014000017945 */ /* 0x000fe20003800200 */
[----:B------:R-:W-:Y:S02]  /*2320*/  DSETP.NEU.AND P1, PT, R50, 1, PT ;  /* 0x3ff000003200742a */ /* 0x000fe40003f2d000 */
[----:B0-----:R-:W-:-:S08]  /*2330*/  DFMA R48, R18, -R16, 1 ;  /* 0x3ff000001230742b */ /* 0x001fd00000000810 */
[----:B------:R-:W-:-:S08]  /*2340*/  DFMA R48, R48, R48, R48 ;  /* 0x000000303030722b */ /* 0x000fd00000000030 */
[----:B------:R-:W-:-:S08]  /*2350*/  DFMA R48, R18, R48, R18 ;  /* 0x000000301230722b */ /* 0x000fd00000000012 */
[----:B------:R-:W-:-:S08]  /*2360*/  DFMA R18, R48, -R16, 1 ;  /* 0x3ff000003012742b */ /* 0x000fd00000000810 */
[----:B------:R-:W-:-:S08]  /*2370*/  DFMA R18, R48, R18, R48 ;  /* 0x000000123012722b */ /* 0x000fd00000000030 */
[----:B------:R-:W-:-:S08]  /*2380*/  DMUL R48, R18, UR6 ;  /* 0x0000000612307c28 */ /* 0x000fd00008000000 */
[----:B------:R-:W-:-:S08]  /*2390*/  DFMA R52, R48, -R16, UR6 ;  /* 0x0000000630347e2b */ /* 0x000fd00008000810 */
[----:B------:R-:W-:-:S10]  /*23a0*/  DFMA R18, R18, R52, R48 ;  /* 0x000000341212722b */ /* 0x000fd40000000030 */
[----:B------:R-:W-:-:S05]  /*23b0*/  FFMA R15, RZ, R17, R19 ;  /* 0x00000011ff0f7223 */ /* 0x000fca0000000013 */
[----:B------:R-:W-:-:S13]  /*23c0*/  FSETP.GT.AND P0, PT, |R15|, 1.469367938527859385e-39, PT ;  /* 0x001000000f00780b */ /* 0x000fda0003f04200 */
[----:B------:R-:W-:Y:S05]  /*23d0*/  @P0 BRA `(.L_x_42) ;  /* 0x00000000001c0947 */ /* 0x000fea0003800000 */
[----:B------:R-:W-:Y:S01]  /*23e0*/  MOV R20, R16 ;  /* 0x0000001000147202 */ /* 0x000fe20000000f00 */
[----:B------:R-:W-:Y:S01]  /*23f0*/  IMAD.MOV.U32 R15, RZ, RZ, R17 ;  /* 0x000000ffff0f7224 */ /* 0x000fe200078e0011 */
[----:B------:R-:W-:Y:S01]  /*2400*/  MOV R16, 0x2440 ;  /* 0x0000244000107802 */ /* 0x000fe20000000f00 */
[----:B------:R-:W-:Y:S02]  /*2410*/  IMAD.MOV.U32 R18, RZ, RZ, -0x66666666 ;  /* 0x9999999aff127424 */ /* 0x000fe400078e00ff */
[----:B------:R-:W-:-:S07]  /*2420*/  IMAD.MOV.U32 R19, RZ, RZ, 0x3fb99999 ;  /* 0x3fb99999ff137424 */ /* 0x000fce00078e00ff */
[----:B------:R-:W-:Y:S05]  /*2430*/  CALL.REL.NOINC `($__internal_1_$__cuda_sm20_div_rn_f64_full) ;  /* 0x000000b400ec7944 */ /* 0x000fea0003c00000 */
[----:B------:R-:W-:-:S07]  /*2440*/  IMAD.MOV.U32 R19, RZ, RZ, R15 ;  /* 0x000000ffff137224 */ /* 0x000fce00078e000f */
.L_x_42:
[----:B------:R-:W-:Y:S05]  /*2450*/  BSYNC.RECONVERGENT B1 ;  /* 0x0000000000017941 */ /* 0x000fea0003800200 */
.L_x_41:
[----:B------:R-:W-:Y:S01]  /*2460*/  UMOV UR6, 0xa0b5ed8d ;  /* 0xa0b5ed8d00067882 */ /* 0x000fe20000000000 */
[----:B------:R-:W-:Y:S01]  /*2470*/  UMOV UR7, 0x3eb0c6f7 ;  /* 0x3eb0c6f700077882 */ /* 0x000fe20000000000 */
[----:B------:R-:W-:Y:S01]  /*2480*/  BSSY.RECONVERGENT B0, `(.L_x_43) ;  /* 0x0000009000007945 */ /* 0x000fe20003800200 */
[----:B------:R-:W-:Y:S01]  /*2490*/  DADD R50, R22, UR6 ;  /* 0x0000000616327e29 */ /* 0x000fe20008000000 */
[----:B------:R-:W-:Y:S02]  /*24a0*/  FSEL R22, R18, -1.5881868392106855534e-23, P1 ;  /* 0x9999999a12167808 */ /* 0x000fe40000800000 */
[----:B------:R-:W-:-:S05]  /*24b0*/  FSEL R23, R19, 1.4499999284744262695, P1 ;  /* 0x3fb9999913177808 */ /* 0x000fca0000800000 */
[----:B------:R-:W-:-:S10]  /*24c0*/  DADD R16, -RZ, |R50| ;  /* 0x00000000ff107229 */ /* 0x000fd40000000532 */
[----:B------:R-:W-:Y:S01]  /*24d0*/  IMAD.MOV.U32 R18, RZ, RZ, R16 ;  /* 0x000000ffff127224 */ /* 0x000fe200078e0010 */
[----:B------:R-:W-:Y:S01]  /*24e0*/  MOV R16, 0x2510 ;  /* 0x0000251000107802 */ /* 0x000fe20000000f00 */
[----:B------:R-:W-:-:S07]  /*24f0*/  IMAD.MOV.U32 R15, RZ, RZ, R17 ;  /* 0x000000ffff0f7224 */ /* 0x000fce00078e0011 */
[----:B------:R-:W-:Y:S05]  /*2500*/  CALL.REL.NOINC `($_Z25surface_conservation_stepPdPKdS1_S1_S1_S1_diiiddd$__internal_accurate_pow) ;  /* 0x000000bc004c7944 */ /* 0x000fea0003c00000 */
[----:B------:R-:W-:Y:S05]  /*2510*/  BSYNC.RECONVERGENT B0 ;  /* 0x0000000000007941 */ /* 0x000fea0003800200 */
.L_x_43:
[C---:B------:R-:W-:Y:S01]  /*2520*/  DADD R16, R50.reuse, 2 ;  /* 0x4000000032107429 */ /* 0x040fe20000000000 */
[----:B------:R-:W-:Y:S01]  /*2530*/  BSSY.RECONVERGENT B0, `(.L_x_44) ;  /* 0x000000e000007945 */ /* 0x000fe20003800200 */
[----:B------:R-:W-:-:S08]  /*2540*/  DSETP.NEU.AND P0, PT, R50, RZ, PT ;  /* 0x000000ff3200722a */ /* 0x000fd00003f0d000 */
[----:B------:R-:W-:Y:S01]  /*2550*/  LOP3.LUT R16, R17, 0x7ff00000, RZ, 0xc0, !PT ;  /* 0x7ff0000011107812 */ /* 0x000fe200078ec0ff */
[----:B------:R-:W-:-:S03]  /*2560*/  IMAD.MOV.U32 R17, RZ, RZ, R15 ;  /* 0x000000ffff117224 */ /* 0x000fc600078e000f */
[----:B------:R-:W-:Y:S02]  /*2570*/  ISETP.NE.AND P1, PT, R16, 0x7ff00000, PT ;  /* 0x7ff000001000780c */ /* 0x000fe40003f25270 */
[----:B------:R-:W-:Y:S02]  /*2580*/  MOV R16, R18 ;  /* 0x0000001200107202 */ /* 0x000fe40000000f00 */
[----:B------:R-:W-:-:S09]  /*2590*/  @!P0 CS2R R16, SRZ ;  /* 0x0000000000108805 */ /* 0x000fd2000001ff00 */
[----:B------:R-:W-:Y:S05]  /*25a0*/  @P1 BRA `(.L_x_45) ;  /* 0x0000000000181947 */ /* 0x000fea0003800000 */
[----:B------:R-:W-:-:S14]  /*25b0*/  DSETP.NAN.AND P0, PT, R50, R50, PT ;  /* 0x000000323200722a */ /* 0x000fdc0003f08000 */
[----:B------:R-:W-:Y:S01]  /*25c0*/  @P0 DADD R16, R50, 2 ;  /* 0x4000000032100429 */ /* 0x000fe20000000000 */
[----:B------:R-:W-:Y:S10]  /*25d0*/  @P0 BRA `(.L_x_45) ;  /* 0x00000000000c0947 */ /* 0x000ff40003800000 */
[----:B------:R-:W-:-:S14]  /*25e0*/  DSETP.NEU.AND P0, PT, |R50|, +INF , PT ;  /* 0x7ff000003200742a */ /* 0x000fdc0003f0d200 */
[----:B------:R-:W-:Y:S02]  /*25f0*/  @!P0 IMAD.MOV.U32 R16, RZ, RZ, 0x0 ;  /* 0x00000000ff108424 */ /* 0x000fe400078e00ff */
[----:B------:R-:W-:-:S07]  /*2600*/  @!P0 IMAD.MOV.U32 R17, RZ, RZ, 0x7ff00000 ;  /* 0x7ff00000ff118424 */ /* 0x000fce00078e00ff */
.L_x_45:
[----:B------:R-:W-:Y:S05]  /*2610*/  BSYNC.RECONVERGENT B0 ;  /* 0x0000000000007941 */ /* 0x000fea0003800200 */
.L_x_44:
        /* <DEDUP_REMOVED lines=17> */
[----:B------:R-:W-:Y:S01]  /*2730*/  IMAD.MOV.U32 R20, RZ, RZ, R16 ;  /* 0x000000ffff147224 */ /* 0x000fe200078e0010 */
[----:B------:R-:W-:Y:S01]  /*2740*/  MOV R18, 0x33333333 ;  /* 0x3333333300127802 */ /* 0x000fe20000000f00 */
[----:B------:R-:W-:Y:S01]  /*2750*/  IMAD.MOV.U32 R15, RZ, RZ, R17 ;  /* 0x000000ffff0f7224 */ /* 0x000fe200078e0011 */
[----:B------:R-:W-:Y:S01]  /*2760*/  MOV R16, 0x2790 ;  /* 0x0000279000107802 */ /* 0x000fe20000000f00 */
[----:B------:R-:W-:-:S07]  /*2770*/  IMAD.MOV.U32 R19, RZ, RZ, 0x3fe33333 ;  /* 0x3fe33333ff137424 */ /* 0x000fce00078e00ff */
[----:B------:R-:W-:Y:S05]  /*2780*/  CALL.REL.NOINC `($__internal_1_$__cuda_sm20_div_rn_f64_full) ;  /* 0x000000b400187944 */ /* 0x000fea0003c00000 */
[----:B------:R-:W-:-:S07]  /*2790*/  IMAD.MOV.U32 R19, RZ, RZ, R15 ;  /* 0x000000ffff137224 */ /* 0x000fce00078e000f */
.L_x_47:
[----:B------:R-:W-:Y:S05]  /*27a0*/  BSYNC.RECONVERGENT B1 ;  /* 0x0000000000017941 */ /* 0x000fea0003800200 */
.L_x_46:
[----:B------:R-:W-:Y:S01]  /*27b0*/  UMOV UR6, 0xa0b5ed8d ;  /* 0xa0b5ed8d00067882 */ /* 0x000fe20000000000 */
[----:B------:R-:W-:Y:S01]  /*27c0*/  UMOV UR7, 0x3eb0c6f7 ;  /* 0x3eb0c6f700077882 */ /* 0x000fe20000000000 */
[----:B------:R-:W-:Y:S01]  /*27d0*/  BSSY.RECONVERGENT B0, `(.L_x_48) ;  /* 0x0000009000007945 */ /* 0x000fe20003800200 */
[----:B------:R-:W-:Y:S01]  /*27e0*/  DADD R50, R44, UR6 ;  /* 0x000000062c327e29 */ /* 0x000fe20008000000 */
[----:B------:R-:W-:Y:S02]  /*27f0*/  FSEL R44, R18, 4.172325063223070174e-08, P1 ;  /* 0x33333333122c7808 */ /* 0x000fe40000800000 */
[----:B------:R-:W-:-:S05]  /*2800*/  FSEL R45, R19, 1.7749999761581420898, P1 ;  /* 0x3fe33333132d7808 */ /* 0x000fca0000800000 */
[----:B------:R-:W-:-:S10]  /*2810*/  DADD R16, -RZ, |R50| ;  /* 0x00000000ff107229 */ /* 0x000fd40000000532 */
[----:B------:R-:W-:Y:S01]  /*2820*/  IMAD.MOV.U32 R18, RZ, RZ, R16 ;  /* 0x000000ffff127224 */ /* 0x000fe200078e0010 */
[----:B------:R-:W-:Y:S01]  /*2830*/  MOV R16, 0x2860 ;  /* 0x0000286000107802 */ /* 0x000fe20000000f00 */
[----:B------:R-:W-:-:S07]  /*2840*/  IMAD.MOV.U32 R15, RZ, RZ, R17 ;  /* 0x000000ffff0f7224 */ /* 0x000fce00078e0011 */
[----:B------:R-:W-:Y:S05]  /*2850*/  CALL.REL.NOINC `($_Z25surface_conservation_stepPdPKdS1_S1_S1_S1_diiiddd$__internal_accurate_pow) ;  /* 0x000000b800787944 */ /* 0x000fea0003c00000 */
[----:B------:R-:W-:Y:S05]  /*2860*/  BSYNC.RECONVERGENT B0 ;  /* 0x0000000000007941 */ /* 0x000fea0003800200 */
.L_x_48:
        /* <DEDUP_REMOVED lines=13> */
[----:B------:R-:W-:Y:S01]  /*2940*/  @!P0 MOV R16, 0x0 ;  /* 0x0000000000108802 */ /* 0x000fe20000000f00 */
[----:B------:R-:W-:-:S07]  /*2950*/  @!P0 IMAD.MOV.U32 R17, RZ, RZ, 0x7ff00000 ;  /* 0x7ff00000ff118424 */ /* 0x000fce00078e00ff */
.L_x_50:
[----:B------:R-:W-:Y:S05]  /*2960*/  BSYNC.RECONVERGENT B0 ;  /* 0x0000000000007941 */ /* 0x000fea0003800200 */
.L_x_49:
        /* <DEDUP_REMOVED lines=19> */
[----:B------:R-:W-:Y:S02]  /*2aa0*/  IMAD.MOV.U32 R15, RZ, RZ, R17 ;  /* 0x000000ffff0f7224 */ /* 0x000fe400078e0011 */
[----:B------:R-:W-:Y:S02]  /*2ab0*/  IMAD.MOV.U32 R18, RZ, RZ, 0x33333333 ;  /* 0x33333333ff127424 */ /* 0x000fe400078e00ff */
[----:B------:R-:W-:-:S07]  /*2ac0*/  IMAD.MOV.U32 R19, RZ, RZ, 0x3fd33333 ;  /* 0x3fd33333ff137424 */ /* 0x000fce00078e00ff */
[----:B------:R-:W-:Y:S05]  /*2ad0*/  CALL.REL.NOINC `($__internal_1_$__cuda_sm20_div_rn_f64_full) ;  /* 0x000000b000447944 */ /* 0x000fea0003c00000 */
[----:B------:R-:W-:-:S07]  /*2ae0*/  MOV R19, R15 ;  /* 0x0000000f00137202 */ /* 0x000fce0000000f00 */
.L_x_52:
[----:B------:R-:W-:Y:S05]  /*2af0*/  BSYNC.RECONVERGENT B1 ;  /* 0x0000000000017941 */ /* 0x000fea0003800200 */
.L_x_51:
[----:B------:R-:W-:Y:S01]  /*2b00*/  DADD R50, R22, R44 ;  /* 0x0000000016327229 */ /* 0x000fe2000000002c */
[----:B------:R-:W-:Y:S01]  /*2b10*/  FSEL R64, R18, 4.172325063223070174e-08, P1 ;  /* 0x3333333312407808 */ /* 0x000fe20000800000 */
[----:B------:R-:W-:Y:S01]  /*2b20*/  IMAD.MOV.U32 R16, RZ, RZ, 0x1 ;  /* 0x00000001ff107424 */ /* 0x000fe200078e00ff */
[----:B------:R-:W-:Y:S01]  /*2b30*/  FSEL R65, R19, 1.6499999761581420898, P1 ;  /* 0x3fd3333313417808 */ /* 0x000fe20000800000 */
[----:B------:R-:W-:Y:S01]  /*2b40*/  BSSY.RECONVERGENT B1, `(.L_x_53) ;  /* 0x0000017000017945 */ /* 0x000fe20003800200 */
[----:B------:R-:W-:-:S04]  /*2b50*/  FSETP.GEU.AND P1, PT, |R23|, 6.5827683646048100446e-37, PT ;  /* 0x036000001700780b */ /* 0x000fc80003f2e200 */
[----:B------:R-:W-:-:S06]  /*2b60*/  DADD R50, R50, R64 ;  /* 0x0000000032327229 */ /* 0x000fcc0000000040 */
[----:B------:R-:W0:Y:S02]  /*2b70*/  MUFU.RCP64H R17, R51 ;  /* 0x0000003300117308 */ /* 0x000e240000001800 */
[----:B0-----:R-:W-:-:S08]  /*2b80*/  DFMA R18, -R50, R16, 1 ;  /* 0x3ff000003212742b */ /* 0x001fd00000000110 */
[----:B------:R-:W-:-:S08]  /*2b90*/  DFMA R18, R18, R18, R18 ;  /* 0x000000121212722b */ /* 0x000fd00000000012 */
[----:B------:R-:W-:-:S08]  /*2ba0*/  DFMA R18, R16, R18, R16 ;  /* 0x000000121012722b */ /* 0x000fd00000000010 */
[----:B------:R-:W-:-:S08]  /*2bb0*/  DFMA R16, -R50, R18, 1 ;  /* 0x3ff000003210742b */ /* 0x000fd00000000112 */
[----:B------:R-:W-:-:S08]  /*2bc0*/  DFMA R16, R18, R16, R18 ;  /* 0x000000101210722b */ /* 0x000fd00000000012 */
[----:B------:R-:W-:-:S08]  /*2bd0*/  DMUL R66, R16, R22 ;  /* 0x0000001610427228 */ /* 0x000fd00000000000 */
[----:B------:R-:W-:-:S08]  /*2be0*/  DFMA R18, -R50, R66, R22 ;  /* 0x000000423212722b */ /* 0x000fd00000000116 */
[----:B------:R-:W-:-:S10]  /*2bf0*/  DFMA R66, R16, R18, R66 ;  /* 0x000000121042722b */ /* 0x000fd40000000042 */
[----:B------:R-:W-:-:S05]  /*2c00*/  FFMA R15, RZ, R51, R67 ;  /* 0x00000033ff0f7223 */ /* 0x000fca0000000043 */
[----:B------:R-:W-:-:S13]  /*2c10*/  FSETP.GT.AND P0, PT, |R15|, 1.469367938527859385e-39, PT ;  /* 0x001000000f00780b */ /* 0x000fda0003f04200 */
[----:B------:R-:W-:Y:S05]  /*2c20*/  @P0 BRA P1, `(.L_x_54) ;  /* 0x0000000000200947 */ /* 0x000fea0000800000 */
[----:B------:R-:W-:Y:S01]  /*2c30*/  IMAD.MOV.U32 R18, RZ, RZ, R22 ;  /* 0x000000ffff127224 */ /* 0x000fe200078e0016 */
[----:B------:R-:W-:Y:S01]  /*2c40*/  MOV R16, 0x2c90 ;  /* 0x00002c9000107802 */ /* 0x000fe20000000f00 */
[----:B------:R-:W-:Y:S02]  /*2c50*/  IMAD.MOV.U32 R19, RZ, RZ, R23 ;  /* 0x000000ffff137224 */ /* 0x000fe400078e0017 */
[----:B------:R-:W-:Y:S02]  /*2c60*/  IMAD.MOV.U32 R20, RZ, RZ, R50 ;  /* 0x000000ffff147224 */ /* 0x000fe400078e0032 */
[----:B------:R-:W-:-:S07]  /*2c70*/  IMAD.MOV.U32 R15, RZ, RZ, R51 ;  /* 0x000000ffff0f7224 */ /* 0x000fce00078e0033 */
[----:B------:R-:W-:Y:S05]  /*2c80*/  CALL.REL.NOINC `($__internal_1_$__cuda_sm20_div_rn_f64_full) ;  /* 0x000000ac00d87944 */ /* 0x000fea0003c00000 */
[----:B------:R-:W-:Y:S01]  /*2c90*/  IMAD.MOV.U32 R66, RZ, RZ, R18 ;  /* 0x000000ffff427224 */ /* 0x000fe200078e0012 */
[----:B------:R-:W-:-:S07]  /*2ca0*/  MOV R67, R15 ;  /* 0x0000000f00437202 */ /* 0x000fce0000000f00 */
.L_x_54:
[----:B------:R-:W-:Y:S05]  /*2cb0*/  BSYNC.RECONVERGENT B1 ;  /* 0x0000000000017941 */ /* 0x000fea0003800200 */
.L_x_53:
[----:B------:R-:W0:Y:S01]  /*2cc0*/  MUFU.RCP64H R17, R51 ;  /* 0x0000003300117308 */ /* 0x000e220000001800 */
[----:B------:R-:W-:Y:S01]  /*2cd0*/  IMAD.MOV.U32 R16, RZ, RZ, 0x1 ;  /* 0x00000001ff107424 */ /* 0x000fe200078e00ff */
[----:B------:R-:W-:Y:S01]  /*2ce0*/  FSETP.GEU.AND P1, PT, |R45|, 6.5827683646048100446e-37, PT ;  /* 0x036000002d00780b */ /* 0x000fe20003f2e200 */
[----:B------:R-:W-:Y:S04]  /*2cf0*/  BSSY.RECONVERGENT B1, `(.L_x_55) ;  /* 0x0000016000017945 */ /* 0x000fe80003800200 */
[----:B0-----:R-:W-:-:S08]  /*2d00*/  DFMA R18, -R50, R16, 1 ;  /* 0x3ff000003212742b */ /* 0x001fd00000000110 */
[----:B------:R-:W-:-:S08]  /*2d10*/  DFMA R18, R18, R18, R18 ;  /* 0x000000121212722b */ /* 0x000fd00000000012 */
[----:B------:R-:W-:-:S08]  /*2d20*/  DFMA R18, R16, R18, R16 ;  /* 0x000000121012722b */ /* 0x000fd00000000010 */
[----:B------:R-:W-:-:S08]  /*2d30*/  DFMA R16, -R50, R18, 1 ;  /* 0x3ff000003210742b */ /* 0x000fd00000000112 */
[----:B------:R-:W-:Y:S01]  /*2d40*/  DFMA R18, R18, R16, R18 ;  /* 0x000000101212722b */ /* 0x000fe20000000012 */
[----:B------:R-:W-:Y:S02]  /*2d50*/  IMAD.MOV.U32 R16, RZ, RZ, R44 ;  /* 0x000000ffff107224 */ /* 0x000fe400078e002c */
[----:B------:R-:W-:-:S06]  /*2d60*/  IMAD.MOV.U32 R17, RZ, RZ, R45 ;  /* 0x000000ffff117224 */ /* 0x000fcc00078e002d */
[----:B------:R-:W-:-:S08]  /*2d70*/  DMUL R22, R18, R16 ;  /* 0x0000001012167228 */ /* 0x000fd00000000000 */
[----:B------:R-:W-:-:S08]  /*2d80*/  DFMA R16, -R50, R22, R16 ;  /* 0x000000163210722b */ /* 0x000fd00000000110 */
[----:B------:R-:W-:-:S10]  /*2d90*/  DFMA R22, R18, R16, R22 ;  /* 0x000000101216722b */ /* 0x000fd40000000016 */
[----:B------:R-:W-:-:S05]  /*2da0*/  FFMA R15, RZ, R51, R23 ;  /* 0x00000033ff0f7223 */ /* 0x000fca0000000017 */
[----:B------:R-:W-:-:S13]  /*2db0*/  FSETP.GT.AND P0, PT, |R15|, 1.469367938527859385e-39, PT ;  /* 0x001000000f00780b */ /* 0x000fda0003f04200 */
[----:B------:R-:W-:Y:S05]  /*2dc0*/  @P0 BRA P1, `(.L_x_56) ;  /* 0x0000000000200947 */ /* 0x000fea0000800000 */
[----:B------:R-:W-:Y:S01]  /*2dd0*/  IMAD.MOV.U32 R18, RZ, RZ, R44 ;  /* 0x000000ffff127224 */ /* 0x000fe200078e002c */
[----:B------:R-:W-:Y:S01]  /*2de0*/  MOV R15, R51 ;  /* 0x00000033000f7202 */ /* 0x000fe20000000f00 */
[----:B------:R-:W-:Y:S01]  /*2df0*/  IMAD.MOV.U32 R19, RZ, RZ, R45 ;  /* 0x000000ffff137224 */ /* 0x000fe200078e002d */
[----:B------:R-:W-:Y:S01]  /*2e00*/  MOV R16, 0x2e30 ;  /* 0x00002e3000107802 */ /* 0x000fe20000000f00 */
[----:B------:R-:W-:-:S07]  /*2e10*/  IMAD.MOV.U32 R20, RZ, RZ, R50 ;  /* 0x000000ffff147224 */ /* 0x000fce00078e0032 */
[----:B------:R-:W-:Y:S05]  /*2e20*/  CALL.REL.NOINC `($__internal_1_$__cuda_sm20_div_rn_f64_full) ;  /* 0x000000ac00707944 */ /* 0x000fea0003c00000 */
[----:B------:R-:W-:Y:S02]  /*2e30*/  IMAD.MOV.U32 R22, RZ, RZ, R18 ;  /* 0x000000ffff167224 */ /* 0x000fe400078e0012 */
[----:B------:R-:W-:-:S07]  /*2e40*/  IMAD.MOV.U32 R23, RZ, RZ, R15 ;  /* 0x000000ffff177224 */ /* 0x000fce00078e000f */
.L_x_56:
[----:B------:R-:W-:Y:S05]  /*2e50*/  BSYNC.RECONVERGENT B1 ;  /* 0x0000000000017941 */ /* 0x000fea0003800200 */
.L_x_55:
        /* <DEDUP_REMOVED lines=23> */
[----:B------:R-:W-:-:S07]  /*2fd0*/  IMAD.MOV.U32 R19, RZ, RZ, R15 ;  /* 0x000000ffff137224 */ /* 0x000fce00078e000f */
.L_x_58:
[----:B------:R-:W-:Y:S05]  /*2fe0*/  BSYNC.RECONVERGENT B1 ;  /* 0x0000000000017941 */ /* 0x000fea0003800200 */
.L_x_57:
[----:B------:R-:W-:Y:S01]  /*2ff0*/  DADD R16, R4, R4 ;  /* 0x0000000004107229 */ /* 0x000fe20000000004 */
[----:B------:R-:W-:Y:S01]  /*3000*/  UMOV UR6, 0xaaaaaaab ;  /* 0xaaaaaaab00067882 */ /* 0x000fe20000000000 */
[----:B------:R-:W-:Y:S01]  /*3010*/  DMUL R28, R28, R22 ;  /* 0x000000161c1c7228 */ /* 0x000fe20000000000 */
[----:B------:R-:W-:Y:S01]  /*3020*/  UMOV UR7, 0x3ff2aaaa ;  /* 0x3ff2aaaa00077882 */ /* 0x000fe20000000000 */
[----:B------:R-:W-:Y:S01]  /*3030*/  UMOV UR8, 0x55555555 ;  /* 0x5555555500087882 */ /* 0x000fe20000000000 */
[----:B------:R-:W-:Y:S01]  /*3040*/  UMOV UR9, 0x3fd55555 ;  /* 0x3fd5555500097882 */ /* 0x000fe20000000000 */
[----:B------:R-:W-:Y:S01]  /*3050*/  UMOV UR10, 0xaaaaaaab ;  /* 0xaaaaaaab000a7882 */ /* 0x000fe20000000000 */
[----:B------:R-:W-:Y:S01]  /*3060*/  UMOV UR11, 0x3feaaaaa ;  /* 0x3feaaaaa000b7882 */ /* 0x000fe20000000000 */
[----:B------:R-:W-:Y:S01]  /*3070*/  DADD R44, -R16, R2 ;  /* 0x00000000102c7229 */ /* 0x000fe20000000102 */
[----:B------:R-:W-:Y:S01]  /*3080*/  BSSY.RECONVERGENT B0, `(.L_x_59) ;  /* 0x0000015000007945 */ /* 0x000fe20003800200 */
[----:B------:R-:W-:-:S02]  /*3090*/  DFMA R22, R30, R66, R28 ;  /* 0x000000421e16722b */ /* 0x000fc4000000001c */
[----:B------:R-:W-:Y:S01]  /*30a0*/  DMUL R28, R4, -UR6 ;  /* 0x80000006041c7c28 */ /* 0x000fe20008000000 */
[----:B------:R-:W-:Y:S01]  /*30b0*/  UMOV UR6, 0x55555555 ;  /* 0x5555555500067882 */ /* 0x000fe20000000000 */
[----:B------:R-:W-:Y:S01]  /*30c0*/  DFMA R16, R8, UR8, R32 ;  /* 0x0000000808107c2b */ /* 0x000fe20008000020 */
[----:B------:R-:W-:Y:S01]  /*30d0*/  UMOV UR7, 0x3fc55555 ;  /* 0x3fc5555500077882 */ /* 0x000fe20000000000 */
[----:B------:R-:W-:Y:S02]  /*30e0*/  DADD R44, R44, R6 ;  /* 0x000000002c2c7229 */ /* 0x000fe40000000006 */
[----:B------:R-:W-:Y:S02]  /*30f0*/  DFMA R30, R4, -UR6, R32 ;  /* 0x80000006041e7c2b */ /* 0x000fe40008000020 */
[----:B------:R-:W-:Y:S02]  /*3100*/  DFMA R34, R8, UR10, R34 ;  /* 0x0000000a08227c2b */ /* 0x000fe40008000022 */
[----:B------:R-:W-:-:S02]  /*3110*/  DFMA R28, R2, UR8, R28 ;  /* 0x00000008021c7c2b */ /* 0x000fc4000800001c */
[----:B------:R-:W-:Y:S02]  /*3120*/  DADD R32, -RZ, |R44| ;  /* 0x00000000ff207229 */ /* 0x000fe4000000052c */
[----:B------:R-:W-:Y:S01]  /*3130*/  DFMA R16, R4, -UR6, R16 ;  /* 0x8000000604107c2b */ /* 0x000fe20008000010 */
[----:B------:R-:W-:Y:S01]  /*3140*/  UMOV UR7, 0x3ffd5555 ;  /* 0x3ffd555500077882 */ /* 0x000fe20000000000 */
[----:B------:R-:W-:Y:S02]  /*3150*/  DADD R36, -R36, R34 ;  /* 0x0000000024247229 */ /* 0x000fe40000000122 */
[----:B------:R-:W-:Y:S02]  /*3160*/  DFMA R30, R8, UR8, R30 ;  /* 0x00000008081e7c2b */ /* 0x000fe4000800001e */
[----:B------:R-:W-:Y:S02]  /*3170*/  DFMA R28, R6, UR6, R28 ;  /* 0x00000006061c7c2b */ /* 0x000fe4000800001c */
[----:B------:R-:W-:Y:S01]  /*3180*/  DFMA R22, R16, R18, R22 ;  /* 0x000000121016722b */ /* 0x000fe20000000016 */
[----:B------:R-:W-:Y:S01]  /*3190*/  IMAD.MOV.U32 R15, RZ, RZ, R33 ;  /* 0x000000ffff0f7224 */ /* 0x000fe200078e0021 */
[----:B------:R-:W-:Y:S01]  /*31a0*/  MOV R16, 0x31d0 ;  /* 0x000031d000107802 */ /* 0x000fe20000000f00 */
[----:B------:R-:W-:-:S08]  /*31b0*/  IMAD.MOV.U32 R18, RZ, RZ, R32 ;  /* 0x000000ffff127224 */ /* 0x000fd000078e0020 */
[----:B------:R-:W-:Y:S05]  /*31c0*/  CALL.REL.NOINC `($_Z25surface_conservation_stepPdPKdS1_S1_S1_S1_diiiddd$__internal_accurate_pow) ;  /* 0x000000b0001c7944 */ /* 0x000fea0003c00000 */
[----:B------:R-:W-:Y:S05]  /*31d0*/  BSYNC.RECONVERGENT B0 ;  /* 0x0000000000007941 */ /* 0x000fea0003800200 */
.L_x_59:
[----:B------:R-:W-:Y:S01]  /*31e0*/  DADD R16, R44, 2 ;  /* 0x400000002c107429 */ /* 0x000fe20000000000 */
[----:B------:R-:W-:Y:S01]  /*31f0*/  BSSY.RECONVERGENT B0, `(.L_x_60) ;  /* 0x0000011000007945 */ /* 0x000fe20003800200 */
[----:B------:R-:W-:Y:S01]  /*3200*/  DFMA R2, R4, -4, R2 ;  /* 0xc01000000402782b */ /* 0x000fe20000000002 */
[----:B------:R-:W-:Y:S01]  /*3210*/  IMAD.MOV.U32 R19, RZ, RZ, R15 ;  /* 0x000000ffff137224 */ /* 0x000fe200078e000f */
        /* <DEDUP_REMOVED lines=12> */
[----:B------:R-:W-:Y:S01]  /*32e0*/  @!P0 MOV R18, 0x0 ;  /* 0x0000000000128802 */ /* 0x000fe20000000f00 */
[----:B------:R-:W-:-:S07]  /*32f0*/  @!P0 IMAD.MOV.U32 R19, RZ, RZ, 0x7ff00000 ;  /* 0x7ff00000ff138424 */ /* 0x000fce00078e00ff */
.L_x_61:
[----:B------:R-:W-:Y:S05]  /*3300*/  BSYNC.RECONVERGENT B0 ;  /* 0x0000000000007941 */ /* 0x000fea0003800200 */
.L_x_60:
        /* <DEDUP_REMOVED lines=12> */
.L_x_62:
[C---:B------:R-:W-:Y:S01]  /*33d0*/  DADD R16, R2.reuse, 2 ;  /* 0x4000000002107429 */ /* 0x040fe20000000000 */
[----:B------:R-:W-:Y:S01]  /*33e0*/  BSSY.RECONVERGENT B0, `(.L_x_63) ;  /* 0x000000e000007945 */ /* 0x000fe20003800200 */
[----:B------:R-:W-:Y:S01]  /*33f0*/  DSETP.NEU.AND P0, PT, R2, RZ, PT ;  /* 0x000000ff0200722a */ /* 0x000fe20003f0d000 */
[----:B------:R-:W-:Y:S01]  /*3400*/  IMAD.MOV.U32 R19, RZ, RZ, R15 ;  /* 0x000000ffff137224 */ /* 0x000fe200078e000f */
[----:B------:R-:W-:-:S06]  /*3410*/  DADD R24, -R24, R4 ;  /* 0x0000000018187229 */ /* 0x000fcc0000000104 */
        /* <DEDUP_REMOVED lines=10> */
.L_x_64:
[----:B------:R-:W-:Y:S05]  /*34c0*/  BSYNC.RECONVERGENT B0 ;  /* 0x0000000000007941 */ /* 0x000fea0003800200 */
.L_x_63:
[----:B------:R-:W-:Y:S01]  /*34d0*/  DADD R24, R24, R8 ;  /* 0x0000000018187229 */ /* 0x000fe20000000008 */
[----:B------:R-:W-:Y:S01]  /*34e0*/  BSSY.RECONVERGENT B0, `(.L_x_65) ;  /* 0x000000b000007945 */ /* 0x000fe20003800200 */
[----:B------:R-:W-:Y:S02]  /*34f0*/  DMUL R18, R18, 0.25 ;  /* 0x3fd0000012127828 */ /* 0x000fe40000000000 */
[----:B------:R-:W-:-:S04]  /*3500*/  DSETP.NEU.AND P0, PT, R2, 1, PT ;  /* 0x3ff000000200742a */ /* 0x000fc80003f0d000 */
[----:B------:R-:W-:-:S04]  /*3510*/  DADD R16, -RZ, |R24| ;  /* 0x00000000ff107229 */ /* 0x000fc80000000518 */
[----:B------:R-:W-:Y:S02]  /*3520*/  FSEL R2, R18, RZ, P0 ;  /* 0x000000ff12027208 */ /* 0x000fe40000000000 */
[----:B------:R-:W-:-:S04]  /*3530*/  FSEL R3, R19, 1.625, P0 ;  /* 0x3fd0000013037808 */ /* 0x000fc80000000000 */
[----:B------:R-:W-:Y:S01]  /*3540*/  MOV R18, R16 ;  /* 0x0000001000127202 */ /* 0x000fe20000000f00 */
[----:B------:R-:W-:Y:S01]  /*3550*/  IMAD.MOV.U32 R15, RZ, RZ, R17 ;  /* 0x000000ffff0f7224 */ /* 0x000fe200078e0011 */
[----:B------:R-:W-:Y:S01]  /*3560*/  DADD R34, R34, R2 ;  /* 0x0000000022227229 */ /* 0x000fe20000000002 */
[----:B------:R-:W-:-:S10]  /*3570*/  MOV R16, 0x3590 ;  /* 0x0000359000107802 */ /* 0x000fd40000000f00 */
[----:B------:R-:W-:Y:S05]  /*3580*/  CALL.REL.NOINC `($_Z25surface_conservation_stepPdPKdS1_S1_S1_S1_diiiddd$__internal_accurate_pow) ;  /* 0x000000ac002c7944 */ /* 0x000fea0003c00000 */
[----:B------:R-:W-:Y:S05]  /*3590*/  BSYNC.RECONVERGENT B0 ;  /* 0x0000000000007941 */ /* 0x000fea0003800200 */
.L_x_65:
[C---:B------:R-:W-:Y:S01]  /*35a0*/  DADD R2, R24.reuse, 2 ;  /* 0x4000000018027429 */ /* 0x040fe20000000000 */
[----:B------:R-:W-:Y:S01]  /*35b0*/  BSSY.RECONVERGENT B0, `(.L_x_66) ;  /* 0x000000f000007945 */ /* 0x000fe20003800200 */
[----:B------:R-:W-:Y:S01]  /*35c0*/  DSETP.NEU.AND P0, PT, R24, RZ, PT ;  /* 0x000000ff1800722a */ /* 0x000fe20003f0d000 */
[----:B------:R-:W-:Y:S01]  /*35d0*/  IMAD.MOV.U32 R19, RZ, RZ, R15 ;  /* 0x000000ffff137224 */ /* 0x000fe200078e000f */
[----:B------:R-:W-:-:S06]  /*35e0*/  DADD R4, R4, -R8 ;  /* 0x0000000004047229 */ /* 0x000fcc0000000808 */
        /* <DEDUP_REMOVED lines=11> */
.L_x_67:
[----:B------:R-:W-:Y:S05]  /*36a0*/  BSYNC.RECONVERGENT B0 ;  /* 0x0000000000007941 */ /* 0x000fea0003800200 */
.L_x_66:
[----:B------:R-:W-:Y:S01]  /*36b0*/  UMOV UR6, 0x55555555 ;  /* 0x5555555500067882 */ /* 0x000fe20000000000 */
[----:B------:R-:W-:Y:S01]  /*36c0*/  UMOV UR7, 0x3ff15555 ;  /* 0x3ff1555500077882 */ /* 0x000fe20000000000 */
[----:B------:R-:W-:Y:S01]  /*36d0*/  DSETP.NEU.AND P0, PT, R24, 1, PT ;  /* 0x3ff000001800742a */ /* 0x000fe20003f0d000 */
[----:B------:R-:W-:Y:S01]  /*36e0*/  BSSY.RECONVERGENT B0, `(.L_x_68) ;  /* 0x0000008000007945 */ /* 0x000fe20003800200 */
[----:B------:R-:W-:Y:S01]  /*36f0*/  DMUL R2, R18, UR6 ;  /* 0x0000000612027c28 */ /* 0x000fe20008000000 */
[----:B------:R-:W-:Y:S02]  /*3700*/  IMAD.MOV.U32 R15, RZ, RZ, R17 ;  /* 0x000000ffff0f7224 */ /* 0x000fe400078e0011 */
[----:B------:R-:W-:Y:S01]  /*3710*/  IMAD.MOV.U32 R18, RZ, RZ, R16 ;  /* 0x000000ffff127224 */ /* 0x000fe200078e0010 */
[----:B------:R-:W-:-:S06]  /*3720*/  MOV R16, 0x3760 ;  /* 0x0000376000107802 */ /* 0x000fcc0000000f00 */
[----:B------:R-:W-:Y:S02]  /*3730*/  FSEL R2, R2, 1.46601546874880000000e+13, P0 ;  /* 0x5555555502027808 */ /* 0x000fe40000000000 */
[----:B------:R-:W-:-:S07]  /*3740*/  FSEL R3, R3, 1.8854166269302368164, P0 ;  /* 0x3ff1555503037808 */ /* 0x000fce0000000000 */
[----:B------:R-:W-:Y:S05]  /*3750*/  CALL.REL.NOINC `($_Z25surface_conservation_stepPdPKdS1_S1_S1_S1_diiiddd$__internal_accurate_pow) ;  /* 0x000000a800b87944 */ /* 0x000fea0003c00000 */
[----:B------:R-:W-:Y:S05]  /*3760*/  BSYNC.RECONVERGENT B0 ;  /* 0x0000000000007941 */ /* 0x000fea0003800200 */
.L_x_68:
[C---:B------:R-:W-:Y:S01]  /*3770*/  DADD R16, R4.reuse, 2 ;  /* 0x4000000004107429 */ /* 0x040fe20000000000 */
[----:B------:R-:W-:Y:S01]  /*3780*/  BSSY.RECONVERGENT B0, `(.L_x_69) ;  /* 0x000000e000007945 */ /* 0x000fe20003800200 */
[----:B------:R-:W-:Y:S01]  /*3790*/  DSETP.NEU.AND P0, PT, R4, RZ, PT ;  /* 0x000000ff0400722a */ /* 0x000fe20003f0d000 */
[----:B------:R-:W-:Y:S01]  /*37a0*/  MOV R19, R15 ;  /* 0x0000000f00137202 */ /* 0x000fe20000000f00 */
        /* <DEDUP_REMOVED lines=11> */
.L_x_70:
[----:B------:R-:W-:Y:S05]  /*3860*/  BSYNC.RECONVERGENT B0 ;  /* 0x0000000000007941 */ /* 0x000fea0003800200 */
.L_x_69:
        /* <DEDUP_REMOVED lines=13> */
.L_x_71:
        /* <DEDUP_REMOVED lines=15> */
[----:B------:R-:W-:Y:S01]  /*3a30*/  @!P0 IMAD.MOV.U32 R18, RZ, RZ, 0x0 ;  /* 0x00000000ff128424 */ /* 0x000fe200078e00ff */
[----:B------:R-:W-:-:S07]  /*3a40*/  @!P0 MOV R19, 0x7ff00000 ;  /* 0x7ff0000000138802 */ /* 0x000fce0000000f00 */
.L_x_73:
[----:B------:R-:W-:Y:S05]  /*3a50*/  BSYNC.RECONVERGENT B0 ;  /* 0x0000000000007941 */ /* 0x000fea0003800200 */
.L_x_72:
[----:B------:R-:W-:Y:S01]  /*3a60*/  UMOV UR6, 0x55555555 ;  /* 0x5555555500067882 */ /* 0x000fe20000000000 */
[----:B------:R-:W-:Y:S01]  /*3a70*/  UMOV UR7, 0x3ff15555 ;  /* 0x3ff1555500077882 */ /* 0x000fe20000000000 */
[----:B------:R-:W-:Y:S01]  /*3a80*/  DSETP.NEU.AND P0, PT, R6, 1, PT ;  /* 0x3ff000000600742a */ /* 0x000fe20003f0d000 */
[----:B------:R-:W-:Y:S01]  /*3a90*/  BSSY.RECONVERGENT B0, `(.L_x_74) ;  /* 0x0000008000007945 */ /* 0x000fe20003800200 */
[----:B------:R-:W-:Y:S01]  /*3aa0*/  DMUL R4, R18, UR6 ;  /* 0x0000000612047c28 */ /* 0x000fe20008000000 */
[----:B------:R-:W-:Y:S01]  /*3ab0*/  IMAD.MOV.U32 R15, RZ, RZ, R9 ;  /* 0x000000ffff0f7224 */ /* 0x000fe200078e0009 */
[----:B------:R-:W-:Y:S01]  /*3ac0*/  MOV R16, 0x3b10 ;  /* 0x00003b1000107802 */ /* 0x000fe20000000f00 */
[----:B------:R-:W-:-:S07]  /*3ad0*/  IMAD.MOV.U32 R18, RZ, RZ, R8 ;  /* 0x000000ffff127224 */ /* 0x000fce00078e0008 */
[----:B------:R-:W-:Y:S02]  /*3ae0*/  FSEL R4, R4, 1.46601546874880000000e+13, P0 ;  /* 0x5555555504047808 */ /* 0x000fe40000000000 */
[----:B------:R-:W-:-:S07]  /*3af0*/  FSEL R5, R5, 1.8854166269302368164, P0 ;  /* 0x3ff1555505057808 */ /* 0x000fce0000000000 */
[----:B------:R-:W-:Y:S05]  /*3b00*/  CALL.REL.NOINC `($_Z25surface_conservation_stepPdPKdS1_S1_S1_S1_diiiddd$__internal_accurate_pow) ;  /* 0x000000a400cc7944 */ /* 0x000fea0003c00000 */
[----:B------:R-:W-:Y:S05]  /*3b10*/  BSYNC.RECONVERGENT B0 ;  /* 0x0000000000007941 */ /* 0x000fea0003800200 */
.L_x_74:
        /* <DEDUP_REMOVED lines=14> */
.L_x_76:
[----:B------:R-:W-:Y:S05]  /*3c00*/  BSYNC.RECONVERGENT B0 ;  /* 0x0000000000007941 */ /* 0x000fea0003800200 */
.L_x_75:
[----:B------:R-:W-:Y:S01]  /*3c10*/  UMOV UR6, 0xa0b5ed8d ;  /* 0xa0b5ed8d00067882 */ /* 0x000fe20000000000 */
[----:B------:R-:W-:Y:S01]  /*3c20*/  UMOV UR7, 0x3eb0c6f7 ;  /* 0x3eb0c6f700077882 */ /* 0x000fe20000000000 */
[----:B------:R-:W-:Y:S01]  /*3c30*/  DMUL R18, R18, 0.25 ;  /* 0x3fd0000012127828 */ /* 0x000fe20000000000 */
[----:B------:R-:W-:Y:S01]  /*3c40*/  BSSY.RECONVERGENT B0, `(.L_x_77) ;  /* 0x000000b000007945 */ /* 0x000fe20003800200 */
[----:B------:R-:W-:Y:S01]  /*3c50*/  DADD R34, R34, UR6 ;  /* 0x0000000622227e29 */ /* 0x000fe20008000000 */
[----:B------:R-:W-:Y:S01]  /*3c60*/  MOV R16, 0x3cf0 ;  /* 0x00003cf000107802 */ /* 0x000fe20000000f00 */
[----:B------:R-:W-:-:S06]  /*3c70*/  DSETP.NEU.AND P0, PT, R10, 1, PT ;  /* 0x3ff000000a00742a */ /* 0x000fcc0003f0d000 */
[----:B------:R-:W-:Y:S01]  /*3c80*/  DADD R8, -RZ, |R34| ;  /* 0x00000000ff087229 */ /* 0x000fe20000000522 */
[----:B------:R-:W-:Y:S02]  /*3c90*/  FSEL R6, R18, RZ, P0 ;  /* 0x000000ff12067208 */ /* 0x000fe40000000000 */
[----:B------:R-:W-:-:S06]  /*3ca0*/  FSEL R7, R19, 1.625, P0 ;  /* 0x3fd0000013077808 */ /* 0x000fcc0000000000 */
[----:B------:R-:W-:Y:S01]  /*3cb0*/  DADD R4, R4, R6 ;  /* 0x0000000004047229 */ /* 0x000fe20000000006 */
[----:B------:R-:W-:Y:S01]  /*3cc0*/  IMAD.MOV.U32 R18, RZ, RZ, R8 ;  /* 0x000000ffff127224 */ /* 0x000fe200078e0008 */
[----:B------:R-:W-:-:S09]  /*3cd0*/  MOV R15, R9 ;  /* 0x00000009000f7202 */ /* 0x000fd20000000f00 */
[----:B------:R-:W-:Y:S05]  /*3ce0*/  CALL.REL.NOINC `($_Z25surface_conservation_stepPdPKdS1_S1_S1_S1_diiiddd$__internal_accurate_pow) ;  /* 0x000000a400547944 */ /* 0x000fea0003c00000 */
[----:B------:R-:W-:Y:S05]  /*3cf0*/  BSYNC.RECONVERGENT B0 ;  /* 0x0000000000007941 */ /* 0x000fea0003800200 */
.L_x_77:
        /* <DEDUP_REMOVED lines=15> */
.L_x_79:
[----:B------:R-:W-:Y:S05]  /*3df0*/  BSYNC.RECONVERGENT B0 ;  /* 0x0000000000007941 */ /* 0x000fea0003800200 */
.L_x_78:
        /* <DEDUP_REMOVED lines=18> */
[----:B------:R-:W-:Y:S01]  /*3f20*/  MOV R15, R7 ;  /* 0x00000007000f7202 */ /* 0x000fe20000000f00 */
[----:B------:R-:W-:Y:S01]  /*3f30*/  IMAD.MOV.U32 R18, RZ, RZ, -0x66666666 ;  /* 0x9999999aff127424 */ /* 0x000fe200078e00ff */
[----:B------:R-:W-:Y:S01]  /*3f40*/  MOV R16, 0x3f70 ;  /* 0x00003f7000107802 */ /* 0x000fe20000000f00 */
[----:B------:R-:W-:-:S07]  /*3f50*/  IMAD.MOV.U32 R19, RZ, RZ, 0x3fb99999 ;  /* 0x3fb99999ff137424 */ /* 0x000fce00078e00ff */
[----:B------:R-:W-:Y:S05]  /*3f60*/  CALL.REL.NOINC `($__internal_1_$__cuda_sm20_div_rn_f64_full) ;  /* 0x0000009c00207944 */ /* 0x000fea0003c00000 */
[----:B------:R-:W-:-:S07]  /*3f70*/  IMAD.MOV.U32 R19, RZ, RZ, R15 ;  /* 0x000000ffff137224 */ /* 0x000fce00078e000f */
.L_x_81:
[----:B------:R-:W-:Y:S05]  /*3f80*/  BSYNC.RECONVERGENT B1 ;  /* 0x0000000000017941 */ /* 0x000fea0003800200 */
.L_x_80:
[----:B------:R-:W-:Y:S01]  /*3f90*/  UMOV UR6, 0xa0b5ed8d ;  /* 0xa0b5ed8d00067882 */ /* 0x000fe20000000000 */
[----:B------:R-:W-:Y:S01]  /*3fa0*/  UMOV UR7, 0x3eb0c6f7 ;  /* 0x3eb0c6f700077882 */ /* 0x000fe20000000000 */
[----:B------:R-:W-:Y:S01]  /*3fb0*/  BSSY.RECONVERGENT B0, `(.L_x_82) ;  /* 0x0000009000007945 */ /* 0x000fe20003800200 */
[----:B------:R-:W-:Y:S01]  /*3fc0*/  DADD R6, R2, UR6 ;  /* 0x0000000602067e29 */ /* 0x000fe20008000000 */
[----:B------:R-:W-:Y:S02]  /*3fd0*/  MOV R16, 0x4040 ;  /* 0x0000404000107802 */ /* 0x000fe40000000f00 */
[----:B------:R-:W-:Y:S02]  /*3fe0*/  FSEL R2, R18, -1.5881868392106855534e-23, P1 ;  /* 0x9999999a12027808 */ /* 0x000fe40000800000 */
[----:B------:R-:W-:-:S03]  /*3ff0*/  FSEL R3, R19, 1.4499999284744262695, P1 ;  /* 0x3fb9999913037808 */ /* 0x000fc60000800000 */
[----:B------:R-:W-:-:S10]  /*4000*/  DADD R8, -RZ, |R6| ;  /* 0x00000000ff087229 */ /* 0x000fd40000000506 */
[----:B------:R-:W-:Y:S02]  /*4010*/  IMAD.MOV.U32 R18, RZ, RZ, R8 ;  /* 0x000000ffff127224 */ /* 0x000fe400078e0008 */
[----:B------:R-:W-:-:S07]  /*4020*/  IMAD.MOV.U32 R15, RZ, RZ, R9 ;  /* 0x000000ffff0f7224 */ /* 0x000fce00078e0009 */
[----:B------:R-:W-:Y:S05]  /*4030*/  CALL.REL.NOINC `($_Z25surface_conservation_stepPdPKdS1_S1_S1_S1_diiiddd$__internal_accurate_pow) ;  /* 0x000000a000807944 */ /* 0x000fea0003c00000 */
[----:B------:R-:W-:Y:S05]  /*4040*/  BSYNC.RECONVERGENT B0 ;  /* 0x0000000000007941 */ /* 0x000fea0003800200 */
.L_x_82:
[C---:B------:R-:W-:Y:S01]  /*4050*/  DADD R8, R6.reuse, 2 ;  /* 0x4000000006087429 */ /* 0x040fe20000000000 */
[----:B------:R-:W-:Y:S01]  /*4060*/  BSSY.RECONVERGENT B0, `(.L_x_83) ;  /* 0x000000e000007945 */ /* 0x000fe20003800200 */
[----:B------:R-:W-:-:S08]  /*4070*/  DSETP.NEU.AND P0, PT, R6, RZ, PT ;  /* 0x000000ff0600722a */ /* 0x000fd00003f0d000 */
[----:B------:R-:W-:Y:S02]  /*4080*/  LOP3.LUT R8, R9, 0x7ff00000, RZ, 0xc0, !PT ;  /* 0x7ff0000009087812 */ /* 0x000fe400078ec0ff */
[----:B------:R-:W-:Y:S02]  /*4090*/  MOV R9, R15 ;  /* 0x0000000f00097202 */ /* 0x000fe40000000f00 */
        /* <DEDUP_REMOVED lines=10> */
.L_x_84:
[----:B------:R-:W-:Y:S05]  /*4140*/  BSYNC.RECONVERGENT B0 ;  /* 0x0000000000007941 */ /* 0x000fea0003800200 */
.L_x_83:
        /* <DEDUP_REMOVED lines=24> */
.L_x_86:
[----:B------:R-:W-:Y:S05]  /*42d0*/  BSYNC.RECONVERGENT B1 ;  /* 0x0000000000017941 */ /* 0x000fea0003800200 */
.L_x_85:
[----:B------:R-:W-:Y:S01]  /*42e0*/  UMOV UR6, 0xa0b5ed8d ;  /* 0xa0b5ed8d00067882 */ /* 0x000fe20000000000 */
[----:B------:R-:W-:Y:S01]  /*42f0*/  UMOV UR7, 0x3eb0c6f7 ;  /* 0x3eb0c6f700077882 */ /* 0x000fe20000000000 */
[----:B------:R-:W-:Y:S01]  /*4300*/  BSSY.RECONVERGENT B0, `(.L_x_87) ;  /* 0x0000009000007945 */ /* 0x000fe20003800200 */
[----:B------:R-:W-:Y:S01]  /*4310*/  DADD R6, R4, UR6 ;  /* 0x0000000604067e29 */ /* 0x000fe20008000000 */
[----:B------:R-:W-:Y:S02]  /*4320*/  MOV R16, 0x4390 ;  /* 0x0000439000107802 */ /* 0x000fe40000000f00 */
[----:B------:R-:W-:Y:S02]  /*4330*/  FSEL R4, R18, 4.172325063223070174e-08, P1 ;  /* 0x3333333312047808 */ /* 0x000fe40000800000 */
[----:B------:R-:W-:-:S03]  /*4340*/  FSEL R5, R19, 1.7749999761581420898, P1 ;  /* 0x3fe3333313057808 */ /* 0x000fc60000800000 */
[----:B------:R-:W-:-:S10]  /*4350*/  DADD R8, -RZ, |R6| ;  /* 0x00000000ff087229 */ /* 0x000fd40000000506 */
[----:B------:R-:W-:Y:S02]  /*4360*/  IMAD.MOV.U32 R18, RZ, RZ, R8 ;  /* 0x000000ffff127224 */ /* 0x000fe400078e0008 */
[----:B------:R-:W-:-:S07]  /*4370*/  IMAD.MOV.U32 R15, RZ, RZ, R9 ;  /* 0x000000ffff0f7224 */ /* 0x000fce00078e0009 */
[----:B------:R-:W-:Y:S05]  /*4380*/  CALL.REL.NOINC `($_Z25surface_conservation_stepPdPKdS1_S1_S1_S1_diiiddd$__internal_accurate_pow) ;  /* 0x0000009c00ac7944 */ /* 0x000fea0003c00000 */
[----:B------:R-:W-:Y:S05]  /*4390*/  BSYNC.RECONVERGENT B0 ;  /* 0x0000000000007941 */ /* 0x000fea0003800200 */
.L_x_87:
        /* <DEDUP_REMOVED lines=15> */
.L_x_89:
[----:B------:R-:W-:Y:S05]  /*4490*/  BSYNC.RECONVERGENT B0 ;  /* 0x0000000000007941 */ /* 0x000fea0003800200 */
.L_x_88:
        /* <DEDUP_REMOVED lines=23> */
[----:B------:R-:W-:-:S07]  /*4610*/  IMAD.MOV.U32 R19, RZ, RZ, R15 ;  /* 0x000000ffff137224 */ /* 0x000fce00078e000f */
.L_x_91:
[----:B------:R-:W-:Y:S05]  /*4620*/  BSYNC.RECONVERGENT B1 ;  /* 0x0000000000017941 */ /* 0x000fea0003800200 */
.L_x_90:
[----:B------:R-:W-:Y:S01]  /*4630*/  DADD R8, R2, R4 ;  /* 0x0000000002087229 */ /* 0x000fe20000000004 */
[----:B------:R-:W-:Y:S01]  /*4640*/  FSEL R10, R18, 4.172325063223070174e-08, P1 ;  /* 0x33333333120a7808 */ /* 0x000fe20000800000 */
[----:B------:R-:W-:Y:S01]  /*4650*/  BSSY.RECONVERGENT B1, `(.L_x_92) ;  /* 0x0000019000017945 */ /* 0x000fe20003800200 */
[----:B------:R-:W-:Y:S02]  /*4660*/  FSEL R11, R19, 1.6499999761581420898, P1 ;  /* 0x3fd33333130b7808 */ /* 0x000fe40000800000 */
[----:B------:R-:W-:Y:S02]  /*4670*/  MOV R6, 0x1 ;  /* 0x0000000100067802 */ /* 0x000fe40000000f00 */
[----:B------:R-:W-:Y:S02]  /*4680*/  FSETP.GEU.AND P1, PT, |R3|, 6.5827683646048100446e-37, PT ;  /* 0x036000000300780b */ /* 0x000fe40003f2e200 */
        /* <DEDUP_REMOVED lines=19> */
[----:B------:R-:W-:Y:S02]  /*47c0*/  IMAD.MOV.U32 R6, RZ, RZ, R18 ;  /* 0x000000ffff067224 */ /* 0x000fe400078e0012 */
[----:B------:R-:W-:-:S07]  /*47d0*/  IMAD.MOV.U32 R7, RZ, RZ, R15 ;  /* 0x000000ffff077224 */ /* 0x000fce00078e000f */
.L_x_93:
[----:B------:R-:W-:Y:S05]  /*47e0*/  BSYNC.RECONVERGENT B1 ;  /* 0x0000000000017941 */ /* 0x000fea0003800200 */
.L_x_92:
[----:B------:R-:W0:Y:S01]  /*47f0*/  MUFU.RCP64H R3, R9 ;  /* 0x0000000900037308 */ /* 0x000e220000001800 */
[----:B------:R-:W-:Y:S01]  /*4800*/  MOV R2, 0x1 ;  /* 0x0000000100027802 */ /* 0x000fe20000000f00 */
[----:B------:R-:W-:Y:S01]  /*4810*/  BSSY.RECONVERGENT B1, `(.L_x_94) ;  /* 0x0000017000017945 */ /* 0x000fe20003800200 */
[----:B------:R-:W-:-:S04]  /*4820*/  FSETP.GEU.AND P1, PT, |R5|, 6.5827683646048100446e-37, PT ;  /* 0x036000000500780b */ /* 0x000fc80003f2e200 */
        /* <DEDUP_REMOVED lines=19> */
[----:B------:R-:W-:Y:S01]  /*4960*/  MOV R2, R18 ;  /* 0x0000001200027202 */ /* 0x000fe20000000f00 */
[----:B------:R-:W-:-:S07]  /*4970*/  IMAD.MOV.U32 R3, RZ, RZ, R15 ;  /* 0x000000ffff037224 */ /* 0x000fce00078e000f */
.L_x_95:
[----:B------:R-:W-:Y:S05]  /*4980*/  BSYNC.RECONVERGENT B1 ;  /* 0x0000000000017941 */ /* 0x000fea0003800200 */
.L_x_94:
        /* <DEDUP_REMOVED lines=24> */
.L_x_97:
[----:B------:R-:W-:Y:S05]  /*4b10*/  BSYNC.RECONVERGENT B1 ;  /* 0x0000000000017941 */ /* 0x000fea0003800200 */
.L_x_96:
[C---:B------:R-:W-:Y:S01]  /*4b20*/  VIADD R8, R21.reuse, 0xfffffffd ;  /* 0xfffffffd15087836 */ /* 0x040fe20000000000 */
[----:B------:R-:W0:Y:S01]  /*4b30*/  LDCU UR7, c[0x0][0x3b8] ;  /* 0x00007700ff0777ac */ /* 0x000e220008000800 */
[----:B------:R-:W-:Y:S01]  /*4b40*/  VIADD R10, R21, 0xfffffffe ;  /* 0xfffffffe150a7836 */ /* 0x000fe20000000000 */
[----:B------:R-:W1:Y:S03]  /*4b50*/  LDCU UR6, c[0x0][0x3d4] ;  /* 0x00007a80ff0677ac */ /* 0x000e660008000800 */
[----:B------:R-:W2:Y:S08]  /*4b60*/  I2F.F64 R8, R8 ;  /* 0x0000000800087312 */ /* 0x000eb00000201c00 */
[----:B------:R3:W4:Y:S01]  /*4b70*/  I2F.F64 R4, R10 ;  /* 0x0000000a00047312 */ /* 0x0007220000201c00 */
[----:B--2---:R-:W-:Y:S01]  /*4b80*/  DSETP.MAX.AND P2, P3, RZ, R8, PT ;  /* 0x00000008ff00722a */ /* 0x004fe20003b4f000 */
[----:B------:R-:W-:Y:S01]  /*4b90*/  IMAD.MOV.U32 R15, RZ, RZ, R9 ;  /* 0x000000ffff0f7224 */ /* 0x000fe200078e0009 */
[----:B---3--:R-:W-:-:S04]  /*4ba0*/  MOV R10, RZ ;  /* 0x000000ff000a7202 */ /* 0x008fc80000000f00 */
[----:B------:R-:W-:Y:S01]  /*4bb0*/  FSEL R17, R10, R15, P2 ;  /* 0x0000000f0a117208 */ /* 0x000fe20001000000 */
[----:B----4-:R-:W-:Y:S01]  /*4bc0*/  DSETP.MAX.AND P0, P1, RZ, R4, PT ;  /* 0x00000004ff00722a */ /* 0x010fe2000390f000 */
[----:B------:R-:W-:Y:S02]  /*4bd0*/  IMAD.MOV.U32 R11, RZ, RZ, R4 ;  /* 0x000000ffff0b7224 */ /* 0x000fe400078e0004 */
[----:B------:R-:W-:Y:S01]  /*4be0*/  IMAD.MOV.U32 R16, RZ, RZ, R5 ;  /* 0x000000ffff107224 */ /* 0x000fe200078e0005 */
[----:B------:R-:W-:-:S03]  /*4bf0*/  CS2R R4, SRZ ;  /* 0x0000000000047805 */ /* 0x000fc6000001ff00 */
[----:B------:R-:W-:-:S03]  /*4c00*/  @P3 LOP3.LUT R17, R15, 0x80000, RZ, 0xfc, !PT ;  /* 0x000800000f113812 */ /* 0x000fc600078efcff */
[----:B------:R-:W-:Y:S01]  /*4c10*/  SEL R4, R4, R11, P0 ;  /* 0x0000000b04047207 */ /* 0x000fe20000000000 */
[----:B------:R-:W-:Y:S01]  /*4c20*/  IMAD.MOV.U32 R11, RZ, RZ, R8 ;  /* 0x000000ffff0b7224 */ /* 0x000fe200078e0008 */
[----:B------:R-:W-:Y:S01]  /*4c30*/  FSEL R5, R5, R16, P0 ;  /* 0x0000001005057208 */ /* 0x000fe20000000000 */
[----:B------:R-:W-:Y:S01]  /*4c40*/  IMAD.MOV.U32 R8, RZ, RZ, RZ ;  /* 0x000000ffff087224 */ /* 0x000fe200078e00ff */
[----:B------:R-:W-:Y:S01]  /*4c50*/  @P1 LOP3.LUT R5, R16, 0x80000, RZ, 0xfc, !PT ;  /* 0x0008000010051812 */ /* 0x000fe200078efcff */
[----:B------:R-:W-:-:S03]  /*4c60*/  IMAD.MOV.U32 R9, RZ, RZ, R17 ;  /* 0x000000ffff097224 */ /* 0x000fc600078e0011 */
[----:B------:R-:W-:Y:S02]  /*4c70*/  SEL R8, R8, R11, P2 ;  /* 0x0000000b08087207 */ /* 0x000fe40001000000 */
[--C-:B------:R-:W-:Y:S01]  /*4c80*/  DSETP.GT.AND P0, PT, R4, R40.reuse, PT ;  /* 0x000000280400722a */ /* 0x100fe20003f04000 */
[----:B------:R-:W2:Y:S03]  /*4c90*/  LDC.64 R10, c[0x0][0x3a8] ;  /* 0x0000ea00ff0a7b82 */ /* 0x000ea60000000a00 */
[----:B------:R-:W-:Y:S02]  /*4ca0*/  DSETP.GT.AND P1, PT, R8, R40, PT ;  /* 0x000000280800722a */ /* 0x000fe40003f24000 */
[----:B------:R-:W-:Y:S02]  /*4cb0*/  FSEL R5, R41, R5, P0 ;  /* 0x0000000529057208 */ /* 0x000fe40000000000 */
[----:B------:R-:W-:-:S02]  /*4cc0*/  FSEL R4, R40, R4, P0 ;  /* 0x0000000428047208 */ /* 0x000fc40000000000 */
[----:B------:R-:W-:Y:S02]  /*4cd0*/  FSEL R17, R41, R9, P1 ;  /* 0x0000000929117208 */ /* 0x000fe40000800000 */
[----:B------:R-:W-:Y:S01]  /*4ce0*/  FSEL R16, R40, R8, P1 ;  /* 0x0000000828107208 */ /* 0x000fe20000800000 */
[----:B------:R-:W0:Y:S08]  /*4cf0*/  F2I.F64.TRUNC R5, R4 ;  /* 0x0000000400057311 */ /* 0x000e30000030d100 */
[----:B------:R-:W3:Y:S01]  /*4d00*/  F2I.F64.TRUNC R17, R16 ;  /* 0x0000001000117311 */ /* 0x000ee2000030d100 */
[----:B0-----:R-:W-:-:S02]  /*4d10*/  IMAD R9, R46, UR7, R5 ;  /* 0x000000072e097c24 */ /* 0x001fc4000f8e0205 */
[----:B------:R-:W0:Y:S02]  /*4d20*/  LDC.64 R4, c[0x0][0x3d0] ;  /* 0x0000f400ff047b82 */ /* 0x000e240000000a00 */
[----:B--2---:R-:W-:-:S04]  /*4d30*/  IMAD.WIDE R8, R9, 0x8, R10 ;  /* 0x0000000809087825 */ /* 0x004fc800078e020a */
[----:B---3--:R-:W-:Y:S02]  /*4d40*/  IMAD R15, R46, UR7, R17 ;  /* 0x000000072e0f7c24 */ /* 0x008fe4000f8e0211 */
[----:B------:R-:W2:Y:S02]  /*4d50*/  LDG.E.64 R8, desc[UR4][R8.64] ;  /* 0x0000000408087981 */ /* 0x000ea4000c1e1b00 */
[----:B------:R-:W-:-:S06]  /*4d60*/  IMAD.WIDE R10, R15, 0x8, R10 ;  /* 0x000000080f0a7825 */ /* 0x000fcc00078e020a */
[----:B------:R-:W2:Y:S01]  /*4d70*/  LDG.E.64 R10, desc[UR4][R10.64] ;  /* 0x000000040a0a7981 */ /* 0x000ea2000c1e1b00 */
[----:B-1----:R-:W0:Y:S01]  /*4d80*/  MUFU.RCP64H R17, UR6 ;  /* 0x0000000600117d08 */ /* 0x002e220008001800 */
[----:B------:R-:W-:Y:S02]  /*4d90*/  VIADD R26, R21, 0x1 ;  /* 0x00000001151a7836 */ /* 0x000fe40000000000 */
[----:B------:R-:W-:-:S05]  /*4da0*/  IMAD.MOV.U32 R16, RZ, RZ, 0x1 ;  /* 0x00000001ff107424 */ /* 0x000fca00078e00ff */
[----:B------:R-:W1:Y:S01]  /*4db0*/  I2F.F64 R26, R26 ;  /* 0x0000001a001a7312 */ /* 0x000e620000201c00 */
[C---:B------:R-:W-:Y:S01]  /*4dc0*/  VIADD R32, R21.reuse, 0x2 ;  /* 0x0000000215207836 */ /* 0x040fe20000000000 */
[C---:B------:R-:W-:Y:S01]  /*4dd0*/  IADD3 R34, PT, PT, R21.reuse, 0x3, RZ ;  /* 0x0000000315227810 */ /* 0x040fe20007ffe0ff */
[----:B------:R-:W-:Y:S01]  /*4de0*/  VIADD R24, R21, 0xffffffff ;  /* 0xffffffff15187836 */ /* 0x000fe20000000000 */
[----:B0-----:R-:W-:-:S04]  /*4df0*/  DFMA R20, R16, -R4, 1 ;  /* 0x3ff000001014742b */ /* 0x001fc80000000804 */
[----:B------:R-:W0:Y:S01]  /*4e00*/  I2F.F64 R32, R32 ;  /* 0x0000002000207312 */ /* 0x000e220000201c00 */
[----:B-1----:R-:W-:Y:S01]  /*4e10*/  DSETP.MAX.AND P0, P4, RZ, R26, PT ;  /* 0x0000001aff00722a */ /* 0x002fe20003c0f000 */
[----:B------:R-:W-:-:S06]  /*4e20*/  IMAD.MOV.U32 R45, RZ, RZ, R26 ;  /* 0x000000ffff2d7224 */ /* 0x000fcc00078e001a */
[----:B------:R-:W1:Y:S01]  /*4e30*/  I2F.F64 R34, R34 ;  /* 0x0000002200227312 */ /* 0x000e620000201c00 */
[----:B------:R-:W-:Y:S01]  /*4e40*/  IMAD.MOV.U32 R47, RZ, RZ, R27 ;  /* 0x000000ffff2f7224 */ /* 0x000fe200078e001b */
[----:B------:R-:W-:-:S06]  /*4e50*/  DFMA R26, R20, R20, R20 ;  /* 0x00000014141a722b */ /* 0x000fcc0000000014 */
[----:B------:R-:W3:Y:S01]  /*4e60*/  I2F.F64 R24, R24 ;  /* 0x0000001800187312 */ /* 0x000ee20000201c00 */
[----:B------:R-:W-:Y:S01]  /*4e70*/  IMAD.MOV.U32 R20, RZ, RZ, RZ ;  /* 0x000000ffff147224 */ /* 0x000fe200078e00ff */
[----:B------:R-:W-:Y:S01]  /*4e80*/  DFMA R26, R16, R26, R16 ;  /* 0x0000001a101a722b */ /* 0x000fe20000000010 */
[----:B------:R-:W-:Y:S01]  /*4e90*/  IMAD.MOV.U32 R16, RZ, RZ, RZ ;  /* 0x000000ffff107224 */ /* 0x000fe200078e00ff */
[----:B0-----:R-:W-:Y:S02]  /*4ea0*/  DSETP.MAX.AND P5, P6, RZ, R32, PT ;  /* 0x00000020ff00722a */ /* 0x001fe40003eaf000 */
[----:B------:R-:W-:Y:S01]  /*4eb0*/  SEL R20, R20, R45, P0 ;  /* 0x0000002d14147207 */ /* 0x000fe20000000000 */
[----:B-1----:R-:W-:Y:S01]  /*4ec0*/  DSETP.MAX.AND P2, P3, RZ, R34, PT ;  /* 0x00000022ff00722a */ /* 0x002fe20003b4f000 */
[----:B------:R-:W-:Y:S01]  /*4ed0*/  IMAD.MOV.U32 R51, RZ, RZ, R34 ;  /* 0x000000ffff337224 */ /* 0x000fe200078e0022 */
[----:B------:R-:W-:Y:S02]  /*4ee0*/  MOV R15, R35 ;  /* 0x00000023000f7202 */ /* 0x000fe40000000f00 */
[----:B------:R-:W-:Y:S01]  /*4ef0*/  FSEL R21, R16, R47, P0 ;  /* 0x0000002f10157208 */ /* 0x000fe20000000000 */
[----:B---3--:R-:W-:Y:S01]  /*4f00*/  DSETP.MAX.AND P0, P1, RZ, R24, PT ;  /* 0x00000018ff00722a */ /* 0x008fe2000390f000 */
[----:B------:R-:W-:-:S02]  /*4f10*/  IMAD.MOV.U32 R34, RZ, RZ, R24 ;  /* 0x000000ffff227224 */ /* 0x000fc400078e0018 */
[----:B------:R-:W-:Y:S01]  /*4f20*/  IMAD.MOV.U32 R35, RZ, RZ, R25 ;  /* 0x000000ffff237224 */ /* 0x000fe200078e0019 */
[----:B------:R-:W-:Y:S01]  /*4f30*/  DFMA R24, R26, -R4, 1 ;  /* 0x3ff000001a18742b */ /* 0x000fe20000000804 */
[----:B------:R-:W-:Y:S02]  /*4f40*/  @P4 LOP3.LUT R21, R47, 0x80000, RZ, 0xfc, !PT ;  /* 0x000800002f154812 */ /* 0x000fe400078efcff */
[----:B------:R-:W-:Y:S02]  /*4f50*/  FSEL R17, R16, R33, P5 ;  /* 0x0000002110117208 */ /* 0x000fe40002800000 */
[----:B------:R-:W-:Y:S02]  /*4f60*/  @P6 LOP3.LUT R17, R33, 0x80000, RZ, 0xfc, !PT ;  /* 0x0008000021116812 */ /* 0x000fe400078efcff */
[----:B------:R-:W-:Y:S02]  /*4f70*/  DSETP.GT.AND P4, PT, R20, R40, PT ;  /* 0x000000281400722a */ /* 0x000fe40003f84000 */
[----:B------:R-:W-:Y:S01]  /*4f80*/  DFMA R24, R26, R24, R26 ;  /* 0x000000181a18722b */ /* 0x000fe2000000001a */
[----:B------:R-:W-:Y:S01]  /*4f90*/  IMAD.MOV.U32 R26, RZ, RZ, RZ ;  /* 0x000000ffff1a7224 */ /* 0x000fe200078e00ff */
[----:B------:R-:W-:-:S04]  /*4fa0*/  MOV R33, R17 ;  /* 0x0000001100217202 */ /* 0x000fc80000000f00 */
[----:B------:R-:W-:Y:S02]  /*4fb0*/  FSEL R17, R26, R15, P2 ;  /* 0x0000000f1a117208 */ /* 0x000fe40001000000 */
[----:B------:R-:W-:Y:S01]  /*4fc0*/  FSEL R26, R40, R20, P4 ;  /* 0x00000014281a7208 */ /* 0x000fe20002000000 */
[----:B------:R-:W-:Y:S01]  /*4fd0*/  IMAD.MOV.U32 R20, RZ, RZ, RZ ;  /* 0x000000ffff147224 */ /* 0x000fe200078e00ff */
[----:B------:R-:W-:-:S04]  /*4fe0*/  FSEL R27, R41, R21, P4 ;  /* 0x00000015291b7208 */ /* 0x000fc80002000000 */
[----:B------:R-:W-:Y:S01]  /*4ff0*/  FSEL R45, R20, R35, P0 ;  /* 0x00000023142d7208 */ /* 0x000fe20000000000 */
[----:B------:R-:W-:Y:S01]  /*5000*/  IMAD.MOV.U32 R49, RZ, RZ, R32 ;  /* 0x000000ffff317224 */ /* 0x000fe200078e0020 */
[----:B------:R-:W-:Y:S01]  /*5010*/  @P3 LOP3.LUT R17, R15, 0x80000, RZ, 0xfc, !PT ;  /* 0x000800000f113812 */ /* 0x000fe200078efcff */
[----:B------:R-:W-:Y:S01]  /*5020*/  IMAD.MOV.U32 R32, RZ, RZ, RZ ;  /* 0x000000ffff207224 */ /* 0x000fe200078e00ff */
[----:B------:R-:W-:Y:S01]  /*5030*/  @P1 LOP3.LUT R45, R35, 0x80000, RZ, 0xfc, !PT ;  /* 0x00080000232d1812 */ /* 0x000fe200078efcff */
[----:B------:R-:W-:Y:S01]  /*5040*/  IMAD.MOV.U32 R15, RZ, RZ, RZ ;  /* 0x000000ffff0f7224 */ /* 0x000fe200078e00ff */
[----:B------:R-:W-:Y:S02]  /*5050*/  SEL R16, R16, R51, P2 ;  /* 0x0000003310107207 */ /* 0x000fe40001000000 */
[----:B------:R-:W-:Y:S01]  /*5060*/  SEL R32, R32, R49, P5 ;  /* 0x0000003120207207 */ /* 0x000fe20002800000 */
[----:B------:R-:W-:Y:S01]  /*5070*/  IMAD.MOV.U32 R35, RZ, RZ, R45 ;  /* 0x000000ffff237224 */ /* 0x000fe200078e002d */
[----:B------:R-:W-:-:S02]  /*5080*/  SEL R34, R15, R34, P0 ;  /* 0x000000220f227207 */ /* 0x000fc40000000000 */
[--C-:B------:R-:W-:Y:S02]  /*5090*/  DSETP.GT.AND P2, PT, R16, R40.reuse, PT ;  /* 0x000000281000722a */ /* 0x100fe40003f44000 */
[--C-:B------:R-:W-:Y:S02]  /*50a0*/  DSETP.GT.AND P5, PT, R32, R40.reuse, PT ;  /* 0x000000282000722a */ /* 0x100fe40003fa4000 */
[----:B------:R-:W-:Y:S02]  /*50b0*/  DSETP.GT.AND P0, PT, R34, R40, PT ;  /* 0x000000282200722a */ /* 0x000fe40003f04000 */
[C---:B------:R-:W-:Y:S02]  /*50c0*/  FSEL R17, R41.reuse, R17, P2 ;  /* 0x0000001129117208 */ /* 0x040fe40001000000 */
[----:B------:R-:W-:Y:S02]  /*50d0*/  FSEL R33, R41, R33, P5 ;  /* 0x0000002129217208 */ /* 0x000fe40002800000 */
[----:B------:R-:W-:-:S02]  /*50e0*/  FSEL R32, R40, R32, P5 ;  /* 0x0000002028207208 */ /* 0x000fc40002800000 */
[----:B------:R-:W-:Y:S01]  /*50f0*/  FSEL R16, R40, R16, P2 ;  /* 0x0000001028107208 */ /* 0x000fe20001000000 */
[----:B------:R-:W0:Y:S01]  /*5100*/  F2I.F64.TRUNC R27, R26 ;  /* 0x0000001a001b7311 */ /* 0x000e22000030d100 */
[----:B------:R-:W-:-:S07]  /*5110*/  DMUL R30, R30, R2 ;  /* 0x000000021e1e7228 */ /* 0x000fce0000000000 */
[----:B------:R-:W1:Y:S08]  /*5120*/  F2I.F64.TRUNC R33, R32 ;  /* 0x0000002000217311 */ /* 0x000e70000030d100 */
[----:B------:R-:W3:Y:S01]  /*5130*/  F2I.F64.TRUNC R17, R16 ;  /* 0x0000001000117311 */ /* 0x000ee2000030d100 */
[----:B------:R-:W-:Y:S01]  /*5140*/  DFMA R2, R28, R6, R30 ;  /* 0x000000061c02722b */ /* 0x000fe2000000001e */
[----:B------:R-:W-:Y:S01]  /*5150*/  BSSY.RECONVERGENT B1, `(.L_x_98) ;  /* 0x000001a000017945 */ /* 0x000fe20003800200 */
[----:B0-----:R-:W-:-:S06]  /*5160*/  IMAD R6, R46, UR7, R27 ;  /* 0x000000072e067c24 */ /* 0x001fcc000f8e021b */
[----:B------:R-:W-:Y:S02]  /*5170*/  DFMA R2, R36, R18, R2 ;  /* 0x000000122402722b */ /* 0x000fe40000000002 */
[----:B--2---:R-:W-:-:S08]  /*5180*/  DADD R10, R8, -R10 ;  /* 0x00000000080a7229 */ /* 0x004fd0000000080a */
[----:B------:R-:W-:-:S08]  /*5190*/  DMUL R20, R10, R24 ;  /* 0x000000180a147228 */ /* 0x000fd00000000000 */
[----:B------:R-:W-:-:S08]  /*51a0*/  DFMA R4, R20, -R4, R10 ;  /* 0x800000041404722b */ /* 0x000fd0000000000a */
[----:B------:R-:W-:Y:S01]  /*51b0*/  DFMA R24, R24, R4, R20 ;  /* 0x000000041818722b */ /* 0x000fe20000000014 */
[----:B------:R-:W-:Y:S02]  /*51c0*/  FSEL R21, R41, R35, P0 ;  /* 0x0000002329157208 */ /* 0x000fe40000000000 */
[----:B------:R-:W-:-:S04]  /*51d0*/  FSEL R20, R40, R34, P0 ;  /* 0x0000002228147208 */ /* 0x000fc80000000000 */
[----:B------:R-:W0:Y:S03]  /*51e0*/  F2I.F64.TRUNC R21, R20 ;  /* 0x0000001400157311 */ /* 0x000e26000030d100 */
[----:B------:R-:W-:Y:S01]  /*51f0*/  FFMA R4, RZ, UR6, R25 ;  /* 0x00000006ff047c23 */ /* 0x000fe20008000019 */
[----:B------:R-:W-:-:S04]  /*5200*/  FSETP.GEU.AND P1, PT, |R11|, 6.5827683646048100446e-37, PT ;  /* 0x036000000b00780b */ /* 0x000fc80003f2e200 */
[----:B------:R-:W-:Y:S01]  /*5210*/  FSETP.GT.AND P0, PT, |R4|, 1.469367938527859385e-39, PT ;  /* 0x001000000400780b */ /* 0x000fe20003f04200 */
[C---:B-1----:R-:W-:Y:S02]  /*5220*/  IMAD R5, R46.reuse, UR7, R33 ;  /* 0x000000072e057c24 */ /* 0x042fe4000f8e0221 */
[C---:B---3--:R-:W-:Y:S02]  /*5230*/  IMAD R4, R46.reuse, UR7, R17 ;  /* 0x000000072e047c24 */ /* 0x048fe4000f8e0211 */
[----:B0-----:R-:W-:-:S08]  /*5240*/  IMAD R46, R46, UR7, R21 ;  /* 0x000000072e2e7c24 */ /* 0x001fd0000f8e0215 */
[----:B------:R-:W-:Y:S05]  /*5250*/  @P0 BRA P1, `(.L_x_99) ;  /* 0x0000000000240947 */ /* 0x000fea0000800000 */
[----:B------:R-:W0:Y:S01]  /*5260*/  LDCU.64 UR6, c[0x0][0x3d0] ;  /* 0x00007a00ff0677ac */ /* 0x000e220008000a00 */
[----:B------:R-:W-:Y:S01]  /*5270*/  IMAD.MOV.U32 R18, RZ, RZ, R10 ;  /* 0x000000ffff127224 */ /* 0x000fe200078e000a */
[----:B------:R-:W-:Y:S01]  /*5280*/  MOV R16, 0x52d0 ;  /* 0x000052d000107802 */ /* 0x000fe20000000f00 */
[----:B------:R-:W-:Y:S02]  /*5290*/  IMAD.MOV.U32 R19, RZ, RZ, R11 ;  /* 0x000000ffff137224 */ /* 0x000fe400078e000b */
[----:B0-----:R-:W-:Y:S01]  /*52a0*/  IMAD.U32 R20, RZ, RZ, UR6 ;  /* 0x00000006ff147e24 */ /* 0x001fe2000f8e00ff */
[----:B------:R-:W-:-:S07]  /*52b0*/  MOV R15, UR7 ;  /* 0x00000007000f7c02 */ /* 0x000fce0008000f00 */
[----:B------:R-:W-:Y:S05]  /*52c0*/  CALL.REL.NOINC `($__internal_1_$__cuda_sm20_div_rn_f64_full) ;  /* 0x0000008800487944 */ /* 0x000fea0003c00000 */
[----:B------:R-:W-:Y:S02]  /*52d0*/  IMAD.MOV.U32 R24, RZ, RZ, R18 ;  /* 0x000000ffff187224 */ /* 0x000fe400078e0012 */
[----:B------:R-:W-:-:S07]  /*52e0*/  IMAD.MOV.U32 R25, RZ, RZ, R15 ;  /* 0x000000ffff197224 */ /* 0x000fce00078e000f */
.L_x_99:
[----:B------:R-:W-:Y:S05]  /*52f0*/  BSYNC.RECONVERGENT B1 ;  /* 0x0000000000017941 */ /* 0x000fea0003800200 */
.L_x_98:
        /* <DEDUP_REMOVED lines=28> */
.L_x_101:
[----:B------:R-:W-:Y:S05]  /*54c0*/  BSYNC.RECONVERGENT B1 ;  /* 0x0000000000017941 */ /* 0x000fea0003800200 */
.L_x_100:
[----:B------:R-:W0:Y:S01]  /*54d0*/  LDCU UR6, c[0x0][0x3d4] ;  /* 0x00007a80ff0677ac */ /* 0x000e220008000800 */
[----:B------:R-:W1:Y:S01]  /*54e0*/  LDC.64 R16, c[0x0][0x3d0] ;  /* 0x0000f400ff107b82 */ /* 0x000e620000000a00 */
[----:B------:R-:W-:Y:S01]  /*54f0*/  IMAD.MOV.U32 R8, RZ, RZ, 0x1 ;  /* 0x00000001ff087424 */ /* 0x000fe200078e00ff */
[----:B------:R-:W-:Y:S01]  /*5500*/  BSSY.RECONVERGENT B1, `(.L_x_102) ;  /* 0x0000016000017945 */ /* 0x000fe20003800200 */
[----:B0-----:R-:W1:Y:S04]  /*5510*/  MUFU.RCP64H R9, UR6 ;  /* 0x0000000600097d08 */ /* 0x001e680008001800 */
[----:B-1----:R-:W-:-:S08]  /*5520*/  DFMA R18, R8, -R16, 1 ;  /* 0x3ff000000812742b */ /* 0x002fd00000000810 */
[----:B------:R-:W-:-:S08]  /*5530*/  DFMA R18, R18, R18, R18 ;  /* 0x000000121212722b */ /* 0x000fd00000000012 */
[----:B------:R-:W-:Y:S02]  /*5540*/  DFMA R8, R8, R18, R8 ;  /* 0x000000120808722b */ /* 0x000fe40000000008 */
[----:B------:R-:W-:-:S06]  /*5550*/  DADD R18, R38, -R10 ;  /* 0x0000000026127229 */ /* 0x000fcc000000080a */
[----:B------:R-:W-:-:S04]  /*5560*/  DFMA R20, R8, -R16, 1 ;  /* 0x3ff000000814742b */ /* 0x000fc80000000810 */
[----:B------:R-:W-:-:S04]  /*5570*/  FSETP.GEU.AND P1, PT, |R19|, 6.5827683646048100446e-37, PT ;  /* 0x036000001300780b */ /* 0x000fc80003f2e200 */
[----:B------:R-:W-:-:S08]  /*5580*/  DFMA R20, R8, R20, R8 ;  /* 0x000000140814722b */ /* 0x000fd00000000008 */
[----:B------:R-:W-:-:S08]  /*5590*/  DMUL R44, R20, R18 ;  /* 0x00000012142c7228 */ /* 0x000fd00000000000 */
        /* <DEDUP_REMOVED lines=12> */
.L_x_103:
[----:B------:R-:W-:Y:S05]  /*5660*/  BSYNC.RECONVERGENT B1 ;  /* 0x0000000000017941 */ /* 0x000fea0003800200 */
.L_x_102:
[----:B------:R-:W0:Y:S01]  /*5670*/  LDC.64 R8, c[0x0][0x3a8] ;  /* 0x0000ea00ff087b82 */ /* 0x000e220000000a00 */
[----:B------:R-:W1:Y:S07]  /*5680*/  LDCU UR6, c[0x0][0x3d4] ;  /* 0x00007a80ff0677ac */ /* 0x000e6e0008000800 */
[----:B------:R-:W2:Y:S01]  /*5690*/  LDC.64 R16, c[0x0][0x3d0] ;  /* 0x0000f400ff107b82 */ /* 0x000ea20000000a00 */
[----:B0-----:R-:W-:-:S05]  /*56a0*/  IMAD.WIDE R6, R6, 0x8, R8 ;  /* 0x0000000806067825 */ /* 0x001fca00078e0208 */
        /* <DEDUP_REMOVED lines=18> */
[----:B------:R-:W-:Y:S02]  /*57d0*/  MOV R16, 0x5810 ;  /* 0x0000581000107802 */ /* 0x000fe40000000f00 */
[----:B0-----:R-:W-:Y:S01]  /*57e0*/  MOV R20, UR6 ;  /* 0x0000000600147c02 */ /* 0x001fe20008000f00 */
[----:B------:R-:W-:-:S07]  /*57f0*/  IMAD.U32 R15, RZ, RZ, UR7 ;  /* 0x00000007ff0f7e24 */ /* 0x000fce000f8e00ff */
[----:B------:R-:W-:Y:S05]  /*5800*/  CALL.REL.NOINC `($__internal_1_$__cuda_sm20_div_rn_f64_full) ;  /* 0x0000008000f87944 */ /* 0x000fea0003c00000 */
[----:B------:R-:W-:Y:S02]  /*5810*/  IMAD.MOV.U32 R40, RZ, RZ, R18 ;  /* 0x000000ffff287224 */ /* 0x000fe400078e0012 */
[----:B------:R-:W-:-:S07]  /*5820*/  IMAD.MOV.U32 R41, RZ, RZ, R15 ;  /* 0x000000ffff297224 */ /* 0x000fce00078e000f */
.L_x_105:
[----:B------:R-:W-:Y:S05]  /*5830*/  BSYNC.RECONVERGENT B1 ;  /* 0x0000000000017941 */ /* 0x000fea0003800200 */
.L_x_104:
        /* <DEDUP_REMOVED lines=28> */
.L_x_107:
[----:B------:R-:W-:Y:S05]  /*5a00*/  BSYNC.RECONVERGENT B1 ;  /* 0x0000000000017941 */ /* 0x000fea0003800200 */
.L_x_106:
        /* <DEDUP_REMOVED lines=28> */
.L_x_109:
[----:B------:R-:W-:Y:S05]  /*5bd0*/  BSYNC.RECONVERGENT B1 ;  /* 0x0000000000017941 */ /* 0x000fea0003800200 */
.L_x_108:
[C---:B------:R-:W-:Y:S01]  /*5be0*/  DADD R4, R46.reuse, R46 ;  /* 0x000000002e047229 */ /* 0x040fe2000000002e */
[----:B------:R-:W-:Y:S01]  /*5bf0*/  UMOV UR6, 0xaaaaaaab ;  /* 0xaaaaaaab00067882 */ /* 0x000fe20000000000 */
[----:B------:R-:W-:Y:S01]  /*5c00*/  UMOV UR7, 0x3ff2aaaa ;  /* 0x3ff2aaaa00077882 */ /* 0x000fe20000000000 */
[----:B------:R-:W-:Y:S01]  /*5c10*/  UMOV UR8, 0x55555555 ;  /* 0x5555555500087882 */ /* 0x000fe20000000000 */
[----:B------:R-:W-:Y:S01]  /*5c20*/  UMOV UR9, 0x3fc55555 ;  /* 0x3fc5555500097882 */ /* 0x000fe20000000000 */
[----:B------:R-:W-:Y:S01]  /*5c30*/  DMUL R6, R46, -UR6 ;  /* 0x800000062e067c28 */ /* 0x000fe20008000000 */
[----:B------:R-:W-:Y:S01]  /*5c40*/  UMOV UR6, 0x55555555 ;  /* 0x5555555500067882 */ /* 0x000fe20000000000 */
[----:B------:R-:W-:Y:S01]  /*5c50*/  UMOV UR7, 0x3fd55555 ;  /* 0x3fd5555500077882 */ /* 0x000fe20000000000 */
[----:B------:R-:W-:Y:S01]  /*5c60*/  DADD R26, -R4, R24 ;  /* 0x00000000041a7229 */ /* 0x000fe20000000118 */
[----:B------:R-:W-:Y:S01]  /*5c70*/  UMOV UR10, 0xaaaaaaab ;  /* 0xaaaaaaab000a7882 */ /* 0x000fe20000000000 */
[----:B------:R-:W-:Y:S01]  /*5c80*/  DMUL R4, R46, UR8 ;  /* 0x000000082e047c28 */ /* 0x000fe20008000000 */
[----:B------:R-:W-:Y:S01]  /*5c90*/  UMOV UR11, 0x3feaaaaa ;  /* 0x3feaaaaa000b7882 */ /* 0x000fe20000000000 */
[----:B------:R-:W-:Y:S01]  /*5ca0*/  UMOV UR9, 0x3ffd5555 ;  /* 0x3ffd555500097882 */ /* 0x000fe20000000000 */
[----:B------:R-:W-:Y:S01]  /*5cb0*/  DFMA R32, R24, UR6, R6 ;  /* 0x0000000618207c2b */ /* 0x000fe20008000006 */
[----:B------:R-:W-:Y:S01]  /*5cc0*/  BSSY.RECONVERGENT B0, `(.L_x_110) ;  /* 0x000000b000007945 */ /* 0x000fe20003800200 */
[----:B------:R-:W-:Y:S01]  /*5cd0*/  DMUL R6, R40, UR6 ;  /* 0x0000000628067c28 */ /* 0x000fe20008000000 */
[----:B------:R-:W-:Y:S01]  /*5ce0*/  MOV R16, 0x5d70 ;  /* 0x00005d7000107802 */ /* 0x000fe20000000f00 */
[----:B------:R-:W-:-:S02]  /*5cf0*/  DADD R26, R26, R44 ;  /* 0x000000001a1a7229 */ /* 0x000fc4000000002c */
[----:B------:R-:W-:Y:S02]  /*5d00*/  DFMA R10, R44, UR10, -R4 ;  /* 0x0000000a2c0a7c2b */ /* 0x000fe40008000804 */
[----:B------:R-:W-:Y:S02]  /*5d10*/  DMUL R8, R40, UR10 ;  /* 0x0000000a28087c28 */ /* 0x000fe40008000000 */
[----:B------:R-:W-:Y:S02]  /*5d20*/  DFMA R32, R44, UR8, R32 ;  /* 0x000000082c207c2b */ /* 0x000fe40008000020 */
[----:B------:R-:W-:Y:S02]  /*5d30*/  DADD R18, -RZ, |R26| ;  /* 0x00000000ff127229 */ /* 0x000fe4000000051a */
[----:B------:R-:W-:-:S08]  /*5d40*/  DFMA R10, R40, UR6, R10 ;  /* 0x00000006280a7c2b */ /* 0x000fd0000800000a */
[----:B------:R-:W-:-:S07]  /*5d50*/  MOV R15, R19 ;  /* 0x00000013000f7202 */ /* 0x000fce0000000f00 */
[----:B------:R-:W-:Y:S05]  /*5d60*/  CALL.REL.NOINC `($_Z25surface_conservation_stepPdPKdS1_S1_S1_S1_diiiddd$__internal_accurate_pow) ;  /* 0x0000008400347944 */ /* 0x000fea0003c00000 */
[----:B------:R-:W-:Y:S05]  /*5d70*/  BSYNC.RECONVERGENT B0 ;  /* 0x0000000000007941 */ /* 0x000fea0003800200 */
.L_x_110:
        /* <DEDUP_REMOVED lines=18> */
.L_x_112:
[----:B------:R-:W-:Y:S05]  /*5ea0*/  BSYNC.RECONVERGENT B0 ;  /* 0x0000000000007941 */ /* 0x000fea0003800200 */
.L_x_111:
        /* <DEDUP_REMOVED lines=12> */
.L_x_113:
        /* <DEDUP_REMOVED lines=16> */
.L_x_115:
[----:B------:R-:W-:Y:S05]  /*6070*/  BSYNC.RECONVERGENT B0 ;  /* 0x0000000000007941 */ /* 0x000fea0003800200 */
.L_x_114:
        /* <DEDUP_REMOVED lines=13> */
.L_x_116:
        /* <DEDUP_REMOVED lines=16> */
.L_x_118:
[----:B------:R-:W-:Y:S05]  /*6250*/  BSYNC.RECONVERGENT B0 ;  /* 0x0000000000007941 */ /* 0x000fea0003800200 */
.L_x_117:
[----:B------:R-:W-:Y:S01]  /*6260*/  UMOV UR6, 0x55555555 ;  /* 0x5555555500067882 */ /* 0x000fe20000000000 */
[----:B------:R-:W-:Y:S01]  /*6270*/  UMOV UR7, 0x3ff15555 ;  /* 0x3ff1555500077882 */ /* 0x000fe20000000000 */
[----:B------:R-:W-:Y:S01]  /*6280*/  DSETP.NEU.AND P0, PT, R26, 1, PT ;  /* 0x3ff000001a00742a */ /* 0x000fe20003f0d000 */
[----:B------:R-:W-:Y:S01]  /*6290*/  BSSY.RECONVERGENT B0, `(.L_x_119) ;  /* 0x0000008000007945 */ /* 0x000fe20003800200 */
[----:B------:R-:W-:Y:S01]  /*62a0*/  DMUL R16, R18, UR6 ;  /* 0x0000000612107c28 */ /* 0x000fe20008000000 */
[----:B------:R-:W-:Y:S01]  /*62b0*/  IMAD.MOV.U32 R15, RZ, RZ, R49 ;  /* 0x000000ffff0f7224 */ /* 0x000fe200078e0031 */
[----:B------:R-:W-:-:S08]  /*62c0*/  MOV R18, R48 ;  /* 0x0000003000127202 */ /* 0x000fd00000000f00 */
[----:B------:R-:W-:Y:S02]  /*62d0*/  FSEL R66, R16, 1.46601546874880000000e+13, P0 ;  /* 0x5555555510427808 */ /* 0x000fe40000000000 */
[----:B------:R-:W-:Y:S02]  /*62e0*/  FSEL R67, R17, 1.8854166269302368164, P0 ;  /* 0x3ff1555511437808 */ /* 0x000fe40000000000 */
[----:B------:R-:W-:-:S07]  /*62f0*/  MOV R16, 0x6310 ;  /* 0x0000631000107802 */ /* 0x000fce0000000f00 */
[----:B------:R-:W-:Y:S05]  /*6300*/  CALL.REL.NOINC `($_Z25surface_conservation_stepPdPKdS1_S1_S1_S1_diiiddd$__internal_accurate_pow) ;  /* 0x0000007c00cc7944 */ /* 0x000fea0003c00000 */
[----:B------:R-:W-:Y:S05]  /*6310*/  BSYNC.RECONVERGENT B0 ;  /* 0x0000000000007941 */ /* 0x000fea0003800200 */
.L_x_119:
        /* <DEDUP_REMOVED lines=16> */
.L_x_121:
[----:B------:R-:W-:Y:S05]  /*6420*/  BSYNC.RECONVERGENT B0 ;  /* 0x0000000000007941 */ /* 0x000fea0003800200 */
.L_x_120:
        /* <DEDUP_REMOVED lines=13> */
.L_x_122:
[----:B------:R-:W-:Y:S01]  /*6500*/  DADD R16, R50, 2 ;  /* 0x4000000032107429 */ /* 0x000fe20000000000 */
[----:B------:R-:W-:Y:S01]  /*6510*/  BSSY.RECONVERGENT B0, `(.L_x_123) ;  /* 0x0000010000007945 */ /* 0x000fe20003800200 */
[----:B------:R-:W-:Y:S01]  /*6520*/  DFMA R30, R40, -4, R30 ;  /* 0xc0100000281e782b */ /* 0x000fe2000000001e */
[----:B------:R-:W-:Y:S01]  /*6530*/  MOV R19, R15 ;  /* 0x0000000f00137202 */ /* 0x000fe20000000f00 */
        /* <DEDUP_REMOVED lines=11> */
[----:B------:R-:W-:Y:S02]  /*65f0*/  @!P0 IMAD.MOV.U32 R18, RZ, RZ, 0x0 ;  /* 0x00000000ff128424 */ /* 0x000fe400078e00ff */
[----:B------:R-:W-:-:S07]  /*6600*/  @!P0 IMAD.MOV.U32 R19, RZ, RZ, 0x7ff00000 ;  /* 0x7ff00000ff138424 */ /* 0x000fce00078e00ff */
.L_x_124:
[----:B------:R-:W-:Y:S05]  /*6610*/  BSYNC.RECONVERGENT B0 ;  /* 0x0000000000007941 */ /* 0x000fea0003800200 */
.L_x_123:
        /* <DEDUP_REMOVED lines=12> */
.L_x_125:
        /* <DEDUP_REMOVED lines=14> */
.L_x_127:
[----:B------:R-:W-:Y:S05]  /*67c0*/  BSYNC.RECONVERGENT B0 ;  /* 0x0000000000007941 */ /* 0x000fea0003800200 */
.L_x_126:
        /* <DEDUP_REMOVED lines=10> */
[----:B------:R-:W-:Y:S01]  /*6870*/  IMAD.MOV.U32 R18, RZ, RZ, R16 ;  /* 0x000000ffff127224 */ /* 0x000fe200078e0010 */
[----:B------:R-:W-:Y:S01]  /*6880*/  MOV R16, 0x68b0 ;  /* 0x000068b000107802 */ /* 0x000fe20000000f00 */
[----:B------:R-:W-:-:S08]  /*6890*/  IMAD.MOV.U32 R15, RZ, RZ, R17 ;  /* 0x000000ffff0f7224 */ /* 0x000fd000078e0011 */
[----:B------:R-:W-:Y:S05]  /*68a0*/  CALL.REL.NOINC `($_Z25surface_conservation_stepPdPKdS1_S1_S1_S1_diiiddd$__internal_accurate_pow) ;  /* 0x0000007800647944 */ /* 0x000fea0003c00000 */
[----:B------:R-:W-:Y:S05]  /*68b0*/  BSYNC.RECONVERGENT B0 ;  /* 0x0000000000007941 */ /* 0x000fea0003800200 */
.L_x_128:
        /* <DEDUP_REMOVED lines=15> */
.L_x_130:
[----:B------:R-:W-:Y:S05]  /*69b0*/  BSYNC.RECONVERGENT B0 ;  /* 0x0000000000007941 */ /* 0x000fea0003800200 */
.L_x_129:
[----:B------:R-:W0:Y:S01]  /*69c0*/  MUFU.RCP64H R19, R17 ;  /* 0x0000001100137308 */ /* 0x000e220000001800 */
[----:B------:R-:W-:Y:S01]  /*69d0*/  MOV R18, 0x1 ;  /* 0x0000000100127802 */ /* 0x000fe20000000f00 */
        /* <DEDUP_REMOVED lines=18> */
[----:B------:R-:W-:Y:S02]  /*6b00*/  IMAD.MOV.U32 R18, RZ, RZ, -0x66666666 ;  /* 0x9999999aff127424 */ /* 0x000fe400078e00ff */
[----:B------:R-:W-:-:S07]  /*6b10*/  IMAD.MOV.U32 R19, RZ, RZ, 0x3fb99999 ;  /* 0x3fb99999ff137424 */ /* 0x000fce00078e00ff */
[----:B------:R-:W-:Y:S05]  /*6b20*/  CALL.REL.NOINC `($__internal_1_$__cuda_sm20_div_rn_f64_full) ;  /* 0x0000007000307944 */ /* 0x000fea0003c00000 */
[----:B------:R-:W-:-:S07]  /*6b30*/  IMAD.MOV.U32 R19, RZ, RZ, R15 ;  /* 0x000000ffff137224 */ /* 0x000fce00078e000f */
.L_x_132:
[----:B------:R-:W-:Y:S05]  /*6b40*/  BSYNC.RECONVERGENT B1 ;  /* 0x0000000000017941 */ /* 0x000fea0003800200 */
.L_x_131:
        /* <DEDUP_REMOVED lines=8> */
[----:B------:R-:W-:Y:S02]  /*6bd0*/  MOV R15, R17 ;  /* 0x00000011000f7202 */ /* 0x000fe40000000f00 */
[----:B------:R-:W-:-:S07]  /*6be0*/  MOV R16, 0x6c00 ;  /* 0x00006c0000107802 */ /* 0x000fce0000000f00 */
[----:B------:R-:W-:Y:S05]  /*6bf0*/  CALL.REL.NOINC `($_Z25surface_conservation_stepPdPKdS1_S1_S1_S1_diiiddd$__internal_accurate_pow) ;  /* 0x0000007400907944 */ /* 0x000fea0003c00000 */
[----:B------:R-:W-:Y:S05]  /*6c00*/  BSYNC.RECONVERGENT B0 ;  /* 0x0000000000007941 */ /* 0x000fea0003800200 */
.L_x_133:
        /* <DEDUP_REMOVED lines=15> */
.L_x_135:
[----:B------:R-:W-:Y:S05]  /*6d00*/  BSYNC.RECONVERGENT B0 ;  /* 0x0000000000007941 */ /* 0x000fea0003800200 */
.L_x_134:
        /* <DEDUP_REMOVED lines=19> */
[----:B------:R-:W-:Y:S01]  /*6e40*/  IMAD.MOV.U32 R18, RZ, RZ, 0x33333333 ;  /* 0x33333333ff127424 */ /* 0x000fe200078e00ff */
[----:B------:R-:W-:Y:S01]  /*6e50*/  MOV R16, 0x6e80 ;  /* 0x00006e8000107802 */ /* 0x000fe20000000f00 */
[----:B------:R-:W-:-:S07]  /*6e60*/  IMAD.MOV.U32 R19, RZ, RZ, 0x3fe33333 ;  /* 0x3fe33333ff137424 */ /* 0x000fce00078e00ff */
[----:B------:R-:W-:Y:S05]  /*6e70*/  CALL.REL.NOINC `($__internal_1_$__cuda_sm20_div_rn_f64_full) ;  /* 0x0000006c005c7944 */ /* 0x000fea0003c00000 */
[----:B------:R-:W-:-:S07]  /*6e80*/  IMAD.MOV.U32 R19, RZ, RZ, R15 ;  /* 0x000000ffff137224 */ /* 0x000fce00078e000f */
.L_x_137:
[----:B------:R-:W-:Y:S05]  /*6e90*/  BSYNC.RECONVERGENT B1 ;  /* 0x0000000000017941 */ /* 0x000fea0003800200 */
.L_x_136:
        /* <DEDUP_REMOVED lines=12> */
.L_x_138:
        /* <DEDUP_REMOVED lines=15> */
.L_x_140:
[----:B------:R-:W-:Y:S05]  /*7050*/  BSYNC.RECONVERGENT B0 ;  /* 0x0000000000007941 */ /* 0x000fea0003800200 */
.L_x_139:
        /* <DEDUP_REMOVED lines=24> */
.L_x_142:
[----:B------:R-:W-:Y:S05]  /*71e0*/  BSYNC.RECONVERGENT B1 ;  /* 0x0000000000017941 */ /* 0x000fea0003800200 */
.L_x_141:
        /* <DEDUP_REMOVED lines=27> */
.L_x_144:
[----:B------:R-:W-:Y:S05]  /*73a0*/  BSYNC.RECONVERGENT B1 ;  /* 0x0000000000017941 */ /* 0x000fea0003800200 */
.L_x_143:
        /* <DEDUP_REMOVED lines=25> */
.L_x_146:
[----:B------:R-:W-:Y:S05]  /*7540*/  BSYNC.RECONVERGENT B1 ;  /* 0x0000000000017941 */ /* 0x000fea0003800200 */
.L_x_145:
        /* <DEDUP_REMOVED lines=9> */
[----:B------:R-:W-:Y:S01]  /*75e0*/  IMAD.MOV.U32 R16, RZ, RZ, R64 ;  /* 0x000000ffff107224 */ /* 0x000fe200078e0040 */
[----:B------:R-:W-:-:S06]  /*75f0*/  MOV R17, R65 ;  /* 0x0000004100117202 */ /* 0x000fcc0000000f00 */
        /* <DEDUP_REMOVED lines=12> */
[----:B------:R-:W-:-:S07]  /*76c0*/  IMAD.MOV.U32 R19, RZ, RZ, R15 ;  /* 0x000000ffff137224 */ /* 0x000fce00078e000f */
.L_x_148:
[----:B------:R-:W-:Y:S05]  /*76d0*/  BSYNC.RECONVERGENT B1 ;  /* 0x0000000000017941 */ /* 0x000fea0003800200 */
.L_x_147:
[----:B------:R-:W-:Y:S01]  /*76e0*/  DADD R16, R36, R36 ;  /* 0x0000000024107229 */ /* 0x000fe20000000024 */
[----:B------:R-:W-:Y:S01]  /*76f0*/  UMOV UR6, 0x55555555 ;  /* 0x5555555500067882 */ /* 0x000fe20000000000 */
[----:B------:R-:W-:Y:S01]  /*7700*/  UMOV UR7, 0x3fd55555 ;  /* 0x3fd5555500077882 */ /* 0x000fe20000000000 */
[----:B------:R-:W-:Y:S01]  /*7710*/  UMOV UR8, 0xaaaaaaab ;  /* 0xaaaaaaab00087882 */ /* 0x000fe20000000000 */
[----:B------:R-:W-:Y:S01]  /*7720*/  UMOV UR9, 0x3ff2aaaa ;  /* 0x3ff2aaaa00097882 */ /* 0x000fe20000000000 */
[----:B------:R-:W-:Y:S01]  /*7730*/  DMUL R10, R10, R28 ;  /* 0x0000001c0a0a7228 */ /* 0x000fe20000000000 */
[----:B------:R-:W-:Y:S01]  /*7740*/  UMOV UR10, 0xaaaaaaab ;  /* 0xaaaaaaab000a7882 */ /* 0x000fe20000000000 */
[----:B------:R-:W-:Y:S01]  /*7750*/  DMUL R28, R36, -UR8 ;  /* 0x80000008241c7c28 */ /* 0x000fe20008000000 */
[----:B------:R-:W-:Y:S01]  /*7760*/  UMOV UR11, 0x3feaaaaa ;  /* 0x3feaaaaa000b7882 */ /* 0x000fe20000000000 */
[----:B------:R-:W-:Y:S01]  /*7770*/  DADD R20, -R16, R34 ;  /* 0x0000000010147229 */ /* 0x000fe20000000122 */
[----:B------:R-:W-:Y:S01]  /*7780*/  UMOV UR8, 0x55555555 ;  /* 0x5555555500087882 */ /* 0x000fe20000000000 */
[C---:B------:R-:W-:Y:S01]  /*7790*/  DFMA R16, R44.reuse, UR6, R8 ;  /* 0x000000062c107c2b */ /* 0x040fe20008000008 */
[----:B------:R-:W-:Y:S01]  /*77a0*/  UMOV UR9, 0x3fc55555 ;  /* 0x3fc5555500097882 */ /* 0x000fe20000000000 */
[----:B------:R-:W-:Y:S01]  /*77b0*/  DFMA R6, R44, UR10, R6 ;  /* 0x0000000a2c067c2b */ /* 0x000fe20008000006 */
[----:B------:R-:W-:Y:S01]  /*77c0*/  BSSY.RECONVERGENT B0, `(.L_x_149) ;  /* 0x0000010000007945 */ /* 0x000fe20003800200 */
[----:B------:R-:W-:-:S02]  /*77d0*/  DFMA R10, R32, R66, R10 ;  /* 0x00000042200a722b */ /* 0x000fc4000000000a */
[----:B------:R-:W-:Y:S02]  /*77e0*/  DADD R20, R20, R40 ;  /* 0x0000000014147229 */ /* 0x000fe40000000028 */
[C---:B------:R-:W-:Y:S02]  /*77f0*/  DFMA R16, R36.reuse, -UR8, R16 ;  /* 0x8000000824107c2b */ /* 0x040fe40008000010 */
[----:B------:R-:W-:Y:S01]  /*7800*/  DFMA R8, R36, -UR8, R8 ;  /* 0x8000000824087c2b */ /* 0x000fe20008000008 */
[----:B------:R-:W-:Y:S01]  /*7810*/  UMOV UR9, 0x3ffd5555 ;  /* 0x3ffd555500097882 */ /* 0x000fe20000000000 */
[----:B------:R-:W-:Y:S02]  /*7820*/  DFMA R28, R34, UR6, R28 ;  /* 0x00000006221c7c2b */ /* 0x000fe4000800001c */
[----:B------:R-:W-:Y:S02]  /*7830*/  DADD R30, -RZ, |R20| ;  /* 0x00000000ff1e7229 */ /* 0x000fe40000000514 */
[----:B------:R-:W-:-:S02]  /*7840*/  DADD R6, -R4, R6 ;  /* 0x0000000004067229 */ /* 0x000fc40000000106 */
[----:B------:R-:W-:Y:S02]  /*7850*/  DFMA R4, R16, R18, R10 ;  /* 0x000000121004722b */ /* 0x000fe4000000000a */
[----:B------:R-:W-:Y:S01]  /*7860*/  DFMA R8, R44, UR6, R8 ;  /* 0x000000062c087c2b */ /* 0x000fe20008000008 */
[----:B------:R-:W-:Y:S01]  /*7870*/  MOV R16, 0x78c0 ;  /* 0x000078c000107802 */ /* 0x000fe20000000f00 */
[----:B------:R-:W-:Y:S02]  /*7880*/  DFMA R10, R40, UR8, R28 ;  /* 0x00000008280a7c2b */ /* 0x000fe4000800001c */
[----:B------:R-:W-:Y:S01]  /*7890*/  MOV R18, R30 ;  /* 0x0000001e00127202 */ /* 0x000fe20000000f00 */
[----:B------:R-:W-:-:S08]  /*78a0*/  IMAD.MOV.U32 R15, RZ, RZ, R31 ;  /* 0x000000ffff0f7224 */ /* 0x000fd000078e001f */
[----:B------:R-:W-:Y:S05]  /*78b0*/  CALL.REL.NOINC `($_Z25surface_conservation_stepPdPKdS1_S1_S1_S1_diiiddd$__internal_accurate_pow) ;  /* 0x0000006800607944 */ /* 0x000fea0003c00000 */
[----:B------:R-:W-:Y:S05]  /*78c0*/  BSYNC.RECONVERGENT B0 ;  /* 0x0000000000007941 */ /* 0x000fea0003800200 */
.L_x_149:
        /* <DEDUP_REMOVED lines=18> */
.L_x_151:
[----:B------:R-:W-:Y:S05]  /*79f0*/  BSYNC.RECONVERGENT B0 ;  /* 0x0000000000007941 */ /* 0x000fea0003800200 */
.L_x_150:
        /* <DEDUP_REMOVED lines=12> */
.L_x_152:
        /* <DEDUP_REMOVED lines=15> */
.L_x_154:
[----:B------:R-:W-:Y:S05]  /*7bb0*/  BSYNC.RECONVERGENT B0 ;  /* 0x0000000000007941 */ /* 0x000fea0003800200 */
.L_x_153:
        /* <DEDUP_REMOVED lines=13> */
.L_x_155:
[C---:B------:R-:W-:Y:S01]  /*7c90*/  DADD R16, R26.reuse, 2 ;  /* 0x400000001a107429 */ /* 0x040fe20000000000 */
[----:B------:R-:W-:Y:S01]  /*7ca0*/  BSSY.RECONVERGENT B0, `(.L_x_156) ;  /* 0x000000f000007945 */ /* 0x000fe20003800200 */
[----:B------:R-:W-:Y:S01]  /*7cb0*/  DSETP.NEU.AND P0, PT, R26, RZ, PT ;  /* 0x000000ff1a00722a */ /* 0x000fe20003f0d000 */
[----:B------:R-:W-:Y:S01]  /*7cc0*/  MOV R19, R15 ;  /* 0x0000000f00137202 */ /* 0x000fe20000000f00 */
        /* <DEDUP_REMOVED lines=12> */
.L_x_157:
[----:B------:R-:W-:Y:S05]  /*7d90*/  BSYNC.RECONVERGENT B0 ;  /* 0x0000000000007941 */ /* 0x000fea0003800200 */
.L_x_156:
        /* <DEDUP_REMOVED lines=12> */
.L_x_158:
        /* <DEDUP_REMOVED lines=15> */
.L_x_160:
[----:B------:R-:W-:Y:S05]  /*7f50*/  BSYNC.RECONVERGENT B0 ;  /* 0x0000000000007941 */ /* 0x000fea0003800200 */
.L_x_159:
        /* <DEDUP_REMOVED lines=13> */
.L_x_161:
        /* <DEDUP_REMOVED lines=17> */
.L_x_163:
[----:B------:R-:W-:Y:S05]  /*8140*/  BSYNC.RECONVERGENT B0 ;  /* 0x0000000000007941 */ /* 0x000fea0003800200 */
.L_x_162:
        /* <DEDUP_REMOVED lines=12> */
.L_x_164:
        /* <DEDUP_REMOVED lines=14> */
.L_x_166:
[----:B------:R-:W-:Y:S05]  /*82f0*/  BSYNC.RECONVERGENT B0 ;  /* 0x0000000000007941 */ /* 0x000fea0003800200 */
.L_x_165:
        /* <DEDUP_REMOVED lines=15> */
.L_x_167:
        /* <DEDUP_REMOVED lines=15> */
.L_x_169:
[----:B------:R-:W-:Y:S05]  /*84e0*/  BSYNC.RECONVERGENT B0 ;  /* 0x0000000000007941 */ /* 0x000fea0003800200 */
.L_x_168:
        /* <DEDUP_REMOVED lines=24> */
.L_x_171:
[----:B------:R-:W-:Y:S05]  /*8670*/  BSYNC.RECONVERGENT B1 ;  /* 0x0000000000017941 */ /* 0x000fea0003800200 */
.L_x_170:
[----:B------:R-:W-:Y:S01]  /*8680*/  UMOV UR6, 0xa0b5ed8d ;  /* 0xa0b5ed8d00067882 */ /* 0x000fe20000000000 */
[----:B------:R-:W-:Y:S01]  /*8690*/  UMOV UR7, 0x3eb0c6f7 ;  /* 0x3eb0c6f700077882 */ /* 0x000fe20000000000 */
[----:B------:R-:W-:Y:S01]  /*86a0*/  BSSY.RECONVERGENT B0, `(.L_x_172) ;  /* 0x0000009000007945 */ /* 0x000fe20003800200 */
[----:B------:R-:W-:Y:S01]  /*86b0*/  DADD R20, R24, UR6 ;  /* 0x0000000618147e29 */ /* 0x000fe20008000000 */
[----:B------:R-:W-:Y:S02]  /*86c0*/  FSEL R24, R18, -1.5881868392106855534e-23, P1 ;  /* 0x9999999a12187808 */ /* 0x000fe40000800000 */
[----:B------:R-:W-:-:S05]  /*86d0*/  FSEL R25, R19, 1.4499999284744262695, P1 ;  /* 0x3fb9999913197808 */ /* 0x000fca0000800000 */
[----:B------:R-:W-:-:S10]  /*86e0*/  DADD R16, -RZ, |R20| ;  /* 0x00000000ff107229 */ /* 0x000fd40000000514 */
[----:B------:R-:W-:Y:S01]  /*86f0*/  MOV R18, R16 ;  /* 0x0000001000127202 */ /* 0x000fe20000000f00 */
[----:B------:R-:W-:Y:S01]  /*8700*/  IMAD.MOV.U32 R15, RZ, RZ, R17 ;  /* 0x000000ffff0f7224 */ /* 0x000fe200078e0011 */
[----:B------:R-:W-:-:S07]  /*8710*/  MOV R16, 0x8730 ;  /* 0x0000873000107802 */ /* 0x000fce0000000f00 */
[----:B------:R-:W-:Y:S05]  /*8720*/  CALL.REL.NOINC `($_Z25surface_conservation_stepPdPKdS1_S1_S1_S1_diiiddd$__internal_accurate_pow) ;  /* 0x0000005800c47944 */ /* 0x000fea0003c00000 */
[----:B------:R-:W-:Y:S05]  /*8730*/  BSYNC.RECONVERGENT B0 ;  /* 0x0000000000007941 */ /* 0x000fea0003800200 */
.L_x_172:
        /* <DEDUP_REMOVED lines=15> */
.L_x_174:
[----:B------:R-:W-:Y:S05]  /*8830*/  BSYNC.RECONVERGENT B0 ;  /* 0x0000000000007941 */ /* 0x000fea0003800200 */
.L_x_173:
        /* <DEDUP_REMOVED lines=24> */
.L_x_176:
[----:B------:R-:W-:Y:S05]  /*89c0*/  BSYNC.RECONVERGENT B1 ;  /* 0x0000000000017941 */ /* 0x000fea0003800200 */
.L_x_175:
[----:B------:R-:W-:Y:S01]  /*89d0*/  UMOV UR6, 0xa0b5ed8d ;  /* 0xa0b5ed8d00067882 */ /* 0x000fe20000000000 */
[----:B------:R-:W-:Y:S01]  /*89e0*/  UMOV UR7, 0x3eb0c6f7 ;  /* 0x3eb0c6f700077882 */ /* 0x000fe20000000000 */
[----:B------:R-:W-:Y:S01]  /*89f0*/  BSSY.RECONVERGENT B0, `(.L_x_177) ;  /* 0x0000009000007945 */ /* 0x000fe20003800200 */
[----:B------:R-:W-:Y:S01]  /*8a00*/  DADD R20, R26, UR6 ;  /* 0x000000061a147e29 */ /* 0x000fe20008000000 */
[----:B------:R-:W-:Y:S02]  /*8a10*/  FSEL R26, R18, 4.172325063223070174e-08, P1 ;  /* 0x33333333121a7808 */ /* 0x000fe40000800000 */
[----:B------:R-:W-:-:S05]  /*8a20*/  FSEL R27, R19, 1.7749999761581420898, P1 ;  /* 0x3fe33333131b7808 */ /* 0x000fca0000800000 */
[----:B------:R-:W-:-:S10]  /*8a30*/  DADD R16, -RZ, |R20| ;  /* 0x00000000ff107229 */ /* 0x000fd40000000514 */
[----:B------:R-:W-:Y:S01]  /*8a40*/  MOV R18, R16 ;  /* 0x0000001000127202 */ /* 0x000fe20000000f00 */
[----:B------:R-:W-:Y:S01]  /*8a50*/  IMAD.MOV.U32 R15, RZ, RZ, R17 ;  /* 0x000000ffff0f7224 */ /* 0x000fe200078e0011 */
[----:B------:R-:W-:-:S07]  /*8a60*/  MOV R16, 0x8a80 ;  /* 0x00008a8000107802 */ /* 0x000fce0000000f00 */
[----:B------:R-:W-:Y:S05]  /*8a70*/  CALL.REL.NOINC `($_Z25surface_conservation_stepPdPKdS1_S1_S1_S1_diiiddd$__internal_accurate_pow) ;  /* 0x0000005400f07944 */ /* 0x000fea0003c00000 */
[----:B------:R-:W-:Y:S05]  /*8a80*/  BSYNC.RECONVERGENT B0 ;  /* 0x0000000000007941 */ /* 0x000fea0003800200 */
.L_x_177:
        /* <DEDUP_REMOVED lines=15> */
.L_x_179:
[----:B------:R-:W-:Y:S05]  /*8b80*/  BSYNC.RECONVERGENT B0 ;  /* 0x0000000000007941 */ /* 0x000fea0003800200 */
.L_x_178:
        /* <DEDUP_REMOVED lines=24> */
.L_x_181:
[----:B------:R-:W-:Y:S05]  /*8d10*/  BSYNC.RECONVERGENT B1 ;  /* 0x0000000000017941 */ /* 0x000fea0003800200 */
.L_x_180:
        /* <DEDUP_REMOVED lines=27> */
.L_x_183:
[----:B------:R-:W-:Y:S05]  /*8ed0*/  BSYNC.RECONVERGENT B1 ;  /* 0x0000000000017941 */ /* 0x000fea0003800200 */
.L_x_182:
        /* <DEDUP_REMOVED lines=25> */
.L_x_185:
[----:B------:R-:W-:Y:S05]  /*9070*/  BSYNC.RECONVERGENT B1 ;  /* 0x0000000000017941 */ /* 0x000fea0003800200 */
.L_x_184:
        /* <DEDUP_REMOVED lines=24> */
.L_x_187:
[----:B------:R-:W-:Y:S05]  /*9200*/  BSYNC.RECONVERGENT B1 ;  /* 0x0000000000017941 */ /* 0x000fea0003800200 */
.L_x_186:
[C---:B------:R-:W-:Y:S01]  /*9210*/  IADD3 R15, PT, PT, R14.reuse, -0x2, RZ ;  /* 0xfffffffe0e0f7810 */ /* 0x040fe20007ffe0ff */
[----:B------:R-:W-:Y:S01]  /*9220*/  VIADD R20, R14, 0xfffffffd ;  /* 0xfffffffd0e147836 */ /* 0x000fe20000000000 */
[----:B------:R-:W0:Y:S02]  /*9230*/  LDCU.64 UR8, c[0x0][0x3b8] ;  /* 0x00007700ff0877ac */ /* 0x000e240008000a00 */
[----:B------:R1:W2:Y:S01]  /*9240*/  I2F.F64 R16, R15 ;  /* 0x0000000f00107312 */ /* 0x0002a20000201c00 */
[----:B------:R-:W3:Y:S07]  /*9250*/  LDCU UR6, c[0x0][0x3dc] ;  /* 0x00007b80ff0677ac */ /* 0x000eee0008000800 */
[----:B------:R-:W4:Y:S01]  /*9260*/  I2F.F64 R20, R20 ;  /* 0x0000001400147312 */ /* 0x000f220000201c00 */
[----:B-1----:R-:W-:Y:S01]  /*9270*/  IMAD.MOV.U32 R15, RZ, RZ, RZ ;  /* 0x000000ffff0f7224 */ /* 0x002fe200078e00ff */
[----:B--2---:R-:W-:Y:S01]  /*9280*/  DSETP.MAX.AND P0, P1, RZ, R16, PT ;  /* 0x00000010ff00722a */ /* 0x004fe2000390f000 */
[----:B------:R-:W-:-:S02]  /*9290*/  IMAD.MOV.U32 R25, RZ, RZ, R16 ;  /* 0x000000ffff197224 */ /* 0x000fc400078e0010 */
[----:B------:R-:W-:Y:S01]  /*92a0*/  IMAD.MOV.U32 R24, RZ, RZ, R17 ;  /* 0x000000ffff187224 */ /* 0x000fe200078e0011 */
[----:B------:R-:W-:Y:S01]  /*92b0*/  CS2R R16, SRZ ;  /* 0x0000000000107805 */ /* 0x000fe2000001ff00 */
[----:B----4-:R-:W-:Y:S01]  /*92c0*/  DSETP.MAX.AND P2, P3, RZ, R20, PT ;  /* 0x00000014ff00722a */ /* 0x010fe20003b4f000 */
[----:B------:R-:W-:-:S04]  /*92d0*/  IMAD.MOV.U32 R26, RZ, RZ, R21 ;  /* 0x000000ffff1a7224 */ /* 0x000fc800078e0015 */
[----:B------:R-:W-:Y:S02]  /*92e0*/  SEL R16, R16, R25, P0 ;  /* 0x0000001910107207 */ /* 0x000fe40000000000 */
[----:B------:R-:W-:Y:S02]  /*92f0*/  FSEL R17, R17, R24, P0 ;  /* 0x0000001811117208 */ /* 0x000fe40000000000 */
[----:B------:R-:W-:Y:S02]  /*9300*/  FSEL R25, R15, R26, P2 ;  /* 0x0000001a0f197208 */ /* 0x000fe40001000000 */
[----:B------:R-:W-:Y:S02]  /*9310*/  @P1 LOP3.LUT R17, R24, 0x80000, RZ, 0xfc, !PT ;  /* 0x0008000018111812 */ /* 0x000fe400078efcff */
[----:B------:R-:W-:Y:S01]  /*9320*/  MOV R15, R20 ;  /* 0x00000014000f7202 */ /* 0x000fe20000000f00 */
[----:B------:R-:W-:Y:S01]  /*9330*/  IMAD.MOV.U32 R20, RZ, RZ, RZ ;  /* 0x000000ffff147224 */ /* 0x000fe200078e00ff */
[----:B------:R-:W-:-:S02]  /*9340*/  @P3 LOP3.LUT R25, R26, 0x80000, RZ, 0xfc, !PT ;  /* 0x000800001a193812 */ /* 0x000fc400078efcff */
[----:B------:R-:W-:Y:S02]  /*9350*/  DSETP.GT.AND P0, PT, R16, R42, PT ;  /* 0x0000002a1000722a */ /* 0x000fe40003f04000 */
[----:B------:R-:W-:Y:S01]  /*9360*/  SEL R20, R20, R15, P2 ;  /* 0x0000000f14147207 */ /* 0x000fe20001000000 */
[----:B------:R-:W-:-:S03]  /*9370*/  IMAD.MOV.U32 R21, RZ, RZ, R25 ;  /* 0x000000ffff157224 */ /* 0x000fc600078e0019 */
[----:B------:R-:W-:Y:S02]  /*9380*/  FSEL R16, R42, R16, P0 ;  /* 0x000000102a107208 */ /* 0x000fe40000000000 */
[----:B------:R-:W-:Y:S01]  /*9390*/  FSEL R17, R43, R17, P0 ;  /* 0x000000112b117208 */ /* 0x000fe20000000000 */
[----:B------:R-:W-:-:S05]  /*93a0*/  DSETP.GT.AND P0, PT, R20, R42, PT ;  /* 0x0000002a1400722a */ /* 0x000fca0003f04000 */
[----:B------:R-:W0:Y:S01]  /*93b0*/  F2I.F64.TRUNC R17, R16 ;  /* 0x0000001000117311 */ /* 0x000e22000030d100 */
[----:B------:R-:W-:Y:S02]  /*93c0*/  FSEL R27, R43, R21, P0 ;  /* 0x000000152b1b7208 */ /* 0x000fe40000000000 */
[----:B------:R-:W-:Y:S02]  /*93d0*/  FSEL R26, R42, R20, P0 ;  /* 0x000000142a1a7208 */ /* 0x000fe40000000000 */
[----:B------:R-:W1:Y:S03]  /*93e0*/  LDC.64 R20, c[0x0][0x3a8] ;  /* 0x0000ea00ff147b82 */ /* 0x000e660000000a00 */
[----:B------:R-:W2:Y:S01]  /*93f0*/  F2I.F64.TRUNC R27, R26 ;  /* 0x0000001a001b7311 */ /* 0x000ea2000030d100 */
[----:B0-----:R-:W-:-:S04]  /*9400*/  IMAD R24, R17, UR9, R12 ;  /* 0x0000000911187c24 */ /* 0x001fc8000f8e020c */
[----:B------:R-:W0:Y:S01]  /*9410*/  LDC.64 R16, c[0x0][0x3d8] ;  /* 0x0000f600ff107b82 */ /* 0x000e220000000a00 */
[----:B------:R-:W-:Y:S02]  /*9420*/  IMAD R25, R24, UR8, R13 ;  /* 0x0000000818197c24 */ /* 0x000fe4000f8e020d */
[----:B--2---:R-:W-:-:S04]  /*9430*/  IMAD R30, R27, UR9, R12 ;  /* 0x000000091b1e7c24 */ /* 0x004fc8000f8e020c */
[----:B------:R-:W-:Y:S02]  /*9440*/  IMAD R15, R30, UR8, R13 ;  /* 0x000000081e0f7c24 */ /* 0x000fe4000f8e020d */
[----:B-1----:R-:W-:-:S04]  /*9450*/  IMAD.WIDE R24, R25, 0x8, R20 ;  /* 0x0000000819187825 */ /* 0x002fc800078e0214 */
[----:B------:R-:W-:Y:S02]  /*9460*/  IMAD.WIDE R20, R15, 0x8, R20 ;  /* 0x000000080f147825 */ /* 0x000fe400078e0214 */
[----:B------:R-:W2:Y:S04]  /*9470*/  LDG.E.64 R24, desc[UR4][R24.64] ;  /* 0x0000000418187981 */ /* 0x000ea8000c1e1b00 */
[----:B------:R-:W2:Y:S01]  /*9480*/  LDG.E.64 R20, desc[UR4][R20.64] ;  /* 0x0000000414147981 */ /* 0x000ea2000c1e1b00 */
[----:B---3--:R-:W0:Y:S01]  /*9490*/  MUFU.RCP64H R15, UR6 ;  /* 0x00000006000f7d08 */ /* 0x008e220008001800 */
[C---:B------:R-:W-:Y:S01]  /*94a0*/  VIADD R40, R14.reuse, 0x1 ;  /* 0x000000010e287836 */ /* 0x040fe20000000000 */
[C---:B------:R-:W-:Y:S01]  /*94b0*/  IADD3 R36, PT, PT, R14.reuse, -0x1, RZ ;  /* 0xffffffff0e247810 */ /* 0x040fe20007ffe0ff */
[C---:B------:R-:W-:Y:S01]  /*94c0*/  VIADD R30, R14.reuse, 0x2 ;  /* 0x000000020e1e7836 */ /* 0x040fe20000000000 */
[----:B------:R-:W-:Y:S01]  /*94d0*/  DMUL R34, R8, R34 ;  /* 0x0000002208227228 */ /* 0x000fe20000000000 */
[----:B------:R-:W-:Y:S01]  /*94e0*/  VIADD R32, R14, 0x3 ;  /* 0x000000030e207836 */ /* 0x000fe20000000000 */
[----:B------:R-:W-:Y:S01]  /*94f0*/  BSSY.RECONVERGENT B1, `(.L_x_188) ;  /* 0x0000052000017945 */ /* 0x000fe20003800200 */
[----:B------:R-:W-:Y:S01]  /*9500*/  IMAD.MOV.U32 R14, RZ, RZ, 0x1 ;  /* 0x00000001ff0e7424 */ /* 0x000fe200078e00ff */
[----:B------:R0:W1:Y:S04]  /*9510*/  I2F.F64.U32 R26, R40 ;  /* 0x00000028001a7312 */ /* 0x0000680000201800 */
[----:B------:R-:W-:-:S04]  /*9520*/  DFMA R10, R10, R28, R34 ;  /* 0x0000001c0a0a722b */ /* 0x000fc80000000022 */
[----:B------:R-:W3:Y:S01]  /*9530*/  I2F.F64.U32 R30, R30 ;  /* 0x0000001e001e7312 */ /* 0x000ee20000201800 */
[----:B0-----:R-:W-:-:S03]  /*9540*/  DFMA R40, R14, -R16, 1 ;  /* 0x3ff000000e28742b */ /* 0x001fc60000000810 */
[----:B------:R-:W-:Y:S02]  /*9550*/  DFMA R6, R6, R18, R10 ;  /* 0x000000120606722b */ /* 0x000fe4000000000a */
[----:B-1----:R-:W-:Y:S02]  /*9560*/  DSETP.MAX.AND P0, P6, RZ, R26, PT ;  /* 0x0000001aff00722a */ /* 0x002fe40003e0f000 */
[----:B------:R-:W0:Y:S01]  /*9570*/  I2F.F64.U32 R32, R32 ;  /* 0x0000002000207312 */ /* 0x000e220000201800 */
[----:B------:R-:W-:Y:S01]  /*9580*/  DFMA R40, R40, R40, R40 ;  /* 0x000000282828722b */ /* 0x000fe20000000028 */
[----:B------:R-:W-:Y:S02]  /*9590*/  IMAD.MOV.U32 R45, RZ, RZ, R26 ;  /* 0x000000ffff2d7224 */ /* 0x000fe400078e001a */
[----:B------:R-:W-:Y:S01]  /*95a0*/  IMAD.MOV.U32 R44, RZ, RZ, R27 ;  /* 0x000000ffff2c7224 */ /* 0x000fe200078e001b */
[----:B------:R-:W-:Y:S01]  /*95b0*/  CS2R R26, SRZ ;  /* 0x00000000001a7805 */ /* 0x000fe2000001ff00 */
[----:B---3--:R-:W-:-:S02]  /*95c0*/  DSETP.MAX.AND P5, P3, RZ, R30, PT ;  /* 0x0000001eff00722a */ /* 0x008fc40003baf000 */
[----:B------:R-:W1:Y:S01]  /*95d0*/  I2F.F64 R36, R36 ;  /* 0x0000002400247312 */ /* 0x000e620000201c00 */
[----:B------:R-:W-:Y:S01]  /*95e0*/  DFMA R40, R14, R40, R14 ;  /* 0x000000280e28722b */ /* 0x000fe2000000000e */
[----:B------:R-:W-:Y:S01]  /*95f0*/  IMAD.MOV.U32 R47, RZ, RZ, R30 ;  /* 0x000000ffff2f7224 */ /* 0x000fe200078e001e */
[----:B------:R-:W-:Y:S01]  /*9600*/  SEL R26, R26, R45, P0 ;  /* 0x0000002d1a1a7207 */ /* 0x000fe20000000000 */
[----:B------:R-:W-:Y:S01]  /*9610*/  IMAD.MOV.U32 R14, RZ, RZ, RZ ;  /* 0x000000ffff0e7224 */ /* 0x000fe200078e00ff */
[----:B------:R-:W-:Y:S01]  /*9620*/  FSEL R27, R27, R44, P0 ;  /* 0x0000002c1b1b7208 */ /* 0x000fe20000000000 */
[----:B------:R-:W-:Y:S01]  /*9630*/  IMAD.MOV.U32 R30, RZ, RZ, RZ ;  /* 0x000000ffff1e7224 */ /* 0x000fe200078e00ff */
[----:B0-----:R-:W-:Y:S01]  /*9640*/  DSETP.MAX.AND P4, P2, RZ, R32, PT ;  /* 0x00000020ff00722a */ /* 0x001fe20003a8f000 */
[----:B------:R-:W-:Y:S01]  /*9650*/  IMAD.MOV.U32 R49, RZ, RZ, R32 ;  /* 0x000000ffff317224 */ /* 0x000fe200078e0020 */
[----:B------:R-:W-:Y:S01]  /*9660*/  @P6 LOP3.LUT R27, R44, 0x80000, RZ, 0xfc, !PT ;  /* 0x000800002c1b6812 */ /* 0x000fe200078efcff */
[----:B------:R-:W-:Y:S01]  /*9670*/  IMAD.MOV.U32 R32, RZ, RZ, RZ ;  /* 0x000000ffff207224 */ /* 0x000fe200078e00ff */
[----:B------:R-:W-:Y:S01]  /*9680*/  FSEL R15, R14, R31, P5 ;  /* 0x0000001f0e0f7208 */ /* 0x000fe20002800000 */
[----:B------:R-:W-:Y:S01]  /*9690*/  DFMA R44, R40, -R16, 1 ;  /* 0x3ff00000282c742b */ /* 0x000fe20000000810 */
[----:B------:R-:W-:Y:S01]  /*96a0*/  @P3 LOP3.LUT R15, R31, 0x80000, RZ, 0xfc, !PT ;  /* 0x000800001f0f3812 */ /* 0x000fe200078efcff */
[----:B-1----:R-:W-:Y:S01]  /*96b0*/  DSETP.MAX.AND P1, P0, RZ, R36, PT ;  /* 0x00000024ff00722a */ /* 0x002fe2000382f000 */
[----:B------:R-:W-:Y:S01]  /*96c0*/  MOV R51, R36 ;  /* 0x0000002400337202 */ /* 0x000fe20000000f00 */
[----:B------:R-:W-:Y:S01]  /*96d0*/  IMAD.MOV.U32 R36, RZ, RZ, RZ ;  /* 0x000000ffff247224 */ /* 0x000fe200078e00ff */
[----:B------:R-:W-:Y:S01]  /*96e0*/  SEL R30, R30, R49, P4 ;  /* 0x000000311e1e7207 */ /* 0x000fe20002000000 */
[----:B------:R-:W-:Y:S01]  /*96f0*/  DSETP.GT.AND P6, PT, R26, R42, PT ;  /* 0x0000002a1a00722a */ /* 0x000fe20003fc4000 */
[----:B------:R-:W-:-:S02]  /*9700*/  SEL R32, R32, R47, P5 ;  /* 0x0000002f20207207 */ /* 0x000fc40002800000 */
[----:B------:R-:W-:Y:S02]  /*9710*/  FSEL R49, R36, R33, P4 ;  /* 0x0000002124317208 */ /* 0x000fe40002000000 */
[----:B------:R-:W-:Y:S01]  /*9720*/  @P2 LOP3.LUT R49, R33, 0x80000, RZ, 0xfc, !PT ;  /* 0x0008000021312812 */ /* 0x000fe200078efcff */
[----:B------:R-:W-:Y:S01]  /*9730*/  IMAD.MOV.U32 R33, RZ, RZ, R15 ;  /* 0x000000ffff217224 */ /* 0x000fe200078e000f */
[----:B------:R-:W-:Y:S02]  /*9740*/  FSEL R46, R42, R26, P6 ;  /* 0x0000001a2a2e7208 */ /* 0x000fe40003000000 */
[----:B------:R-:W-:Y:S01]  /*9750*/  FSEL R47, R43, R27, P6 ;  /* 0x0000001b2b2f7208 */ /* 0x000fe20003000000 */
[----:B------:R-:W-:Y:S01]  /*9760*/  DFMA R26, R40, R44, R40 ;  /* 0x0000002c281a722b */ /* 0x000fe20000000028 */
[----:B------:R-:W-:Y:S01]  /*9770*/  FSEL R15, R36, R37, P1 ;  /* 0x00000025240f7208 */ /* 0x000fe20000800000 */
[----:B------:R-:W-:Y:S01]  /*9780*/  DSETP.GT.AND P2, PT, R32, R42, PT ;  /* 0x0000002a2000722a */ /* 0x000fe20003f44000 */
[----:B------:R-:W-:-:S02]  /*9790*/  MOV R31, R49 ;  /* 0x00000031001f7202 */ /* 0x000fc40000000f00 */
[----:B------:R-:W-:Y:S01]  /*97a0*/  SEL R14, R36, R51, P1 ;  /* 0x00000033240e7207 */ /* 0x000fe20000800000 */
[----:B------:R-:W0:Y:S01]  /*97b0*/  F2I.F64.TRUNC R47, R46 ;  /* 0x0000002e002f7311 */ /* 0x000e22000030d100 */
[----:B------:R-:W-:Y:S02]  /*97c0*/  @P0 LOP3.LUT R15, R37, 0x80000, RZ, 0xfc, !PT ;  /* 0x00080000250f0812 */ /* 0x000fe400078efcff */
[----:B------:R-:W-:Y:S01]  /*97d0*/  FSEL R40, R42, R32, P2 ;  /* 0x000000202a287208 */ /* 0x000fe20001000000 */
[--C-:B------:R-:W-:Y:S01]  /*97e0*/  DSETP.GT.AND P1, PT, R30, R42.reuse, PT ;  /* 0x0000002a1e00722a */ /* 0x100fe20003f24000 */
[----:B------:R-:W-:Y:S02]  /*97f0*/  FSEL R41, R43, R33, P2 ;  /* 0x000000212b297208 */ /* 0x000fe40001000000 */
[----:B------:R-:W-:-:S03]  /*9800*/  DSETP.GT.AND P0, PT, R14, R42, PT ;  /* 0x0000002a0e00722a */ /* 0x000fc60003f04000 */
[C---:B------:R-:W-:Y:S01]  /*9810*/  FSEL R31, R43.reuse, R31, P1 ;  /* 0x0000001f2b1f7208 */ /* 0x040fe20000800000 */
[----:B------:R-:W-:Y:S01]  /*9820*/  F2I.F64.TRUNC R41, R40 ;  /* 0x0000002800297311 */ /* 0x000fe2000030d100 */
[C---:B------:R-:W-:Y:S02]  /*9830*/  FSEL R30, R42.reuse, R30, P1 ;  /* 0x0000001e2a1e7208 */ /* 0x040fe40000800000 */
[----:B------:R-:W-:Y:S01]  /*9840*/  FSEL R15, R43, R15, P0 ;  /* 0x0000000f2b0f7208 */ /* 0x000fe20000000000 */
[----:B0-----:R-:W-:Y:S01]  /*9850*/  IMAD R10, R47, UR9, R12 ;  /* 0x000000092f0a7c24 */ /* 0x001fe2000f8e020c */
[----:B------:R-:W-:-:S03]  /*9860*/  FSEL R14, R42, R14, P0 ;  /* 0x0000000e2a0e7208 */ /* 0x000fc60000000000 */
[----:B------:R-:W0:Y:S08]  /*9870*/  F2I.F64.TRUNC R31, R30 ;  /* 0x0000001e001f7311 */ /* 0x000e30000030d100 */
[----:B------:R-:W1:Y:S01]  /*9880*/  F2I.F64.TRUNC R15, R14 ;  /* 0x0000000e000f7311 */ /* 0x000e62000030d100 */
[----:B0-----:R-:W-:Y:S01]  /*9890*/  IMAD R18, R31, UR9, R12 ;  /* 0x000000091f127c24 */ /* 0x001fe2000f8e020c */
[----:B--2---:R-:W-:-:S08]  /*98a0*/  DADD R20, R24, -R20 ;  /* 0x0000000018147229 */ /* 0x004fd00000000814 */
[----:B------:R-:W-:Y:S02]  /*98b0*/  DMUL R32, R20, R26 ;  /* 0x0000001a14207228 */ /* 0x000fe40000000000 */
[----:B------:R-:W-:-:S06]  /*98c0*/  FSETP.GEU.AND P1, PT, |R21|, 6.5827683646048100446e-37, PT ;  /* 0x036000001500780b */ /* 0x000fcc0003f2e200 */
[----:B------:R-:W-:-:S08]  /*98d0*/  DFMA R16, R32, -R16, R20 ;  /* 0x800000102010722b */ /* 0x000fd00000000014 */
[----:B------:R-:W-:Y:S01]  /*98e0*/  DFMA R8, R26, R16, R32 ;  /* 0x000000101a08722b */ /* 0x000fe20000000020 */
[----:B-1----:R-:W-:-:S09]  /*98f0*/  IMAD R26, R15, UR9, R12 ;  /* 0x000000090f1a7c24 */ /* 0x002fd2000f8e020c */
[----:B------:R-:W-:-:S05]  /*9900*/  FFMA R16, RZ, UR6, R9 ;  /* 0x00000006ff107c23 */ /* 0x000fca0008000009 */
[----:B------:R-:W-:Y:S01]  /*9910*/  FSETP.GT.AND P0, PT, |R16|, 1.469367938527859385e-39, PT ;  /* 0x001000001000780b */ /* 0x000fe20003f04200 */
[----:B------:R-:W-:Y:S02]  /*9920*/  IMAD R16, R41, UR9, R12 ;  /* 0x0000000929107c24 */ /* 0x000fe4000f8e020c */
[--C-:B------:R-:W-:Y:S02]  /*9930*/  IMAD R12, R10, UR8, R13.reuse ;  /* 0x000000080a0c7c24 */ /* 0x100fe4000f8e020d */
[--C-:B------:R-:W-:Y:S02]  /*9940*/  IMAD R11, R16, UR8, R13.reuse ;  /* 0x00000008100b7c24 */ /* 0x100fe4000f8e020d */
[--C-:B------:R-:W-:Y:S02]  /*9950*/  IMAD R10, R18, UR8, R13.reuse ;  /* 0x00000008120a7c24 */ /* 0x100fe4000f8e020d */
[----:B------:R-:W-:-:S04]  /*9960*/  IMAD R13, R26, UR8, R13 ;  /* 0x000000081a0d7c24 */ /* 0x000fc8000f8e020d */
[----:B------:R-:W-:Y:S05]  /*9970*/  @P0 BRA P1, `(.L_x_189) ;  /* 0x0000000000240947 */ /* 0x000fea0000800000 */
[----:B------:R-:W0:Y:S01]  /*9980*/  LDCU.64 UR6, c[0x0][0x3d8] ;  /* 0x00007b00ff0677ac */ /* 0x000e220008000a00 */
[----:B------:R-:W-:Y:S01]  /*9990*/  IMAD.MOV.U32 R18, RZ, RZ, R20 ;  /* 0x000000ffff127224 */ /* 0x000fe200078e0014 */
[----:B------:R-:W-:Y:S01]  /*99a0*/  MOV R16, 0x99f0 ;  /* 0x000099f000107802 */ /* 0x000fe20000000f00 */
[----:B------:R-:W-:Y:S02]  /*99b0*/  IMAD.MOV.U32 R19, RZ, RZ, R21 ;  /* 0x000000ffff137224 */ /* 0x000fe400078e0015 */
[----:B0-----:R-:W-:Y:S02]  /*99c0*/  IMAD.U32 R20, RZ, RZ, UR6 ;  /* 0x00000006ff147e24 */ /* 0x001fe4000f8e00ff */
[----:B------:R-:W-:-:S07]  /*99d0*/  IMAD.U32 R15, RZ, RZ, UR7 ;  /* 0x00000007ff0f7e24 */ /* 0x000fce000f8e00ff */
[----:B------:R-:W-:Y:S05]  /*99e0*/  CALL.REL.NOINC `($__internal_1_$__cuda_sm20_div_rn_f64_full) ;  /* 0x0000004000807944 */ /* 0x000fea0003c00000 */
[----:B------:R-:W-:Y:S01]  /*99f0*/  IMAD.MOV.U32 R8, RZ, RZ, R18 ;  /* 0x000000ffff087224 */ /* 0x000fe200078e0012 */
[----:B------:R-:W-:-:S07]  /*9a00*/  MOV R9, R15 ;  /* 0x0000000f00097202 */ /* 0x000fce0000000f00 */
.L_x_189:
[----:B------:R-:W-:Y:S05]  /*9a10*/  BSYNC.RECONVERGENT B1 ;  /* 0x0000000000017941 */ /* 0x000fea0003800200 */
.L_x_188:
        /* <DEDUP_REMOVED lines=28> */
.L_x_191:
[----:B------:R-:W-:Y:S05]  /*9be0*/  BSYNC.RECONVERGENT B1 ;  /* 0x0000000000017941 */ /* 0x000fea0003800200 */
.L_x_190:
[----:B------:R-:W0:Y:S01]  /*9bf0*/  LDCU UR6, c[0x0][0x3dc] ;  /* 0x00007b80ff0677ac */ /* 0x000e220008000800 */
[----:B------:R-:W1:Y:S01]  /*9c00*/  LDC.64 R16, c[0x0][0x3d8] ;  /* 0x0000f600ff107b82 */ /* 0x000e620000000a00 */
[----:B------:R-:W-:Y:S01]  /*9c10*/  MOV R14, 0x1 ;  /* 0x00000001000e7802 */ /* 0x000fe20000000f00 */
        /* <DEDUP_REMOVED lines=22> */
.L_x_193:
[----:B------:R-:W-:Y:S05]  /*9d80*/  BSYNC.RECONVERGENT B1 ;  /* 0x0000000000017941 */ /* 0x000fea0003800200 */
.L_x_192:
        /* <DEDUP_REMOVED lines=28> */
.L_x_195:
[----:B------:R-:W-:Y:S05]  /*9f50*/  BSYNC.RECONVERGENT B1 ;  /* 0x0000000000017941 */ /* 0x000fea0003800200 */
.L_x_194:
        /* <DEDUP_REMOVED lines=28> */
.L_x_197:
[----:B------:R-:W-:Y:S05]  /*a120*/  BSYNC.RECONVERGENT B1 ;  /* 0x0000000000017941 */ /* 0x000fea0003800200 */
.L_x_196:
        /* <DEDUP_REMOVED lines=28> */
.L_x_199:
[----:B------:R-:W-:Y:S05]  /*a2f0*/  BSYNC.RECONVERGENT B1 ;  /* 0x0000000000017941 */ /* 0x000fea0003800200 */
.L_x_198:
[C---:B------:R-:W-:Y:S01]  /*a300*/  DADD R10, R50.reuse, R50 ;  /* 0x00000000320a7229 */ /* 0x040fe20000000032 */
[----:B------:R-:W-:Y:S01]  /*a310*/  UMOV UR6, 0xaaaaaaab ;  /* 0xaaaaaaab00067882 */ /* 0x000fe20000000000 */
[----:B------:R-:W-:Y:S01]  /*a320*/  UMOV UR7, 0x3ff2aaaa ;  /* 0x3ff2aaaa00077882 */ /* 0x000fe20000000000 */
[----:B------:R-:W-:Y:S01]  /*a330*/  UMOV UR8, 0x55555555 ;  /* 0x5555555500087882 */ /* 0x000fe20000000000 */
[----:B------:R-:W-:Y:S01]  /*a340*/  UMOV UR9, 0x3fc55555 ;  /* 0x3fc5555500097882 */ /* 0x000fe20000000000 */
[C---:B------:R-:W-:Y:S01]  /*a350*/  DMUL R12, R50.reuse, -UR6 ;  /* 0x80000006320c7c28 */ /* 0x040fe20008000000 */
[----:B------:R-:W-:Y:S01]  /*a360*/  UMOV UR6, 0x55555555 ;  /* 0x5555555500067882 */ /* 0x000fe20000000000 */
[----:B------:R-:W-:Y:S01]  /*a370*/  DMUL R34, R50, UR8 ;  /* 0x0000000832227c28 */ /* 0x000fe20008000000 */
[----:B------:R-:W-:Y:S01]  /*a380*/  UMOV UR8, 0xaaaaaaab ;  /* 0xaaaaaaab00087882 */ /* 0x000fe20000000000 */
[----:B------:R-:W-:Y:S01]  /*a390*/  DADD R10, -R10, R8 ;  /* 0x000000000a0a7229 */ /* 0x000fe20000000108 */
[----:B------:R-:W-:Y:S01]  /*a3a0*/  UMOV UR9, 0x3feaaaaa ;  /* 0x3feaaaaa00097882 */ /* 0x000fe20000000000 */
[----:B------:R-:W-:Y:S01]  /*a3b0*/  UMOV UR7, 0x3fd55555 ;  /* 0x3fd5555500077882 */ /* 0x000fe20000000000 */
[----:B------:R-:W-:Y:S01]  /*a3c0*/  DMUL R28, R44, UR8 ;  /* 0x000000082c1c7c28 */ /* 0x000fe20008000000 */
[----:B------:R-:W-:Y:S01]  /*a3d0*/  BSSY.RECONVERGENT B0, `(.L_x_200) ;  /* 0x000000e000007945 */ /* 0x000fe20003800200 */
[----:B------:R-:W-:Y:S01]  /*a3e0*/  DFMA R12, R8, UR6, R12 ;  /* 0x00000006080c7c2b */ /* 0x000fe2000800000c */
[----:B------:R-:W-:Y:S01]  /*a3f0*/  MOV R16, 0xa4b0 ;  /* 0x0000a4b000107802 */ /* 0x000fe20000000f00 */
[----:B------:R-:W-:Y:S01]  /*a400*/  DFMA R30, R46, UR8, -R34 ;  /* 0x000000082e1e7c2b */ /* 0x000fe20008000822 */
[----:B------:R-:W-:Y:S01]  /*a410*/  UMOV UR8, 0x55555555 ;  /* 0x5555555500087882 */ /* 0x000fe20000000000 */
[----:B------:R-:W-:Y:S01]  /*a420*/  DADD R10, R10, R46 ;  /* 0x000000000a0a7229 */ /* 0x000fe2000000002e */
[----:B------:R-:W-:Y:S01]  /*a430*/  UMOV UR9, 0x3ffd5555 ;  /* 0x3ffd555500097882 */ /* 0x000fe20000000000 */
[----:B------:R-:W-:-:S02]  /*a440*/  DMUL R32, R44, UR6 ;  /* 0x000000062c207c28 */ /* 0x000fc40008000000 */
[C---:B------:R-:W-:Y:S02]  /*a450*/  DFMA R26, R46.reuse, UR6, R28 ;  /* 0x000000062e1a7c2b */ /* 0x040fe4000800001c */
[----:B------:R-:W-:Y:S02]  /*a460*/  DFMA R36, R46, UR8, R12 ;  /* 0x000000082e247c2b */ /* 0x000fe4000800000c */
[----:B------:R-:W-:Y:S02]  /*a470*/  DADD R14, -RZ, |R10| ;  /* 0x00000000ff0e7229 */ /* 0x000fe4000000050a */
[----:B------:R-:W-:-:S08]  /*a480*/  DFMA R30, R44, UR6, R30 ;  /* 0x000000062c1e7c2b */ /* 0x000fd0000800001e */
[----:B------:R-:W-:-:S07]  /*a490*/  IMAD.MOV.U32 R18, RZ, RZ, R14 ;  /* 0x000000ffff127224 */ /* 0x000fce00078e000e */
[----:B------:R-:W-:Y:S05]  /*a4a0*/  CALL.REL.NOINC `($_Z25surface_conservation_stepPdPKdS1_S1_S1_S1_diiiddd$__internal_accurate_pow) ;  /* 0x0000003c00647944 */ /* 0x000fea0003c00000 */
[----:B------:R-:W-:Y:S05]  /*a4b0*/  BSYNC.RECONVERGENT B0 ;  /* 0x0000000000007941 */ /* 0x000fea0003800200 */
.L_x_200:
        /* <DEDUP_REMOVED lines=18> */
.L_x_202:
[----:B------:R-:W-:Y:S05]  /*a5e0*/  BSYNC.RECONVERGENT B0 ;  /* 0x0000000000007941 */ /* 0x000fea0003800200 */
.L_x_201:
        /* <DEDUP_REMOVED lines=12> */
.L_x_203:
[C---:B------:R-:W-:Y:S01]  /*a6b0*/  DADD R10, R12.reuse, 2 ;  /* 0x400000000c0a7429 */ /* 0x040fe20000000000 */
[----:B------:R-:W-:Y:S01]  /*a6c0*/  BSSY.RECONVERGENT B0, `(.L_x_204) ;  /* 0x000000f000007945 */ /* 0x000fe20003800200 */
[----:B------:R-:W-:Y:S01]  /*a6d0*/  DSETP.NEU.AND P0, PT, R12, RZ, PT ;  /* 0x000000ff0c00722a */ /* 0x000fe20003f0d000 */
[----:B------:R-:W-:Y:S01]  /*a6e0*/  IMAD.MOV.U32 R19, RZ, RZ, R15 ;  /* 0x000000ffff137224 */ /* 0x000fe200078e000f */
[----:B------:R-:W-:-:S06]  /*a6f0*/  DADD R24, R46, R46 ;  /* 0x000000002e187229 */ /* 0x000fcc000000002e */
[----:B------:R-:W-:-:S04]  /*a700*/  LOP3.LUT R10, R11, 0x7ff00000, RZ, 0xc0, !PT ;  /* 0x7ff000000b0a7812 */ /* 0x000fc800078ec0ff */
[----:B------:R-:W-:Y:S01]  /*a710*/  ISETP.NE.AND P1, PT, R10, 0x7ff00000, PT ;  /* 0x7ff000000a00780c */ /* 0x000fe20003f25270 */
[----:B------:R-:W-:Y:S01]  /*a720*/  DADD R10, -R24, R50 ;  /* 0x00000000180a7229 */ /* 0x000fe20000000132 */
        /* <DEDUP_REMOVED lines=8> */
.L_x_205:
[----:B------:R-:W-:Y:S05]  /*a7b0*/  BSYNC.RECONVERGENT B0 ;  /* 0x0000000000007941 */ /* 0x000fea0003800200 */
.L_x_204:
[----:B------:R-:W-:Y:S01]  /*a7c0*/  DMUL R18, R18, 0.25 ;  /* 0x3fd0000012127828 */ /* 0x000fe20000000000 */
[----:B------:R-:W-:Y:S01]  /*a7d0*/  BSSY.RECONVERGENT B0, `(.L_x_206) ;  /* 0x000000a000007945 */ /* 0x000fe20003800200 */
[----:B------:R-:W-:Y:S01]  /*a7e0*/  DADD R10, R10, R44 ;  /* 0x000000000a0a7229 */ /* 0x000fe2000000002c */
[----:B------:R-:W-:Y:S01]  /*a7f0*/  MOV R16, 0xa870 ;  /* 0x0000a87000107802 */ /* 0x000fe20000000f00 */
[----:B------:R-:W-:-:S06]  /*a800*/  DSETP.NEU.AND P0, PT, R12, 1, PT ;  /* 0x3ff000000c00742a */ /* 0x000fcc0003f0d000 */
[----:B------:R-:W-:Y:S01]  /*a810*/  DADD R14, -RZ, |R10| ;  /* 0x00000000ff0e7229 */ /* 0x000fe2000000050a */
[----:B------:R-:W-:Y:S02]  /*a820*/  FSEL R12, R18, RZ, P0 ;  /* 0x000000ff120c7208 */ /* 0x000fe40000000000 */
[----:B------:R-:W-:-:S06]  /*a830*/  FSEL R13, R19, 1.625, P0 ;  /* 0x3fd00000130d7808 */ /* 0x000fcc0000000000 */
[----:B------:R-:W-:Y:S01]  /*a840*/  DADD R20, R20, R12 ;  /* 0x0000000014147229 */ /* 0x000fe2000000000c */
[----:B------:R-:W-:-:S10]  /*a850*/  IMAD.MOV.U32 R18, RZ, RZ, R14 ;  /* 0x000000ffff127224 */ /* 0x000fd400078e000e */
[----:B------:R-:W-:Y:S05]  /*a860*/  CALL.REL.NOINC `($_Z25surface_conservation_stepPdPKdS1_S1_S1_S1_diiiddd$__internal_accurate_pow) ;  /* 0x0000003800747944 */ /* 0x000fea0003c00000 */
[----:B------:R-:W-:Y:S05]  /*a870*/  BSYNC.RECONVERGENT B0 ;  /* 0x0000000000007941 */ /* 0x000fea0003800200 */
.L_x_206:
[C---:B------:R-:W-:Y:S01]  /*a880*/  DADD R16, R10.reuse, 2 ;  /* 0x400000000a107429 */ /* 0x040fe20000000000 */
[----:B------:R-:W-:Y:S01]  /*a890*/  BSSY.RECONVERGENT B0, `(.L_x_207) ;  /* 0x000000f000007945 */ /* 0x000fe20003800200 */
[----:B------:R-:W-:Y:S01]  /*a8a0*/  DSETP.NEU.AND P0, PT, R10, RZ, PT ;  /* 0x000000ff0a00722a */ /* 0x000fe20003f0d000 */
[----:B------:R-:W-:Y:S01]  /*a8b0*/  MOV R19, R15 ;  /* 0x0000000f00137202 */ /* 0x000fe20000000f00 */
        /* <DEDUP_REMOVED lines=12> */
.L_x_208:
[----:B------:R-:W-:Y:S05]  /*a980*/  BSYNC.RECONVERGENT B0 ;  /* 0x0000000000007941 */ /* 0x000fea0003800200 */
.L_x_207:
        /* <DEDUP_REMOVED lines=12> */
.L_x_209:
        /* <DEDUP_REMOVED lines=16> */
.L_x_211:
[----:B------:R-:W-:Y:S05]  /*ab50*/  BSYNC.RECONVERGENT B0 ;  /* 0x0000000000007941 */ /* 0x000fea0003800200 */
.L_x_210:
        /* <DEDUP_REMOVED lines=12> */
.L_x_212:
        /* <DEDUP_REMOVED lines=17> */
.L_x_214:
[----:B------:R-:W-:Y:S05]  /*ad30*/  BSYNC.RECONVERGENT B0 ;  /* 0x0000000000007941 */ /* 0x000fea0003800200 */
.L_x_213:
        /* <DEDUP_REMOVED lines=12> */
.L_x_215:
        /* <DEDUP_REMOVED lines=14> */
.L_x_217:
[----:B------:R-:W-:Y:S05]  /*aee0*/  BSYNC.RECONVERGENT B0 ;  /* 0x0000000000007941 */ /* 0x000fea0003800200 */
.L_x_216:
        /* <DEDUP_REMOVED lines=14> */
.L_x_218:
[C---:B------:R-:W-:Y:S01]  /*afd0*/  DADD R16, R20.reuse, 2 ;  /* 0x4000000014107429 */ /* 0x040fe20000000000 */
[----:B------:R-:W-:Y:S01]  /*afe0*/  BSSY.RECONVERGENT B0, `(.L_x_219) ;  /* 0x000000d000007945 */ /* 0x000fe20003800200 */
[----:B------:R-:W-:Y:S01]  /*aff0*/  DSETP.NEU.AND P0, PT, R20, RZ, PT ;  /* 0x000000ff1400722a */ /* 0x000fe20003f0d000 */
[----:B------:R-:W-:-:S07]  /*b000*/  MOV R19, R15 ;  /* 0x0000000f00137202 */ /* 0x000fce0000000f00 */
        /* <DEDUP_REMOVED lines=10> */
.L_x_220:
[----:B------:R-:W-:Y:S05]  /*b0b0*/  BSYNC.RECONVERGENT B0 ;  /* 0x0000000000007941 */ /* 0x000fea0003800200 */
.L_x_219:
        /* <DEDUP_REMOVED lines=24> */
.L_x_222:
[----:B------:R-:W-:Y:S05]  /*b240*/  BSYNC.RECONVERGENT B1 ;  /* 0x0000000000017941 */ /* 0x000fea0003800200 */
.L_x_221:
[----:B------:R-:W-:Y:S01]  /*b250*/  UMOV UR6, 0xa0b5ed8d ;  /* 0xa0b5ed8d00067882 */ /* 0x000fe20000000000 */
[----:B------:R-:W-:Y:S01]  /*b260*/  UMOV UR7, 0x3eb0c6f7 ;  /* 0x3eb0c6f700077882 */ /* 0x000fe20000000000 */
[----:B------:R-:W-:Y:S01]  /*b270*/  BSSY.RECONVERGENT B0, `(.L_x_223) ;  /* 0x0000008000007945 */ /* 0x000fe20003800200 */
[----:B------:R-:W-:Y:S01]  /*b280*/  DADD R20, R12, UR6 ;  /* 0x000000060c147e29 */ /* 0x000fe20008000000 */
[----:B------:R-:W-:Y:S02]  /*b290*/  MOV R16, 0xb2f0 ;  /* 0x0000b2f000107802 */ /* 0x000fe40000000f00 */
[----:B------:R-:W-:Y:S02]  /*b2a0*/  FSEL R13, R15, 1.4499999284744262695, P1 ;  /* 0x3fb999990f0d7808 */ /* 0x000fe40000800000 */
[----:B------:R-:W-:-:S03]  /*b2b0*/  FSEL R12, R14, -1.5881868392106855534e-23, P1 ;  /* 0x9999999a0e0c7808 */ /* 0x000fc60000800000 */
[----:B------:R-:W-:-:S10]  /*b2c0*/  DADD R18, -RZ, |R20| ;  /* 0x00000000ff127229 */ /* 0x000fd40000000514 */
[----:B------:R-:W-:-:S07]  /*b2d0*/  IMAD.MOV.U32 R15, RZ, RZ, R19 ;  /* 0x000000ffff0f7224 */ /* 0x000fce00078e0013 */
[----:B------:R-:W-:Y:S05]  /*b2e0*/  CALL.REL.NOINC `($_Z25surface_conservation_stepPdPKdS1_S1_S1_S1_diiiddd$__internal_accurate_pow) ;  /* 0x0000002c00d47944 */ /* 0x000fea0003c00000 */
[----:B------:R-:W-:Y:S05]  /*b2f0*/  BSYNC.RECONVERGENT B0 ;  /* 0x0000000000007941 */ /* 0x000fea0003800200 */
.L_x_223:
        /* <DEDUP_REMOVED lines=14> */
.L_x_225:
[----:B------:R-:W-:Y:S05]  /*b3e0*/  BSYNC.RECONVERGENT B0 ;  /* 0x0000000000007941 */ /* 0x000fea0003800200 */
.L_x_224:
        /* <DEDUP_REMOVED lines=24> */
.L_x_227:
[----:B------:R-:W-:Y:S05]  /*b570*/  BSYNC.RECONVERGENT B1 ;  /* 0x0000000000017941 */ /* 0x000fea0003800200 */
.L_x_226:
[----:B------:R-:W-:Y:S01]  /*b580*/  UMOV UR6, 0xa0b5ed8d ;  /* 0xa0b5ed8d00067882 */ /* 0x000fe20000000000 */
[----:B------:R-:W-:Y:S01]  /*b590*/  UMOV UR7, 0x3eb0c6f7 ;  /* 0x3eb0c6f700077882 */ /* 0x000fe20000000000 */
[----:B------:R-:W-:Y:S01]  /*b5a0*/  BSSY.RECONVERGENT B0, `(.L_x_228) ;  /* 0x0000008000007945 */ /* 0x000fe20003800200 */
[----:B------:R-:W-:Y:S01]  /*b5b0*/  DADD R20, R8, UR6 ;  /* 0x0000000608147e29 */ /* 0x000fe20008000000 */
[----:B------:R-:W-:Y:S02]  /*b5c0*/  MOV R16, 0xb620 ;  /* 0x0000b62000107802 */ /* 0x000fe40000000f00 */
[----:B------:R-:W-:Y:S02]  /*b5d0*/  FSEL R9, R15, 1.7749999761581420898, P1 ;  /* 0x3fe333330f097808 */ /* 0x000fe40000800000 */
[----:B------:R-:W-:-:S03]  /*b5e0*/  FSEL R8, R14, 4.172325063223070174e-08, P1 ;  /* 0x333333330e087808 */ /* 0x000fc60000800000 */
[----:B------:R-:W-:-:S10]  /*b5f0*/  DADD R18, -RZ, |R20| ;  /* 0x00000000ff127229 */ /* 0x000fd40000000514 */
[----:B------:R-:W-:-:S07]  /*b600*/  IMAD.MOV.U32 R15, RZ, RZ, R19 ;  /* 0x000000ffff0f7224 */ /* 0x000fce00078e0013 */
[----:B------:R-:W-:Y:S05]  /*b610*/  CALL.REL.NOINC `($_Z25surface_conservation_stepPdPKdS1_S1_S1_S1_diiiddd$__internal_accurate_pow) ;  /* 0x0000002c00087944 */ /* 0x000fea0003c00000 */
[----:B------:R-:W-:Y:S05]  /*b620*/  BSYNC.RECONVERGENT B0 ;  /* 0x0000000000007941 */ /* 0x000fea0003800200 */
.L_x_228:
        /* <DEDUP_REMOVED lines=14> */
.L_x_230:
[----:B------:R-:W-:Y:S05]  /*b710*/  BSYNC.RECONVERGENT B0 ;  /* 0x0000000000007941 */ /* 0x000fea0003800200 */
.L_x_229:
        /* <DEDUP_REMOVED lines=20> */
[----:B------:R-:W-:Y:S02]  /*b860*/  IMAD.MOV.U32 R18, RZ, RZ, 0x33333333 ;  /* 0x33333333ff127424 */ /* 0x000fe400078e00ff */
[----:B------:R-:W-:-:S07]  /*b870*/  IMAD.MOV.U32 R19, RZ, RZ, 0x3fd33333 ;  /* 0x3fd33333ff137424 */ /* 0x000fce00078e00ff */
[----:B------:R-:W-:Y:S05]  /*b880*/  CALL.REL.NOINC `($__internal_1_$__cuda_sm20_div_rn_f64_full) ;  /* 0x0000002000d87944 */ /* 0x000fea0003c00000 */
[----:B------:R-:W-:-:S07]  /*b890*/  IMAD.MOV.U32 R14, RZ, RZ, R18 ;  /* 0x000000ffff0e7224 */ /* 0x000fce00078e0012 */
.L_x_232:
[----:B------:R-:W-:Y:S05]  /*b8a0*/  BSYNC.RECONVERGENT B1 ;  /* 0x0000000000017941 */ /* 0x000fea0003800200 */
.L_x_231:
        /* <DEDUP_REMOVED lines=19> */
[----:B------:R-:W-:Y:S01]  /*b9e0*/  MOV R18, R12 ;  /* 0x0000000c00127202 */ /* 0x000fe20000000f00 */
[----:B------:R-:W-:Y:S01]  /*b9f0*/  IMAD.MOV.U32 R19, RZ, RZ, R13 ;  /* 0x000000ffff137224 */ /* 0x000fe200078e000d */
[----:B------:R-:W-:Y:S01]  /*ba00*/  MOV R16, 0xba40 ;  /* 0x0000ba4000107802 */ /* 0x000fe20000000f00 */
[----:B------:R-:W-:Y:S02]  /*ba10*/  IMAD.MOV.U32 R20, RZ, RZ, R64 ;  /* 0x000000ffff147224 */ /* 0x000fe400078e0040 */
[----:B------:R-:W-:-:S07]  /*ba20*/  IMAD.MOV.U32 R15, RZ, RZ, R65 ;  /* 0x000000ffff0f7224 */ /* 0x000fce00078e0041 */
[----:B------:R-:W-:Y:S05]  /*ba30*/  CALL.REL.NOINC `($__internal_1_$__cuda_sm20_div_rn_f64_full) ;  /* 0x00000020006c7944 */ /* 0x000fea0003c00000 */
[----:B------:R-:W-:Y:S02]  /*ba40*/  IMAD.MOV.U32 R68, RZ, RZ, R18 ;  /* 0x000000ffff447224 */ /* 0x000fe400078e0012 */
[----:B------:R-:W-:-:S07]  /*ba50*/  IMAD.MOV.U32 R69, RZ, RZ, R15 ;  /* 0x000000ffff457224 */ /* 0x000fce00078e000f */
.L_x_234:
[----:B------:R-:W-:Y:S05]  /*ba60*/  BSYNC.RECONVERGENT B1 ;  /* 0x0000000000017941 */ /* 0x000fea0003800200 */
.L_x_233:
        /* <DEDUP_REMOVED lines=25> */
.L_x_236:
[----:B------:R-:W-:Y:S05]  /*bc00*/  BSYNC.RECONVERGENT B1 ;  /* 0x0000000000017941 */ /* 0x000fea0003800200 */
.L_x_235:
        /* <DEDUP_REMOVED lines=23> */
[----:B------:R-:W-:-:S07]  /*bd80*/  IMAD.MOV.U32 R14, RZ, RZ, R18 ;  /* 0x000000ffff0e7224 */ /* 0x000fce00078e0012 */
.L_x_238:
[----:B------:R-:W-:Y:S05]  /*bd90*/  BSYNC.RECONVERGENT B1 ;  /* 0x0000000000017941 */ /* 0x000fea0003800200 */
.L_x_237:
[----:B------:R-:W-:Y:S01]  /*bda0*/  DADD R8, R42, R42 ;  /* 0x000000002a087229 */ /* 0x000fe2000000002a */
[----:B------:R-:W-:Y:S01]  /*bdb0*/  UMOV UR6, 0xaaaaaaab ;  /* 0xaaaaaaab00067882 */ /* 0x000fe20000000000 */
[----:B------:R-:W-:Y:S01]  /*bdc0*/  UMOV UR7, 0x3ff2aaaa ;  /* 0x3ff2aaaa00077882 */ /* 0x000fe20000000000 */
[----:B------:R-:W-:Y:S01]  /*bdd0*/  DMUL R30, R30, R12 ;  /* 0x0000000c1e1e7228 */ /* 0x000fe20000000000 */
[----:B------:R-:W-:Y:S01]  /*bde0*/  UMOV UR8, 0xaaaaaaab ;  /* 0xaaaaaaab00087882 */ /* 0x000fe20000000000 */
[----:B------:R-:W-:Y:S01]  /*bdf0*/  DMUL R12, R42, -UR6 ;  /* 0x800000062a0c7c28 */ /* 0x000fe20008000000 */
[----:B------:R-:W-:Y:S01]  /*be00*/  UMOV UR9, 0x3feaaaaa ;  /* 0x3feaaaaa00097882 */ /* 0x000fe20000000000 */
[----:B------:R-:W-:Y:S01]  /*be10*/  UMOV UR6, 0x55555555 ;  /* 0x5555555500067882 */ /* 0x000fe20000000000 */
[----:B------:R-:W-:Y:S01]  /*be20*/  DADD R20, -R8, R40 ;  /* 0x0000000008147229 */ /* 0x000fe20000000128 */
[----:B------:R-:W-:Y:S01]  /*be30*/  UMOV UR7, 0x3fc55555 ;  /* 0x3fc5555500077882 */ /* 0x000fe20000000000 */
[----:B------:R-:W-:Y:S01]  /*be40*/  DFMA R32, R46, UR8, R32 ;  /* 0x000000082e207c2b */ /* 0x000fe20008000020 */
[----:B------:R-:W-:Y:S01]  /*be50*/  UMOV UR8, 0x55555555 ;  /* 0x5555555500087882 */ /* 0x000fe20000000000 */
[----:B------:R-:W-:Y:S01]  /*be60*/  UMOV UR9, 0x3fd55555 ;  /* 0x3fd5555500097882 */ /* 0x000fe20000000000 */
[----:B------:R-:W-:Y:S01]  /*be70*/  DFMA R8, R36, R68, R30 ;  /* 0x000000442408722b */ /* 0x000fe2000000001e */
[----:B------:R-:W-:Y:S01]  /*be80*/  BSSY.RECONVERGENT B0, `(.L_x_239) ;  /* 0x000000e000007945 */ /* 0x000fe20003800200 */
[----:B------:R-:W-:-:S02]  /*be90*/  DFMA R26, R42, -UR6, R26 ;  /* 0x800000062a1a7c2b */ /* 0x000fc4000800001a */
[----:B------:R-:W-:Y:S02]  /*bea0*/  DADD R20, R20, R44 ;  /* 0x0000000014147229 */ /* 0x000fe4000000002c */
[----:B------:R-:W-:Y:S01]  /*beb0*/  DFMA R28, R42, -UR6, R28 ;  /* 0x800000062a1c7c2b */ /* 0x000fe2000800001c */
[----:B------:R-:W-:Y:S01]  /*bec0*/  UMOV UR7, 0x3ffd5555 ;  /* 0x3ffd555500077882 */ /* 0x000fe20000000000 */
[----:B------:R-:W-:Y:S02]  /*bed0*/  DFMA R16, R40, UR8, R12 ;  /* 0x0000000828107c2b */ /* 0x000fe4000800000c */
[----:B------:R-:W-:Y:S02]  /*bee0*/  DFMA R8, R26, R14, R8 ;  /* 0x0000000e1a08722b */ /* 0x000fe40000000008 */
[----:B------:R-:W-:Y:S02]  /*bef0*/  DADD R18, -RZ, |R20| ;  /* 0x00000000ff127229 */ /* 0x000fe40000000514 */
[----:B------:R-:W-:-:S02]  /*bf00*/  DADD R34, -R34, R32 ;  /* 0x0000000022227229 */ /* 0x000fc40000000120 */
[----:B------:R-:W-:Y:S02]  /*bf10*/  DFMA R12, R46, UR8, R28 ;  /* 0x000000082e0c7c2b */ /* 0x000fe4000800001c */
[----:B------:R-:W-:Y:S01]  /*bf20*/  DFMA R26, R44, UR6, R16 ;  /* 0x000000062c1a7c2b */ /* 0x000fe20008000010 */
[----:B------:R-:W-:-:S03]  /*bf30*/  MOV R16, 0xbf60 ;  /* 0x0000bf6000107802 */ /* 0x000fc60000000f00 */
[----:B------:R-:W-:-:S07]  /*bf40*/  IMAD.MOV.U32 R15, RZ, RZ, R19 ;  /* 0x000000ffff0f7224 */ /* 0x000fce00078e0013 */
[----:B------:R-:W-:Y:S05]  /*bf50*/  CALL.REL.NOINC `($_Z25surface_conservation_stepPdPKdS1_S1_S1_S1_diiiddd$__internal_accurate_pow) ;  /* 0x0000002000b87944 */ /* 0x000fea0003c00000 */
[----:B------:R-:W-:Y:S05]  /*bf60*/  BSYNC.RECONVERGENT B0 ;  /* 0x0000000000007941 */ /* 0x000fea0003800200 */
.L_x_239:
        /* <DEDUP_REMOVED lines=18> */
.L_x_241:
[----:B------:R-:W-:Y:S05]  /*c090*/  BSYNC.RECONVERGENT B0 ;  /* 0x0000000000007941 */ /* 0x000fea0003800200 */
.L_x_240:
        /* <DEDUP_REMOVED lines=12> */
.L_x_242:
        /* <DEDUP_REMOVED lines=15> */
.L_x_244:
[----:B------:R-:W-:Y:S05]  /*c250*/  BSYNC.RECONVERGENT B0 ;  /* 0x0000000000007941 */ /* 0x000fea0003800200 */
.L_x_243:
        /* <DEDUP_REMOVED lines=13> */
.L_x_245:
        /* <DEDUP_REMOVED lines=16> */
.L_x_247:
[----:B------:R-:W-:Y:S05]  /*c430*/  BSYNC.RECONVERGENT B0 ;  /* 0x0000000000007941 */ /* 0x000fea0003800200 */
.L_x_246:
        /* <DEDUP_REMOVED lines=12> */
.L_x_248:
        /* <DEDUP_REMOVED lines=15> */
.L_x_250:
[----:B------:R-:W-:Y:S05]  /*c5f0*/  BSYNC.RECONVERGENT B0 ;  /* 0x0000000000007941 */ /* 0x000fea0003800200 */
.L_x_249:
[----:B------:R-:W-:Y:S01]  /*c600*/  DADD R24, R24, R50 ;  /* 0x0000000018187229 */ /* 0x000fe20000000032 */
[----:B------:R-:W-:Y:S01]  /*c610*/  BSSY.RECONVERGENT B0, `(.L_x_251) ;  /* 0x000000b000007945 */ /* 0x000fe20003800200 */
[----:B------:R-:W-:Y:S02]  /*c620*/  DMUL R18, R18, 0.25 ;  /* 0x3fd0000012127828 */ /* 0x000fe40000000000 */
[----:B------:R-:W-:-:S04]  /*c630*/  DSETP.NEU.AND P0, PT, R42, 1, PT ;  /* 0x3ff000002a00742a */ /* 0x000fc80003f0d000 */
[----:B------:R-:W-:-:S04]  /*c640*/  DADD R16, -RZ, |R24| ;  /* 0x00000000ff107229 */ /* 0x000fc80000000518 */
[----:B------:R-:W-:Y:S02]  /*c650*/  FSEL R14, R18, RZ, P0 ;  /* 0x000000ff120e7208 */ /* 0x000fe40000000000 */
[----:B------:R-:W-:-:S04]  /*c660*/  FSEL R15, R19, 1.625, P0 ;  /* 0x3fd00000130f7808 */ /* 0x000fc80000000000 */
[----:B------:R-:W-:Y:S02]  /*c670*/  MOV R18, R16 ;  /* 0x0000001000127202 */ /* 0x000fe40000000f00 */
[----:B------:R-:W-:Y:S01]  /*c680*/  DADD R10, R10, R14 ;  /* 0x000000000a0a7229 */ /* 0x000fe2000000000e */
[----:B------:R-:W-:Y:S01]  /*c690*/  MOV R16, 0xc6c0 ;  /* 0x0000c6c000107802 */ /* 0x000fe20000000f00 */
[----:B------:R-:W-:-:S09]  /*c6a0*/  IMAD.MOV.U32 R15, RZ, RZ, R17 ;  /* 0x000000ffff0f7224 */ /* 0x000fd200078e0011 */
[----:B------:R-:W-:Y:S05]  /*c6b0*/  CALL.REL.NOINC `($_Z25surface_conservation_stepPdPKdS1_S1_S1_S1_diiiddd$__internal_accurate_pow) ;  /* 0x0000001800e07944 */ /* 0x000fea0003c00000 */
[----:B------:R-:W-:Y:S05]  /*c6c0*/  BSYNC.RECONVERGENT B0 ;  /* 0x0000000000007941 */ /* 0x000fea0003800200 */
.L_x_251:
        /* <DEDUP_REMOVED lines=17> */
.L_x_253:
[----:B------:R-:W-:Y:S05]  /*c7e0*/  BSYNC.RECONVERGENT B0 ;  /* 0x0000000000007941 */ /* 0x000fea0003800200 */
.L_x_252:
        /* <DEDUP_REMOVED lines=12> */
.L_x_254:
        /* <DEDUP_REMOVED lines=14> */
.L_x_256:
[----:B------:R-:W-:Y:S05]  /*c990*/  BSYNC.RECONVERGENT B0 ;  /* 0x0000000000007941 */ /* 0x000fea0003800200 */
.L_x_255:
        /* <DEDUP_REMOVED lines=15> */
.L_x_257:
        /* <DEDUP_REMOVED lines=14> */
.L_x_259:
[----:B------:R-:W-:Y:S05]  /*cb70*/  BSYNC.RECONVERGENT B0 ;  /* 0x0000000000007941 */ /* 0x000fea0003800200 */
.L_x_258:
        /* <DEDUP_REMOVED lines=19> */
[----:B------:R-:W-:Y:S01]  /*ccb0*/  IMAD.MOV.U32 R18, RZ, RZ, -0x66666666 ;  /* 0x9999999aff127424 */ /* 0x000fe200078e00ff */
[----:B------:R-:W-:-:S07]  /*ccc0*/  MOV R16, 0xcce0 ;  /* 0x0000cce000107802 */ /* 0x000fce0000000f00 */
[----:B------:R-:W-:Y:S05]  /*ccd0*/  CALL.REL.NOINC `($__internal_1_$__cuda_sm20_div_rn_f64_full) ;  /* 0x0000000c00c47944 */ /* 0x000fea0003c00000 */
[----:B------:R-:W-:-:S07]  /*cce0*/  IMAD.MOV.U32 R19, RZ, RZ, R15 ;  /* 0x000000ffff137224 */ /* 0x000fce00078e000f */
.L_x_261:
[----:B------:R-:W-:Y:S05]  /*ccf0*/  BSYNC.RECONVERGENT B1 ;  /* 0x0000000000017941 */ /* 0x000fea0003800200 */
.L_x_260:
        /* <DEDUP_REMOVED lines=8> */
[----:B------:R-:W-:-:S07]  /*cd80*/  IMAD.MOV.U32 R18, RZ, RZ, R14 ;  /* 0x000000ffff127224 */ /* 0x000fce00078e000e */
[----:B------:R-:W-:Y:S05]  /*cd90*/  CALL.REL.NOINC `($_Z25surface_conservation_stepPdPKdS1_S1_S1_S1_diiiddd$__internal_accurate_pow) ;  /* 0x0000001400287944 */ /* 0x000fea0003c00000 */
[----:B------:R-:W-:Y:S05]  /*cda0*/  BSYNC.RECONVERGENT B0 ;  /* 0x0000000000007941 */ /* 0x000fea0003800200 */
.L_x_262:
        /* <DEDUP_REMOVED lines=14> */
.L_x_264:
[----:B------:R-:W-:Y:S05]  /*ce90*/  BSYNC.RECONVERGENT B0 ;  /* 0x0000000000007941 */ /* 0x000fea0003800200 */
.L_x_263:
        /* <DEDUP_REMOVED lines=19> */
[----:B------:R-:W-:Y:S02]  /*cfd0*/  IMAD.MOV.U32 R18, RZ, RZ, 0x33333333 ;  /* 0x33333333ff127424 */ /* 0x000fe400078e00ff */
[----:B------:R-:W-:-:S07]  /*cfe0*/  IMAD.MOV.U32 R19, RZ, RZ, 0x3fe33333 ;  /* 0x3fe33333ff137424 */ /* 0x000fce00078e00ff */
[----:B------:R-:W-:Y:S05]  /*cff0*/  CALL.REL.NOINC `($__internal_1_$__cuda_sm20_div_rn_f64_full) ;  /* 0x0000000800fc7944 */ /* 0x000fea0003c00000 */
[----:B------:R-:W-:-:S07]  /*d000*/  IMAD.MOV.U32 R19, RZ, RZ, R15 ;  /* 0x000000ffff137224 */ /* 0x000fce00078e000f */
.L_x_266:
[----:B------:R-:W-:Y:S05]  /*d010*/  BSYNC.RECONVERGENT B1 ;  /* 0x0000000000017941 */ /* 0x000fea0003800200 */
.L_x_265:
        /* <DEDUP_REMOVED lines=8> */
[----:B------:R-:W-:-:S07]  /*d0a0*/  IMAD.MOV.U32 R18, RZ, RZ, R14 ;  /* 0x000000ffff127224 */ /* 0x000fce00078e000e */
[----:B------:R-:W-:Y:S05]  /*d0b0*/  CALL.REL.NOINC `($_Z25surface_conservation_stepPdPKdS1_S1_S1_S1_diiiddd$__internal_accurate_pow) ;  /* 0x0000001000607944 */ /* 0x000fea0003c00000 */
[----:B------:R-:W-:Y:S05]  /*d0c0*/  BSYNC.RECONVERGENT B0 ;  /* 0x0000000000007941 */ /* 0x000fea0003800200 */
.L_x_267:
        /* <DEDUP_REMOVED lines=14> */
.L_x_269:
[----:B------:R-:W-:Y:S05]  /*d1b0*/  BSYNC.RECONVERGENT B0 ;  /* 0x0000000000007941 */ /* 0x000fea0003800200 */
.L_x_268:
        /* <DEDUP_REMOVED lines=19> */
[----:B------:R-:W-:Y:S01]  /*d2f0*/  IMAD.MOV.U32 R18, RZ, RZ, 0x33333333 ;  /* 0x33333333ff127424 */ /* 0x000fe200078e00ff */
[----:B------:R-:W-:-:S07]  /*d300*/  MOV R16, 0xd320 ;  /* 0x0000d32000107802 */ /* 0x000fce0000000f00 */
[----:B------:R-:W-:Y:S05]  /*d310*/  CALL.REL.NOINC `($__internal_1_$__cuda_sm20_div_rn_f64_full) ;  /* 0x0000000800347944 */ /* 0x000fea0003c00000 */
[----:B------:R-:W-:-:S07]  /*d320*/  IMAD.MOV.U32 R19, RZ, RZ, R15 ;  /* 0x000000ffff137224 */ /* 0x000fce00078e000f */
.L_x_271:
[----:B------:R-:W-:Y:S05]  /*d330*/  BSYNC.RECONVERGENT B1 ;  /* 0x0000000000017941 */ /* 0x000fea0003800200 */
.L_x_270:
        /* <DEDUP_REMOVED lines=27> */
.L_x_273:
[----:B------:R-:W-:Y:S05]  /*d4f0*/  BSYNC.RECONVERGENT B1 ;  /* 0x0000000000017941 */ /* 0x000fea0003800200 */
.L_x_272:
        /* <DEDUP_REMOVED lines=25> */
.L_x_275:
[----:B------:R-:W-:Y:S05]  /*d690*/  BSYNC.RECONVERGENT B1 ;  /* 0x0000000000017941 */ /* 0x000fea0003800200 */
.L_x_274:
        /* <DEDUP_REMOVED lines=24> */
.L_x_277:
[----:B------:R-:W-:Y:S05]  /*d820*/  BSYNC.RECONVERGENT B1 ;  /* 0x0000000000017941 */ /* 0x000fea0003800200 */
.L_x_276:
[----:B------:R-:W0:Y:S08]  /*d830*/  LDC.64 R20, c[0x0][0x388] ;  /* 0x0000e200ff147b82 */ /* 0x000e300000000a00 */
[----:B------:R-:W1:Y:S08]  /*d840*/  LDC.64 R24, c[0x0][0x390] ;  /* 0x0000e400ff187b82 */ /* 0x000e700000000a00 */
[----:B------:R-:W2:Y:S08]  /*d850*/  LDC.64 R18, c[0x0][0x398] ;  /* 0x0000e600ff127b82 */ /* 0x000eb00000000a00 */
[----:B------:R-:W3:Y:S01]  /*d860*/  LDC.64 R16, c[0x0][0x3a0] ;  /* 0x0000e800ff107b82 */ /* 0x000ee20000000a00 */
[----:B0-----:R-:W-:-:S04]  /*d870*/  IMAD.WIDE R20, R0, 0x8, R20 ;  /* 0x0000000800147825 */ /* 0x001fc800078e0214 */
[----:B------:R-:W-:Y:S01]  /*d880*/  IMAD.MOV.U32 R30, RZ, RZ, RZ ;  /* 0x000000ffff1e7224 */ /* 0x000fe200078e00ff */
[----:B------:R-:W-:Y:S01]  /*d890*/  DMUL R12, R12, R10 ;  /* 0x0000000a0c0c7228 */ /* 0x000fe20000000000 */
[----:B------:R-:W4:Y:S01]  /*d8a0*/  LDG.E.64 R20, desc[UR4][R20.64] ;  /* 0x0000000414147981 */ /* 0x000f22000c1e1b00 */
[C---:B-1----:R-:W-:Y:S01]  /*d8b0*/  IMAD.WIDE R24, R0.reuse, 0x8, R24 ;  /* 0x0000000800187825 */ /* 0x042fe200078e0218 */
[----:B------:R-:W0:Y:S04]  /*d8c0*/  LDCU.64 UR6, c[0x0][0x3b0] ;  /* 0x00007600ff0677ac */ /* 0x000e280008000a00 */
[----:B------:R1:W5:Y:S01]  /*d8d0*/  LDG.E.64 R28, desc[UR4][R24.64] ;  /* 0x00000004181c7981 */ /* 0x000362000c1e1b00 */
[----:B--2---:R-:W-:-:S06]  /*d8e0*/  IMAD.WIDE R18, R0, 0x8, R18 ;  /* 0x0000000800127825 */ /* 0x004fcc00078e0212 */
[----:B------:R-:W2:Y:S01]  /*d8f0*/  LDG.E.64 R18, desc[UR4][R18.64] ;  /* 0x0000000412127981 */ /* 0x000ea2000c1e1b00 */
[----:B---3--:R-:W-:-:S06]  /*d900*/  IMAD.WIDE R16, R0, 0x8, R16 ;  /* 0x0000000800107825 */ /* 0x008fcc00078e0210 */
[----:B------:R-:W3:Y:S01]  /*d910*/  LDG.E.64 R16, desc[UR4][R16.64] ;  /* 0x0000000410107981 */ /* 0x000ee2000c1e1b00 */
[----:B------:R-:W-:-:S08]  /*d920*/  DFMA R12, R26, R32, R12 ;  /* 0x000000201a0c722b */ /* 0x000fd0000000000c */
[----:B------:R-:W-:Y:S02]  /*d930*/  DFMA R12, R34, R14, R12 ;  /* 0x0000000e220c722b */ /* 0x000fe4000000000c */
[----:B----4-:R-:W-:Y:S01]  /*d940*/  DSETP.MAX.AND P0, P1, RZ, R20, PT ;  /* 0x00000014ff00722a */ /* 0x010fe2000390f000 */
[----:B------:R-:W-:Y:S02]  /*d950*/  IMAD.MOV.U32 R31, RZ, RZ, R21 ;  /* 0x000000ffff1f7224 */ /* 0x000fe400078e0015 */
[----:B-1----:R-:W-:-:S03]  /*d960*/  IMAD.MOV.U32 R25, RZ, RZ, R20 ;  /* 0x000000ffff197224 */ /* 0x002fc600078e0014 */
[C---:B------:R-:W-:Y:S02]  /*d970*/  FSEL R37, R30.reuse, R31, P0 ;  /* 0x0000001f1e257208 */ /* 0x040fe40000000000 */
[----:B------:R-:W-:Y:S01]  /*d980*/  SEL R24, R30, R25, P0 ;  /* 0x000000191e187207 */ /* 0x000fe20000000000 */
[----:B------:R-:W-:-:S05]  /*d990*/  DSETP.GT.AND P0, PT, R20, RZ, PT ;  /* 0x000000ff1400722a */ /* 0x000fca0003f04000 */
[----:B------:R-:W-:Y:S01]  /*d9a0*/  @P1 LOP3.LUT R37, R31, 0x80000, RZ, 0xfc, !PT ;  /* 0x000800001f251812 */ /* 0x000fe200078efcff */
[----:B-----5:R-:W-:Y:S01]  /*d9b0*/  DSETP.MAX.AND P1, P2, RZ, R28, PT ;  /* 0x0000001cff00722a */ /* 0x020fe20003a2f000 */
[----:B------:R-:W-:Y:S01]  /*d9c0*/  FSEL R10, R20, RZ, !P0 ;  /* 0x000000ff140a7208 */ /* 0x000fe20004000000 */
[----:B------:R-:W-:Y:S01]  /*d9d0*/  IMAD.MOV.U32 R20, RZ, RZ, RZ ;  /* 0x000000ffff147224 */ /* 0x000fe200078e00ff */
[----:B------:R-:W-:Y:S01]  /*d9e0*/  FSEL R11, R21, RZ, !P0 ;  /* 0x000000ff150b7208 */ /* 0x000fe20004000000 */
[----:B------:R-:W-:Y:S01]  /*d9f0*/  IMAD.MOV.U32 R25, RZ, RZ, R37 ;  /* 0x000000ffff197224 */ /* 0x000fe200078e0025 */
[----:B------:R-:W-:Y:S01]  /*da00*/  DSETP.GT.AND P0, PT, R28, RZ, PT ;  /* 0x000000ff1c00722a */ /* 0x000fe20003f04000 */
[----:B------:R-:W-:-:S04]  /*da10*/  MOV R21, R28 ;  /* 0x0000001c00157202 */ /* 0x000fc80000000f00 */
[----:B------:R-:W-:-:S08]  /*da20*/  DMUL R22, R22, R24 ;  /* 0x0000001816167228 */ /* 0x000fd00000000000 */
[----:B------:R-:W-:Y:S01]  /*da30*/  DFMA R2, R2, R10, R22 ;  /* 0x0000000a0202722b */ /* 0x000fe20000000016 */
[----:B------:R-:W-:Y:S02]  /*da40*/  FSEL R10, R28, RZ, !P0 ;  /* 0x000000ff1c0a7208 */ /* 0x000fe40004000000 */
[C---:B------:R-:W-:Y:S01]  /*da50*/  FSEL R11, R29.reuse, RZ, !P0 ;  /* 0x000000ff1d0b7208 */ /* 0x040fe20004000000 */
[----:B--2---:R-:W-:Y:S01]  /*da60*/  DSETP.GT.AND P0, PT, R18, RZ, PT ;  /* 0x000000ff1200722a */ /* 0x004fe20003f04000 */
[----:B------:R-:W-:Y:S02]  /*da70*/  FSEL R23, R20, R29, P1 ;  /* 0x0000001d14177208 */ /* 0x000fe40000800000 */
[----:B------:R-:W-:Y:S02]  /*da80*/  @P2 LOP3.LUT R23, R29, 0x80000, RZ, 0xfc, !PT ;  /* 0x000800001d172812 */ /* 0x000fe400078efcff */
[----:B------:R-:W-:Y:S01]  /*da90*/  DFMA R2, R6, R10, R2 ;  /* 0x0000000a0602722b */ /* 0x000fe20000000002 */
[----:B------:R-:W-:-:S02]  /*daa0*/  IMAD.MOV.U32 R6, RZ, RZ, RZ ;  /* 0x000000ffff067224 */ /* 0x000fc400078e00ff */
[----:B------:R-:W-:Y:S02]  /*dab0*/  IMAD.MOV.U32 R7, RZ, RZ, R23 ;  /* 0x000000ffff077224 */ /* 0x000fe400078e0017 */
[----:B------:R-:W-:Y:S01]  /*dac0*/  IMAD.MOV.U32 R10, RZ, RZ, R19 ;  /* 0x000000ffff0a7224 */ /* 0x000fe200078e0013 */
[----:B------:R-:W-:Y:S01]  /*dad0*/  SEL R6, R6, R21, P1 ;  /* 0x0000001506067207 */ /* 0x000fe20000800000 */
[----:B------:R-:W-:Y:S01]  /*dae0*/  DSETP.MAX.AND P1, P2, RZ, R18, PT ;  /* 0x00000012ff00722a */ /* 0x000fe20003a2f000 */
[----:B------:R-:W-:-:S04]  /*daf0*/  IMAD.MOV.U32 R11, RZ, RZ, R18 ;  /* 0x000000ffff0b7224 */ /* 0x000fc800078e0012 */
[----:B------:R-:W-:Y:S01]  /*db00*/  DFMA R2, R4, R6, R2 ;  /* 0x000000060402722b */ /* 0x000fe20000000002 */
[----:B------:R-:W-:Y:S02]  /*db10*/  FSEL R6, R18, RZ, !P0 ;  /* 0x000000ff12067208 */ /* 0x000fe40004000000 */
[----:B------:R-:W-:Y:S02]  /*db20*/  CS2R R4, SRZ ;  /* 0x0000000000047805 */ /* 0x000fe4000001ff00 */
[----:B------:R-:W-:-:S04]  /*db30*/  FSEL R7, R19, RZ, !P0 ;  /* 0x000000ff13077208 */ /* 0x000fc80004000000 */
[----:B------:R-:W-:Y:S02]  /*db40*/  FSEL R5, R5, R10, P1 ;  /* 0x0000000a05057208 */ /* 0x000fe40000800000 */
[----:B------:R-:W-:Y:S01]  /*db50*/  DFMA R2, R12, R6, R2 ;  /* 0x000000060c02722b */ /* 0x000fe20000000002 */
[----:B------:R-:W-:Y:S01]  /*db60*/  SEL R4, R4, R11, P1 ;  /* 0x0000000b04047207 */ /* 0x000fe20000800000 */
[----:B------:R-:W1:Y:S01]  /*db70*/  LDC.64 R6, c[0x0][0x380] ;  /* 0x0000e000ff067b82 */ /* 0x000e620000000a00 */
[----:B------:R-:W-:-:S06]  /*db80*/  @P2 LOP3.LUT R5, R10, 0x80000, RZ, 0xfc, !PT ;  /* 0x000800000a052812 */ /* 0x000fcc00078efcff */
[----:B------:R-:W-:-:S08]  /*db90*/  DFMA R2, R8, R4, R2 ;  /* 0x000000040802722b */ /* 0x000fd00000000002 */
[----:B---3--:R-:W-:-:S08]  /*dba0*/  DFMA R2, R38, R16, R2 ;  /* 0x000000102602722b */ /* 0x008fd00000000002 */
[----:B0-----:R-:W-:Y:S01]  /*dbb0*/  DMUL R2, R2, UR6 ;  /* 0x0000000602027c28 */ /* 0x001fe20008000000 */
[----:B-1----:R-:W-:-:S06]  /*dbc0*/  IMAD.WIDE R4, R0, 0x8, R6 ;  /* 0x0000000800047825 */ /* 0x002fcc00078e0206 */
[----:B------:R-:W-:Y:S01]  /*dbd0*/  STG.E.64 desc[UR4][R4.64], R2 ;  /* 0x0000000204007986 */ /* 0x000fe2000c101b04 */
[----:B------:R-:W-:Y:S05]  /*dbe0*/  EXIT ;  /* 0x000000000000794d */ /* 0x000fea0003800000 */
        .weak           $__internal_1_$__cuda_sm20_div_rn_f64_full
        .type           $__internal_1_$__cuda_sm20_div_rn_f64_full,@function
        .size           $__internal_1_$__cuda_sm20_div_rn_f64_full,($_Z25surface_conservation_stepPdPKdS1_S1_S1_S1_diiiddd$__internal_accurate_pow - $__internal_1_$__cuda_sm20_div_rn_f64_full)
$__internal_1_$__cuda_sm20_div_rn_f64_full:
[C---:B------:R-:W-:Y:S01]  /*dbf0*/  FSETP.GEU.AND P2, PT, |R15|.reuse, 1.469367938527859385e-39, PT ;  /* 0x001000000f00780b */ /* 0x040fe20003f4e200 */
[----:B------:R-:W-:Y:S01]  /*dc00*/  IMAD.MOV.U32 R49, RZ, RZ, R15 ;  /* 0x000000ffff317224 */ /* 0x000fe200078e000f */
[----:B------:R-:W-:Y:S01]  /*dc10*/  MOV R48, R20 ;  /* 0x0000001400307202 */ /* 0x000fe20000000f00 */
[----:B------:R-:W-:Y:S01]  /*dc20*/  IMAD.MOV.U32 R52, RZ, RZ, R20 ;  /* 0x000000ffff347224 */ /* 0x000fe200078e0014 */
[----:B------:R-:W-:Y:S01]  /*dc30*/  LOP3.LUT R17, R15, 0x800fffff, RZ, 0xc0, !PT ;  /* 0x800fffff0f117812 */ /* 0x000fe200078ec0ff */
[----:B------:R-:W-:Y:S01]  /*dc40*/  IMAD.MOV.U32 R55, RZ, RZ, R19 ;  /* 0x000000ffff377224 */ /* 0x000fe200078e0013 */
[----:B------:R-:W-:Y:S01]  /*dc50*/  BSSY.RECONVERGENT B0, `(.L_x_278) ;  /* 0x000005a000007945 */ /* 0x000fe20003800200 */
[----:B------:R-:W-:Y:S01]  /*dc60*/  IMAD.MOV.U32 R56, RZ, RZ, 0x1 ;  /* 0x00000001ff387424 */ /* 0x000fe200078e00ff */
[----:B------:R-:W-:Y:S01]  /*dc70*/  LOP3.LUT R53, R17, 0x3ff00000, RZ, 0xfc, !PT ;  /* 0x3ff0000011357812 */ /* 0x000fe200078efcff */
[----:B------:R-:W-:Y:S01]  /*dc80*/  IMAD.MOV.U32 R54, RZ, RZ, R18 ;  /* 0x000000ffff367224 */ /* 0x000fe200078e0012 */
[----:B------:R-:W-:-:S02]  /*dc90*/  FSETP.GEU.AND P0, PT, |R55|, 1.469367938527859385e-39, PT ;  /* 0x001000003700780b */ /* 0x000fc40003f0e200 */
[----:B------:R-:W-:Y:S01]  /*dca0*/  LOP3.LUT R17, R55, 0x7ff00000, RZ, 0xc0, !PT ;  /* 0x7ff0000037117812 */ /* 0x000fe200078ec0ff */
[----:B------:R-:W-:Y:S01]  /*dcb0*/  @!P2 DMUL R52, R48, 8.98846567431157953865e+307 ;  /* 0x7fe000003034a828 */ /* 0x000fe20000000000 */
[----:B------:R-:W-:Y:S02]  /*dcc0*/  LOP3.LUT R18, R15, 0x7ff00000, RZ, 0xc0, !PT ;  /* 0x7ff000000f127812 */ /* 0x000fe400078ec0ff */
[----:B------:R-:W-:Y:S02]  /*dcd0*/  MOV R15, 0x1ca00000 ;  /* 0x1ca00000000f7802 */ /* 0x000fe40000000f00 */
[----:B------:R-:W-:Y:S01]  /*dce0*/  ISETP.GE.U32.AND P4, PT, R17, R18, PT ;  /* 0x000000121100720c */ /* 0x000fe20003f86070 */
[----:B------:R-:W0:Y:S03]  /*dcf0*/  MUFU.RCP64H R57, R53 ;  /* 0x0000003500397308 */ /* 0x000e260000001800 */
[----:B------:R-:W-:Y:S01]  /*dd00*/  SEL R19, R15, 0x63400000, !P4 ;  /* 0x634000000f137807 */ /* 0x000fe20006000000 */
[----:B------:R-:W-:Y:S01]  /*dd10*/  @!P0 IMAD.MOV.U32 R62, RZ, RZ, RZ ;  /* 0x000000ffff3e8224 */ /* 0x000fe200078e00ff */
[----:B------:R-:W-:-:S02]  /*dd20*/  @!P0 LOP3.LUT R20, R49, 0x7ff00000, RZ, 0xc0, !PT ;  /* 0x7ff0000031148812 */ /* 0x000fc400078ec0ff */
[----:B------:R-:W-:Y:S02]  /*dd30*/  @!P2 LOP3.LUT R18, R53, 0x7ff00000, RZ, 0xc0, !PT ;  /* 0x7ff000003512a812 */ /* 0x000fe400078ec0ff */
[----:B------:R-:W-:-:S04]  /*dd40*/  @!P0 ISETP.GE.U32.AND P3, PT, R17, R20, PT ;  /* 0x000000141100820c */ /* 0x000fc80003f66070 */
[----:B------:R-:W-:Y:S01]  /*dd50*/  @!P0 SEL R20, R15, 0x63400000, !P3 ;  /* 0x634000000f148807 */ /* 0x000fe20005800000 */
[----:B0-----:R-:W-:-:S03]  /*dd60*/  DFMA R60, R56, -R52, 1 ;  /* 0x3ff00000383c742b */ /* 0x001fc60000000834 */
[----:B------:R-:W-:-:S04]  /*dd70*/  @!P0 LOP3.LUT R20, R20, 0x80000000, R55, 0xf8, !PT ;  /* 0x8000000014148812 */ /* 0x000fc800078ef837 */
[----:B------:R-:W-:Y:S01]  /*dd80*/  @!P0 LOP3.LUT R63, R20, 0x100000, RZ, 0xfc, !PT ;  /* 0x00100000143f8812 */ /* 0x000fe200078efcff */
[----:B------:R-:W-:-:S08]  /*dd90*/  DFMA R60, R60, R60, R60 ;  /* 0x0000003c3c3c722b */ /* 0x000fd0000000003c */
[----:B------:R-:W-:Y:S01]  /*dda0*/  DFMA R60, R56, R60, R56 ;  /* 0x0000003c383c722b */ /* 0x000fe20000000038 */
[----:B------:R-:W-:Y:S01]  /*ddb0*/  LOP3.LUT R57, R19, 0x800fffff, R55, 0xf8, !PT ;  /* 0x800fffff13397812 */ /* 0x000fe200078ef837 */
[----:B------:R-:W-:Y:S02]  /*ddc0*/  IMAD.MOV.U32 R56, RZ, RZ, R54 ;  /* 0x000000ffff387224 */ /* 0x000fe400078e0036 */
[----:B------:R-:W-:-:S04]  /*ddd0*/  IMAD.MOV.U32 R19, RZ, RZ, R17 ;  /* 0x000000ffff137224 */ /* 0x000fc800078e0011 */
[----:B------:R-:W-:Y:S02]  /*dde0*/  DFMA R58, R60, -R52, 1 ;  /* 0x3ff000003c3a742b */ /* 0x000fe40000000834 */
[----:B------:R-:W-:-:S06]  /*ddf0*/  @!P0 DFMA R56, R56, 2, -R62 ;  /* 0x400000003838882b */ /* 0x000fcc000000083e */
[----:B------:R-:W-:-:S04]  /*de00*/  DFMA R60, R60, R58, R60 ;  /* 0x0000003a3c3c722b */ /* 0x000fc8000000003c */
[----:B------:R-:W-:-:S04]  /*de10*/  @!P0 LOP3.LUT R19, R57, 0x7ff00000, RZ, 0xc0, !PT ;  /* 0x7ff0000039138812 */ /* 0x000fc800078ec0ff */
[----:B------:R-:W-:Y:S01]  /*de20*/  DMUL R58, R60, R56 ;  /* 0x000000383c3a7228 */ /* 0x000fe20000000000 */
[----:B------:R-:W-:-:S05]  /*de30*/  VIADD R20, R19, 0xffffffff ;  /* 0xffffffff13147836 */ /* 0x000fca0000000000 */
[----:B------:R-:W-:Y:S01]  /*de40*/  ISETP.GT.U32.AND P0, PT, R20, 0x7feffffe, PT ;  /* 0x7feffffe1400780c */ /* 0x000fe20003f04070 */
[----:B------:R-:W-:Y:S01]  /*de50*/  VIADD R20, R18, 0xffffffff ;  /* 0xffffffff12147836 */ /* 0x000fe20000000000 */
[----:B------:R-:W-:-:S04]  /*de60*/  DFMA R62, R58, -R52, R56 ;  /* 0x800000343a3e722b */ /* 0x000fc80000000038 */
[----:B------:R-:W-:-:S04]  /*de70*/  ISETP.GT.U32.OR P0, PT, R20, 0x7feffffe, P0 ;  /* 0x7feffffe1400780c */ /* 0x000fc80000704470 */
[----:B------:R-:W-:-:S09]  /*de80*/  DFMA R58, R60, R62, R58 ;  /* 0x0000003e3c3a722b */ /* 0x000fd2000000003a */
[----:B------:R-:W-:Y:S05]  /*de90*/  @P0 BRA `(.L_x_279) ;  /* 0x0000000000740947 */ /* 0x000fea0003800000 */
[----:B------:R-:W-:Y:S01]  /*dea0*/  LOP3.LUT R18, R49, 0x7ff00000, RZ, 0xc0, !PT ;  /* 0x7ff0000031127812 */ /* 0x000fe200078ec0ff */
[----:B------:R-:W-:-:S03]  /*deb0*/  IMAD.MOV.U32 R54, RZ, RZ, RZ ;  /* 0x000000ffff367224 */ /* 0x000fc600078e00ff */
[CC--:B------:R-:W-:Y:S02]  /*dec0*/  VIADDMNMX R19, R17.reuse, -R18.reuse, 0xb9600000, !PT ;  /* 0xb960000011137446 */ /* 0x0c0fe40007800912 */
[----:B------:R-:W-:Y:S02]  /*ded0*/  ISETP.GE.U32.AND P0, PT, R17, R18, PT ;  /* 0x000000121100720c */ /* 0x000fe40003f06070 */
[----:B------:R-:W-:Y:S02]  /*dee0*/  VIMNMX R19, PT, PT, R19, 0x46a00000, PT ;  /* 0x46a0000013137848 */ /* 0x000fe40003fe0100 */
[----:B------:R-:W-:-:S04]  /*def0*/  SEL R18, R15, 0x63400000, !P0 ;  /* 0x634000000f127807 */ /* 0x000fc80004000000 */
[----:B------:R-:W-:-:S05]  /*df00*/  IADD3 R19, PT, PT, -R18, R19, RZ ;  /* 0x0000001312137210 */ /* 0x000fca0007ffe1ff */
        /* <DEDUP_REMOVED lines=11> */
[----:B------:R-:W-:Y:S01]  /*dfc0*/  IADD3 R19, PT, PT, -R19, -0x43300000, RZ ;  /* 0xbcd0000013137810 */ /* 0x000fe20007ffe1ff */
[----:B------:R-:W-:-:S06]  /*dfd0*/  IMAD.MOV.U32 R48, RZ, RZ, RZ ;  /* 0x000000ffff307224 */ /* 0x000fcc00078e00ff */
[----:B------:R-:W-:Y:S02]  /*dfe0*/  DFMA R48, R60, -R48, R58 ;  /* 0x800000303c30722b */ /* 0x000fe4000000003a */
[----:B------:R-:W-:-:S08]  /*dff0*/  DMUL.RP R58, R58, R54 ;  /* 0x000000363a3a7228 */ /* 0x000fd00000008000 */
[----:B------:R-:W-:Y:S02]  /*e000*/  FSETP.NEU.AND P0, PT, |R49|, R19, PT ;  /* 0x000000133100720b */ /* 0x000fe40003f0d200 */
[----:B------:R-:W-:Y:S02]  /*e010*/  LOP3.LUT R15, R59, R15, RZ, 0x3c, !PT ;  /* 0x0000000f3b0f7212 */ /* 0x000fe400078e3cff */
[----:B------:R-:W-:Y:S02]  /*e020*/  FSEL R18, R58, R60, !P0 ;  /* 0x0000003c3a127208 */ /* 0x000fe40004000000 */
[----:B------:R-:W-:Y:S02]  /*e030*/  FSEL R19, R15, R61, !P0 ;  /* 0x0000003d0f137208 */ /* 0x000fe40004000000 */
[----:B------:R-:W-:-:S03]  /*e040*/  MOV R60, R18 ;  /* 0x00000012003c7202 */ /* 0x000fc60000000f00 */
[----:B------:R-:W-:Y:S01]  /*e050*/  IMAD.MOV.U32 R61, RZ, RZ, R19 ;  /* 0x000000ffff3d7224 */ /* 0x000fe200078e0013 */
[----:B------:R-:W-:Y:S06]  /*e060*/  BRA `(.L_x_280) ;  /* 0x0000000000607947 */ /* 0x000fec0003800000 */
.L_x_279:
        /* <DEDUP_REMOVED lines=12> */
[----:B------:R-:W-:Y:S01]  /*e130*/  @!P0 IMAD.MOV.U32 R60, RZ, RZ, RZ ;  /* 0x000000ffff3c8224 */ /* 0x000fe200078e00ff */
[----:B------:R-:W-:Y:S01]  /*e140*/  @P0 MOV R60, RZ ;  /* 0x000000ff003c0202 */ /* 0x000fe20000000f00 */
[----:B------:R-:W-:Y:S02]  /*e150*/  @!P0 IMAD.MOV.U32 R61, RZ, RZ, R15 ;  /* 0x000000ffff3d8224 */ /* 0x000fe400078e000f */
[----:B------:R-:W-:Y:S01]  /*e160*/  @P0 IMAD.MOV.U32 R61, RZ, RZ, R17 ;  /* 0x000000ffff3d0224 */ /* 0x000fe200078e0011 */
[----:B------:R-:W-:Y:S06]  /*e170*/  BRA `(.L_x_280) ;  /* 0x00000000001c7947 */ /* 0x000fec0003800000 */
.L_x_282:
[----:B------:R-:W-:Y:S01]  /*e180*/  LOP3.LUT R15, R49, 0x80000, RZ, 0xfc, !PT ;  /* 0x00080000310f7812 */ /* 0x000fe200078efcff */
[----:B------:R-:W-:-:S04]  /*e190*/  IMAD.MOV.U32 R60, RZ, RZ, R48 ;  /* 0x000000ffff3c7224 */ /* 0x000fc800078e0030 */
[----:B------:R-:W-:Y:S01]  /*e1a0*/  IMAD.MOV.U32 R61, RZ, RZ, R15 ;  /* 0x000000ffff3d7224 */ /* 0x000fe200078e000f */
[----:B------:R-:W-:Y:S06]  /*e1b0*/  BRA `(.L_x_280) ;  /* 0x00000000000c7947 */ /* 0x000fec0003800000 */
.L_x_281:
[----:B------:R-:W-:Y:S01]  /*e1c0*/  LOP3.LUT R15, R55, 0x80000, RZ, 0xfc, !PT ;  /* 0x00080000370f7812 */ /* 0x000fe200078efcff */
[----:B------:R-:W-:-:S04]  /*e1d0*/  IMAD.MOV.U32 R60, RZ, RZ, R54 ;  /* 0x000000ffff3c7224 */ /* 0x000fc800078e0036 */
[----:B------:R-:W-:-:S07]  /*e1e0*/  IMAD.MOV.U32 R61, RZ, RZ, R15 ;  /* 0x000000ffff3d7224 */ /* 0x000fce00078e000f */
.L_x_280:
[----:B------:R-:W-:Y:S05]  /*e1f0*/  BSYNC.RECONVERGENT B0 ;  /* 0x0000000000007941 */ /* 0x000fea0003800200 */
.L_x_278:
[----:B------:R-:W-:Y:S01]  /*e200*/  IMAD.MOV.U32 R17, RZ, RZ, 0x0 ;  /* 0x00000000ff117424 */ /* 0x000fe200078e00ff */
[----:B------:R-:W-:Y:S01]  /*e210*/  MOV R18, R60 ;  /* 0x0000003c00127202 */ /* 0x000fe20000000f00 */
[----:B------:R-:W-:Y:S02]  /*e220*/  IMAD.MOV.U32 R15, RZ, RZ, R61 ;  /* 0x000000ffff0f7224 */ /* 0x000fe400078e003d */
[----:B------:R-:W-:Y:S05]  /*e230*/  RET.REL.NODEC R16 `(_Z25surface_conservation_stepPdPKdS1_S1_S1_S1_diiiddd) ;  /* 0xffffff1c10707950 */ /* 0x000fea0003c3ffff */
        .type           $_Z25surface_conservation_stepPdPKdS1_S1_S1_S1_diiiddd$__internal_accurate_pow,@function
        .size           $_Z25surface_conservation_stepPdPKdS1_S1_S1_S1_diiiddd$__internal_accurate_pow,(.L_x_564 - $_Z25surface_conservation_stepPdPKdS1_S1_S1_S1_diiiddd$__internal_accurate_pow)
$_Z25surface_conservation_stepPdPKdS1_S1_S1_S1_diiiddd$__internal_accurate_pow:
[----:B------:R-:W-:Y:S01]  /*e240*/  ISETP.GT.U32.AND P0, PT, R15, 0xfffff, PT ;  /* 0x000fffff0f00780c */ /* 0x000fe20003f04070 */
[--C-:B------:R-:W-:Y:S01]  /*e250*/  IMAD.MOV.U32 R19, RZ, RZ, R15.reuse ;  /* 0x000000ffff137224 */ /* 0x100fe200078e000f */
[----:B------:R-:W-:Y:S01]  /*e260*/  UMOV UR6, 0x7d2cafe2 ;  /* 0x7d2cafe200067882 */ /* 0x000fe20000000000 */
[--C-:B------:R-:W-:Y:S01]  /*e270*/  IMAD.MOV.U32 R17, RZ, RZ, R15.reuse ;  /* 0x000000ffff117224 */ /* 0x100fe200078e000f */
[----:B------:R-:W-:Y:S01]  /*e280*/  UMOV UR7, 0x3eb0f5ff ;  /* 0x3eb0f5ff00077882 */ /* 0x000fe20000000000 */
[----:B------:R-:W-:Y:S01]  /*e290*/  SHF.R.U32.HI R15, RZ, 0x14, R15 ;  /* 0x00000014ff0f7819 */ /* 0x000fe2000001160f */
[----:B------:R-:W-:Y:S01]  /*e2a0*/  UMOV UR8, 0x3b39803f ;  /* 0x3b39803f00087882 */ /* 0x000fe20000000000 */
[----:B------:R-:W-:-:S06]  /*e2b0*/  UMOV UR9, 0x3c7abc9e ;  /* 0x3c7abc9e00097882 */ /* 0x000fcc0000000000 */
[----:B------:R-:W-:-:S10]  /*e2c0*/  @!P0 DMUL R48, R18, 1.80143985094819840000e+16 ;  /* 0x4350000012308828 */ /* 0x000fd40000000000 */
[----:B------:R-:W-:Y:S01]  /*e2d0*/  @!P0 IMAD.MOV.U32 R17, RZ, RZ, R49 ;  /* 0x000000ffff118224 */ /* 0x000fe200078e0031 */
[----:B------:R-:W-:Y:S02]  /*e2e0*/  @!P0 MOV R18, R48 ;  /* 0x0000003000128202 */ /* 0x000fe40000000f00 */
[----:B------:R-:W-:Y:S02]  /*e2f0*/  @!P0 LEA.HI R15, R49, 0xffffffca, RZ, 0xc ;  /* 0xffffffca310f8811 */ /* 0x000fe400078f60ff */
[----:B------:R-:W-:Y:S01]  /*e300*/  LOP3.LUT R17, R17, 0x800fffff, RZ, 0xc0, !PT ;  /* 0x800fffff11117812 */ /* 0x000fe200078ec0ff */
[----:B------:R-:W-:Y:S02]  /*e310*/  IMAD.MOV.U32 R58, RZ, RZ, R18 ;  /* 0x000000ffff3a7224 */ /* 0x000fe400078e0012 */
[----:B------:R-:W-:Y:S01]  /*e320*/  IMAD.MOV.U32 R18, RZ, RZ, RZ ;  /* 0x000000ffff127224 */ /* 0x000fe200078e00ff */
[----:B------:R-:W-:-:S04]  /*e330*/  LOP3.LUT R17, R17, 0x3ff00000, RZ, 0xfc, !PT ;  /* 0x3ff0000011117812 */ /* 0x000fc800078efcff */
[----:B------:R-:W-:Y:S01]  /*e340*/  ISETP.GE.U32.AND P1, PT, R17, 0x3ff6a09f, PT ;  /* 0x3ff6a09f1100780c */ /* 0x000fe20003f26070 */
[----:B------:R-:W-:-:S12]  /*e350*/  IMAD.MOV.U32 R59, RZ, RZ, R17 ;  /* 0x000000ffff3b7224 */ /* 0x000fd800078e0011 */
[----:B------:R-:W-:-:S04]  /*e360*/  @P1 VIADD R17, R59, 0xfff00000 ;  /* 0xfff000003b111836 */ /* 0x000fc80000000000 */
[----:B------:R-:W-:Y:S02]  /*e370*/  @P1 IMAD.MOV.U32 R59, RZ, RZ, R17 ;  /* 0x000000ffff3b1224 */ /* 0x000fe400078e0011 */
[C---:B------:R-:W-:Y:S02]  /*e380*/  VIADD R17, R15.reuse, 0xfffffc01 ;  /* 0xfffffc010f117836 */ /* 0x040fe40000000000 */
[----:B------:R-:W-:Y:S02]  /*e390*/  @P1 VIADD R17, R15, 0xfffffc02 ;  /* 0xfffffc020f111836 */ /* 0x000fe40000000000 */
[C---:B------:R-:W-:Y:S02]  /*e3a0*/  DADD R52, R58.reuse, 1 ;  /* 0x3ff000003a347429 */ /* 0x040fe40000000000 */
[----:B------:R-:W-:-:S04]  /*e3b0*/  DADD R58, R58, -1 ;  /* 0xbff000003a3a7429 */ /* 0x000fc80000000000 */
[----:B------:R-:W0:Y:S02]  /*e3c0*/  MUFU.RCP64H R19, R53 ;  /* 0x0000003500137308 */ /* 0x000e240000001800 */
[----:B0-----:R-:W-:-:S08]  /*e3d0*/  DFMA R56, -R52, R18, 1 ;  /* 0x3ff000003438742b */ /* 0x001fd00000000112 */
[----:B------:R-:W-:-:S08]  /*e3e0*/  DFMA R56, R56, R56, R56 ;  /* 0x000000383838722b */ /* 0x000fd00000000038 */
[----:B------:R-:W-:Y:S01]  /*e3f0*/  DFMA R56, R18, R56, R18 ;  /* 0x000000381238722b */ /* 0x000fe20000000012 */
[----:B------:R-:W-:Y:S01]  /*e400*/  MOV R18, 0x41ad3b5a ;  /* 0x41ad3b5a00127802 */ /* 0x000fe20000000f00 */
[----:B------:R-:W-:-:S06]  /*e410*/  IMAD.MOV.U32 R19, RZ, RZ, 0x3ed0f5d2 ;  /* 0x3ed0f5d2ff137424 */ /* 0x000fcc00078e00ff */
[----:B------:R-:W-:-:S08]  /*e420*/  DMUL R64, R58, R56 ;  /* 0x000000383a407228 */ /* 0x000fd00000000000 */
[----:B------:R-:W-:-:S08]  /*e430*/  DFMA R64, R58, R56, R64 ;  /* 0x000000383a40722b */ /* 0x000fd00000000040 */
[----:B------:R-:W-:-:S08]  /*e440*/  DMUL R54, R64, R64 ;  /* 0x0000004040367228 */ /* 0x000fd00000000000 */
[----:B------:R-:W-:Y:S01]  /*e450*/  DFMA R18, R54, UR6, R18 ;  /* 0x0000000636127c2b */ /* 0x000fe20008000012 */
[----:B------:R-:W-:Y:S01]  /*e460*/  UMOV UR6, 0x75488a3f ;  /* 0x75488a3f00067882 */ /* 0x000fe20000000000 */
[----:B------:R-:W-:-:S06]  /*e470*/  UMOV UR7, 0x3ef3b20a ;  /* 0x3ef3b20a00077882 */ /* 0x000fcc0000000000 */
[----:B------:R-:W-:Y:S01]  /*e480*/  DFMA R52, R54, R18, UR6 ;  /* 0x0000000636347e2b */ /* 0x000fe20008000012 */
[----:B------:R-:W-:Y:S01]  /*e490*/  UMOV UR6, 0xe4faecd5 ;  /* 0xe4faecd500067882 */ /* 0x000fe20000000000 */
[----:B------:R-:W-:Y:S01]  /*e4a0*/  UMOV UR7, 0x3f1745cd ;  /* 0x3f1745cd00077882 */ /* 0x000fe20000000000 */
[----:B------:R-:W-:-:S05]  /*e4b0*/  DADD R18, R58, -R64 ;  /* 0x000000003a127229 */ /* 0x000fca0000000840 */
[----:B------:R-:W-:Y:S01]  /*e4c0*/  DFMA R52, R54, R52, UR6 ;  /* 0x0000000636347e2b */ /* 0x000fe20008000034 */
[----:B------:R-:W-:Y:S01]  /*e4d0*/  UMOV UR6, 0x258a578b ;  /* 0x258a578b00067882 */ /* 0x000fe20000000000 */
[----:B------:R-:W-:Y:S01]  /*e4e0*/  UMOV UR7, 0x3f3c71c7 ;  /* 0x3f3c71c700077882 */ /* 0x000fe20000000000 */
[----:B------:R-:W-:-:S05]  /*e4f0*/  DADD R18, R18, R18 ;  /* 0x0000000012127229 */ /* 0x000fca0000000012 */
[----:B------:R-:W-:Y:S01]  /*e500*/  DFMA R52, R54, R52, UR6 ;  /* 0x0000000636347e2b */ /* 0x000fe20008000034 */
[----:B------:R-:W-:Y:S01]  /*e510*/  UMOV UR6, 0x9242b910 ;  /* 0x9242b91000067882 */ /* 0x000fe20000000000 */
[----:B------:R-:W-:Y:S01]  /*e520*/  UMOV UR7, 0x3f624924 ;  /* 0x3f62492400077882 */ /* 0x000fe20000000000 */
[-C--:B------:R-:W-:Y:S02]  /*e530*/  DFMA R18, R58, -R64.reuse, R18 ;  /* 0x800000403a12722b */ /* 0x080fe40000000012 */
[----:B------:R-:W-:-:S03]  /*e540*/  DMUL R58, R64, R64 ;  /* 0x00000040403a7228 */ /* 0x000fc60000000000 */
[----:B------:R-:W-:Y:S01]  /*e550*/  DFMA R52, R54, R52, UR6 ;  /* 0x0000000636347e2b */ /* 0x000fe20008000034 */
[----:B------:R-:W-:Y:S01]  /*e560*/  UMOV UR6, 0x99999dfb ;  /* 0x99999dfb00067882 */ /* 0x000fe20000000000 */
[----:B------:R-:W-:Y:S01]  /*e570*/  UMOV UR7, 0x3f899999 ;  /* 0x3f89999900077882 */ /* 0x000fe20000000000 */
[----:B------:R-:W-:-:S05]  /*e580*/  DMUL R18, R56, R18 ;  /* 0x0000001238127228 */ /* 0x000fca0000000000 */
[----:B------:R-:W-:Y:S01]  /*e590*/  DFMA R52, R54, R52, UR6 ;  /* 0x0000000636347e2b */ /* 0x000fe20008000034 */
[----:B------:R-:W-:Y:S01]  /*e5a0*/  UMOV UR6, 0x55555555 ;  /* 0x5555555500067882 */ /* 0x000fe20000000000 */
[----:B------:R-:W-:-:S03]  /*e5b0*/  UMOV UR7, 0x3fb55555 ;  /* 0x3fb5555500077882 */ /* 0x000fc60000000000 */
[----:B------:R-:W-:Y:S02]  /*e5c0*/  VIADD R57, R19, 0x100000 ;  /* 0x0010000013397836 */ /* 0x000fe40000000000 */
[----:B------:R-:W-:Y:S01]  /*e5d0*/  IMAD.MOV.U32 R56, RZ, RZ, R18 ;  /* 0x000000ffff387224 */ /* 0x000fe200078e0012 */
[----:B------:R-:W-:-:S08]  /*e5e0*/  DFMA R62, R54, R52, UR6 ;  /* 0x00000006363e7e2b */ /* 0x000fd00008000034 */
[----:B------:R-:W-:Y:S01]  /*e5f0*/  DADD R60, -R62, UR6 ;  /* 0x000000063e3c7e29 */ /* 0x000fe20008000100 */
[----:B------:R-:W-:Y:S01]  /*e600*/  UMOV UR6, 0xb9e7b0 ;  /* 0x00b9e7b000067882 */ /* 0x000fe20000000000 */
[----:B------:R-:W-:-:S06]  /*e610*/  UMOV UR7, 0x3c46a4cb ;  /* 0x3c46a4cb00077882 */ /* 0x000fcc0000000000 */
[----:B------:R-:W-:Y:S02]  /*e620*/  DFMA R60, R54, R52, R60 ;  /* 0x00000034363c722b */ /* 0x000fe4000000003c */
[C---:B------:R-:W-:Y:S02]  /*e630*/  DFMA R52, R64.reuse, R64, -R58 ;  /* 0x000000404034722b */ /* 0x040fe4000000083a */
[----:B------:R-:W-:-:S04]  /*e640*/  DMUL R54, R64, R58 ;  /* 0x0000003a40367228 */ /* 0x000fc80000000000 */
[----:B------:R-:W-:Y:S01]  /*e650*/  DADD R60, R60, -UR6 ;  /* 0x800000063c3c7e29 */ /* 0x000fe20008000000 */
[----:B------:R-:W-:Y:S01]  /*e660*/  UMOV UR6, 0x80000000 ;  /* 0x8000000000067882 */ /* 0x000fe20000000000 */
[C---:B------:R-:W-:Y:S01]  /*e670*/  DFMA R56, R64.reuse, R56, R52 ;  /* 0x000000384038722b */ /* 0x040fe20000000034 */
[----:B------:R-:W-:Y:S01]  /*e680*/  UMOV UR7, 0x43300000 ;  /* 0x4330000000077882 */ /* 0x000fe20000000000 */
[----:B------:R-:W-:-:S08]  /*e690*/  DFMA R52, R64, R58, -R54 ;  /* 0x0000003a4034722b */ /* 0x000fd00000000836 */
[----:B------:R-:W-:Y:S02]  /*e6a0*/  DFMA R52, R18, R58, R52 ;  /* 0x0000003a1234722b */ /* 0x000fe40000000034 */
[----:B------:R-:W-:-:S06]  /*e6b0*/  DADD R58, R62, R60 ;  /* 0x000000003e3a7229 */ /* 0x000fcc000000003c */
[----:B------:R-:W-:Y:S02]  /*e6c0*/  DFMA R52, R64, R56, R52 ;  /* 0x000000384034722b */ /* 0x000fe40000000034 */
[----:B------:R-:W-:-:S08]  /*e6d0*/  DADD R62, R62, -R58 ;  /* 0x000000003e3e7229 */ /* 0x000fd0000000083a */
[----:B------:R-:W-:Y:S02]  /*e6e0*/  DADD R62, R60, R62 ;  /* 0x000000003c3e7229 */ /* 0x000fe4000000003e */
[----:B------:R-:W-:-:S08]  /*e6f0*/  DMUL R60, R58, R54 ;  /* 0x000000363a3c7228 */ /* 0x000fd00000000000 */
[----:B------:R-:W-:-:S08]  /*e700*/  DFMA R56, R58, R54, -R60 ;  /* 0x000000363a38722b */ /* 0x000fd0000000083c */
[----:B------:R-:W-:-:S08]  /*e710*/  DFMA R52, R58, R52, R56 ;  /* 0x000000343a34722b */ /* 0x000fd00000000038 */
[----:B------:R-:W-:-:S08]  /*e720*/  DFMA R62, R62, R54, R52 ;  /* 0x000000363e3e722b */ /* 0x000fd00000000034 */
[----:B------:R-:W-:-:S08]  /*e730*/  DADD R54, R60, R62 ;  /* 0x000000003c367229 */ /* 0x000fd0000000003e */
[--C-:B------:R-:W-:Y:S02]  /*e740*/  DADD R52, R64, R54.reuse ;  /* 0x0000000040347229 */ /* 0x100fe40000000036 */
[----:B------:R-:W-:-:S06]  /*e750*/  DADD R60, R60, -R54 ;  /* 0x000000003c3c7229 */ /* 0x000fcc0000000836 */
[----:B------:R-:W-:Y:S02]  /*e760*/  DADD R64, R64, -R52 ;  /* 0x0000000040407229 */ /* 0x000fe40000000834 */
[----:B------:R-:W-:-:S06]  /*e770*/  DADD R60, R62, R60 ;  /* 0x000000003e3c7229 */ /* 0x000fcc000000003c */
[----:B------:R-:W-:Y:S01]  /*e780*/  DADD R64, R54, R64 ;  /* 0x0000000036407229 */ /* 0x000fe20000000040 */
[----:B------:R-:W-:Y:S01]  /*e790*/  HFMA2 R55, -RZ, RZ, 3.59375, 0 ;  /* 0x43300000ff377431 */ /* 0x000fe200000001ff */
[----:B------:R-:W-:-:S06]  /*e7a0*/  LOP3.LUT R54, R17, 0x80000000, RZ, 0x3c, !PT ;  /* 0x8000000011367812 */ /* 0x000fcc00078e3cff */
[----:B------:R-:W-:Y:S02]  /*e7b0*/  DADD R60, R60, R64 ;  /* 0x000000003c3c7229 */ /* 0x000fe40000000040 */
[----:B------:R-:W-:Y:S01]  /*e7c0*/  DADD R54, R54, -UR6 ;  /* 0x8000000636367e29 */ /* 0x000fe20008000000 */
[----:B------:R-:W-:Y:S01]  /*e7d0*/  UMOV UR6, 0xfefa39ef ;  /* 0xfefa39ef00067882 */ /* 0x000fe20000000000 */
[----:B------:R-:W-:-:S04]  /*e7e0*/  UMOV UR7, 0x3fe62e42 ;  /* 0x3fe62e4200077882 */ /* 0x000fc80000000000 */
[----:B------:R-:W-:-:S08]  /*e7f0*/  DADD R18, R18, R60 ;  /* 0x0000000012127229 */ /* 0x000fd0000000003c */
[----:B------:R-:W-:-:S08]  /*e800*/  DADD R56, R52, R18 ;  /* 0x0000000034387229 */ /* 0x000fd00000000012 */
[--C-:B------:R-:W-:Y:S02]  /*e810*/  DFMA R48, R54, UR6, R56.reuse ;  /* 0x0000000636307c2b */ /* 0x100fe40008000038 */
[----:B------:R-:W-:-:S06]  /*e820*/  DADD R58, R52, -R56 ;  /* 0x00000000343a7229 */ /* 0x000fcc0000000838 */
[----:B------:R-:W-:Y:S02]  /*e830*/  DFMA R52, R54, -UR6, R48 ;  /* 0x8000000636347c2b */ /* 0x000fe40008000030 */
[----:B------:R-:W-:-:S06]  /*e840*/  DADD R58, R18, R58 ;  /* 0x00000000123a7229 */ /* 0x000fcc000000003a */
[----:B------:R-:W-:-:S08]  /*e850*/  DADD R52, -R56, R52 ;  /* 0x0000000038347229 */ /* 0x000fd00000000134 */
[----:B------:R-:W-:-:S08]  /*e860*/  DADD R52, R58, -R52 ;  /* 0x000000003a347229 */ /* 0x000fd00000000834 */
[----:B------:R-:W-:-:S08]  /*e870*/  DFMA R54, R54, UR8, R52 ;  /* 0x0000000836367c2b */ /* 0x000fd00008000034 */
[----:B------:R-:W-:-:S08]  /*e880*/  DADD R18, R48, R54 ;  /* 0x0000000030127229 */ /* 0x000fd00000000036 */
[----:B------:R-:W-:Y:S02]  /*e890*/  DADD R48, R48, -R18 ;  /* 0x0000000030307229 */ /* 0x000fe40000000812 */
[----:B------:R-:W-:-:S06]  /*e8a0*/  DMUL R52, R18, 2 ;  /* 0x4000000012347828 */ /* 0x000fcc0000000000 */
[----:B------:R-:W-:Y:S02]  /*e8b0*/  DADD R48, R54, R48 ;  /* 0x0000000036307229 */ /* 0x000fe40000000030 */
[----:B------:R-:W-:Y:S01]  /*e8c0*/  DFMA R18, R18, 2, -R52 ;  /* 0x400000001212782b */ /* 0x000fe20000000834 */
[----:B------:R-:W-:Y:S02]  /*e8d0*/  IMAD.MOV.U32 R54, RZ, RZ, 0x652b82fe ;  /* 0x652b82feff367424 */ /* 0x000fe400078e00ff */
[----:B------:R-:W-:-:S05]  /*e8e0*/  IMAD.MOV.U32 R55, RZ, RZ, 0x3ff71547 ;  /* 0x3ff71547ff377424 */ /* 0x000fca00078e00ff */
[----:B------:R-:W-:-:S08]  /*e8f0*/  DFMA R48, R48, 2, R18 ;  /* 0x400000003030782b */ /* 0x000fd00000000012 */
[----:B------:R-:W-:-:S08]  /*e900*/  DADD R56, R52, R48 ;  /* 0x0000000034387229 */ /* 0x000fd00000000030 */
[----:B------:R-:W-:Y:S02]  /*e910*/  DFMA R54, R56, R54, 6.75539944105574400000e+15 ;  /* 0x433800003836742b */ /* 0x000fe40000000036 */
[----:B------:R-:W-:Y:S01]  /*e920*/  FSETP.GEU.AND P0, PT, |R57|, 4.1917929649353027344, PT ;  /* 0x4086232b3900780b */ /* 0x000fe20003f0e200 */
[----:B------:R-:W-:-:S05]  /*e930*/  DADD R52, R52, -R56 ;  /* 0x0000000034347229 */ /* 0x000fca0000000838 */
[----:B------:R-:W-:-:S03]  /*e940*/  DADD R18, R54, -6.75539944105574400000e+15 ;  /* 0xc338000036127429 */ /* 0x000fc60000000000 */
[----:B------:R-:W-:-:S05]  /*e950*/  DADD R48, R48, R52 ;  /* 0x0000000030307229 */ /* 0x000fca0000000034 */
[----:B------:R-:W-:Y:S01]  /*e960*/  DFMA R58, R18, -UR6, R56 ;  /* 0x80000006123a7c2b */ /* 0x000fe20008000038 */
[----:B------:R-:W-:Y:S01]  /*e970*/  UMOV UR6, 0x3b39803f ;  /* 0x3b39803f00067882 */ /* 0x000fe20000000000 */
[----:B------:R-:W-:-:S06]  /*e980*/  UMOV UR7, 0x3c7abc9e ;  /* 0x3c7abc9e00077882 */ /* 0x000fcc0000000000 */
[----:B------:R-:W-:Y:S01]  /*e990*/  DFMA R58, R18, -UR6, R58 ;  /* 0x80000006123a7c2b */ /* 0x000fe2000800003a */
[----:B------:R-:W-:Y:S01]  /*e9a0*/  UMOV UR6, 0x69ce2bdf ;  /* 0x69ce2bdf00067882 */ /* 0x000fe20000000000 */
[----:B------:R-:W-:Y:S01]  /*e9b0*/  IMAD.MOV.U32 R18, RZ, RZ, -0x35dec16 ;  /* 0xfca213eaff127424 */ /* 0x000fe200078e00ff */
[----:B------:R-:W-:Y:S01]  /*e9c0*/  UMOV UR7, 0x3e5ade15 ;  /* 0x3e5ade1500077882 */ /* 0x000fe20000000000 */
[----:B------:R-:W-:-:S06]  /*e9d0*/  IMAD.MOV.U32 R19, RZ, RZ, 0x3e928af3 ;  /* 0x3e928af3ff137424 */ /* 0x000fcc00078e00ff */
[----:B------:R-:W-:Y:S01]  /*e9e0*/  DFMA R18, R58, UR6, R18 ;  /* 0x000000063a127c2b */ /* 0x000fe20008000012 */
[----:B------:R-:W-:Y:S01]  /*e9f0*/  UMOV UR6, 0x62401315 ;  /* 0x6240131500067882 */ /* 0x000fe20000000000 */
[----:B------:R-:W-:-:S06]  /*ea00*/  UMOV UR7, 0x3ec71dee ;  /* 0x3ec71dee00077882 */ /* 0x000fcc0000000000 */
[----:B------:R-:W-:Y:S01]  /*ea10*/  DFMA R18, R58, R18, UR6 ;  /* 0x000000063a127e2b */ /* 0x000fe20008000012 */
        /* <DEDUP_REMOVED lines=20> */
[----:B------:R-:W-:-:S08]  /*eb60*/  DFMA R18, R58, R18, UR6 ;  /* 0x000000063a127e2b */ /* 0x000fd00008000012 */
[----:B------:R-:W-:-:S08]  /*eb70*/  DFMA R18, R58, R18, 1 ;  /* 0x3ff000003a12742b */ /* 0x000fd00000000012 */
[----:B------:R-:W-:-:S10]  /*eb80*/  DFMA R18, R58, R18, 1 ;  /* 0x3ff000003a12742b */ /* 0x000fd40000000012 */
[----:B------:R-:W-:Y:S01]  /*eb90*/  IMAD R53, R54, 0x100000, R19 ;  /* 0x0010000036357824 */ /* 0x000fe200078e0213 */
[----:B------:R-:W-:Y:S01]  /*eba0*/  MOV R52, R18 ;  /* 0x0000001200347202 */ /* 0x000fe20000000f00 */
[----:B------:R-:W-:Y:S06]  /*ebb0*/  @!P0 BRA `(.L_x_283) ;  /* 0x0000000000308947 */ /* 0x000fec0003800000 */
[----:B------:R-:W-:Y:S01]  /*ebc0*/  FSETP.GEU.AND P1, PT, |R57|, 4.2275390625, PT ;  /* 0x408748003900780b */ /* 0x000fe20003f2e200 */
[C---:B------:R-:W-:Y:S02]  /*ebd0*/  DADD R52, R56.reuse, +INF ;  /* 0x7ff0000038347429 */ /* 0x040fe40000000000 */
[----:B------:R-:W-:-:S08]  /*ebe0*/  DSETP.GEU.AND P0, PT, R56, RZ, PT ;  /* 0x000000ff3800722a */ /* 0x000fd00003f0e000 */
[----:B------:R-:W-:Y:S02]  /*ebf0*/  FSEL R52, R52, RZ, P0 ;  /* 0x000000ff34347208 */ /* 0x000fe40000000000 */
[----:B------:R-:W-:Y:S02]  /*ec00*/  @!P1 LEA.HI R15, R54, R54, RZ, 0x1 ;  /* 0x00000036360f9211 */ /* 0x000fe400078f08ff */
[----:B------:R-:W-:Y:S02]  /*ec10*/  FSEL R53, R53, RZ, P0 ;  /* 0x000000ff35357208 */ /* 0x000fe40000000000 */
[----:B------:R-:W-:-:S05]  /*ec20*/  @!P1 SHF.R.S32.HI R15, RZ, 0x1, R15 ;  /* 0x00000001ff0f9819 */ /* 0x000fca000001140f */
[----:B------:R-:W-:Y:S02]  /*ec30*/  @!P1 IMAD.IADD R17, R54, 0x1, -R15 ;  /* 0x0000000136119824 */ /* 0x000fe400078e0a0f */
[----:B------:R-:W-:Y:S02]  /*ec40*/  @!P1 IMAD R19, R15, 0x100000, R19 ;  /* 0x001000000f139824 */ /* 0x000fe400078e0213 */
[----:B------:R-:W-:Y:S01]  /*ec50*/  @!P1 IMAD.MOV.U32 R54, RZ, RZ, RZ ;  /* 0x000000ffff369224 */ /* 0x000fe200078e00ff */
[----:B------:R-:W-:-:S06]  /*ec60*/  @!P1 LEA R55, R17, 0x3ff00000, 0x14 ;  /* 0x3ff0000011379811 */ /* 0x000fcc00078ea0ff */
[----:B------:R-:W-:-:S11]  /*ec70*/  @!P1 DMUL R52, R18, R54 ;  /* 0x0000003612349228 */ /* 0x000fd60000000000 */
.L_x_283:
[----:B------:R-:W-:Y:S01]  /*ec80*/  DFMA R48, R48, R52, R52 ;  /* 0x000000343030722b */ /* 0x000fe20000000034 */
[----:B------:R-:W-:Y:S01]  /*ec90*/  IMAD.MOV.U32 R17, RZ, RZ, 0x0 ;  /* 0x00000000ff117424 */ /* 0x000fe200078e00ff */
[----:B------:R-:W-:-:S08]  /*eca0*/  DSETP.NEU.AND P0, PT, |R52|, +INF , PT ;  /* 0x7ff000003400742a */ /* 0x000fd00003f0d200 */
[----:B------:R-:W-:Y:S02]  /*ecb0*/  FSEL R18, R52, R48, !P0 ;  /* 0x0000003034127208 */ /* 0x000fe40004000000 */
[----:B------:R-:W-:Y:S01]  /*ecc0*/  FSEL R15, R53, R49, !P0 ;  /* 0x00000031350f7208 */ /* 0x000fe20004000000 */
[----:B------:R-:W-:Y:S06]  /*ecd0*/  RET.REL.NODEC R16 `(_Z25surface_conservation_stepPdPKdS1_S1_S1_S1_diiiddd) ;  /* 0xffffff1010c87950 */ /* 0x000fec0003c3ffff */
.L_x_284:
        /* <DEDUP_REMOVED lines=10> */
.L_x_564:


//--------------------- .text._Z15weno_derivativePdS_S_S_S_S_PKdiiiddd --------------------------
	.section	.text._Z15weno_derivativePdS_S_S_S_S_PKdiiiddd,"ax",@progbits
	.align	128
        .global         _Z15weno_derivativePdS_S_S_S_S_PKdiiiddd
        .type           _Z15weno_derivativePdS_S_S_S_S_PKdiiiddd,@function
        .size           _Z15weno_derivativePdS_S_S_S_S_PKdiiiddd,(.L_x_566 - _Z15weno_derivativePdS_S_S_S_S_PKdiiiddd)
        .other          _Z15weno_derivativePdS_S_S_S_S_PKdiiiddd,@"STO_CUDA_ENTRY STV_DEFAULT"
_Z15weno_derivativePdS_S_S_S_S_PKdiiiddd:
.text._Z15weno_derivativePdS_S_S_S_S_PKdiiiddd:
        /* <DEDUP_REMOVED lines=132> */
[----:B------:R-:W-:Y:S01]  /*0840*/  IMAD.MOV.U32 R29, RZ, RZ, R22 ;  /* 0x000000ffff1d7224 */ /* 0x000fe200078e0016 */
[----:B------:R-:W-:Y:S01]  /*0850*/  DSETP.GT.AND P0, PT, R18, R2, PT ;  /* 0x000000021200722a */ /* 0x000fe20003f04000 */
[----:B------:R-:W-:Y:S01]  /*0860*/  IMAD.MOV.U32 R22, RZ, RZ, RZ ;  /* 0x000000ffff167224 */ /* 0x000fe200078e00ff */
[----:B------:R-:W-:Y:S01]  /*0870*/  DFMA R16, R30, R16, R30 ;  /* 0x000000101e10722b */ /* 0x000fe2000000001e */
[----:B------:R-:W-:-:S02]  /*0880*/  FSEL R15, R0, R23, P6 ;  /* 0x00000017000f7208 */ /* 0x000fc40003000000 */
[----:B------:R-:W-:Y:S02]  /*0890*/  FSEL R25, R0, R43, P3 ;  /* 0x0000002b00197208 */ /* 0x000fe40001800000 */
[----:B------:R-:W-:Y:S02]  /*08a0*/  SEL R22, R22, R29, P6 ;  /* 0x0000001d16167207 */ /* 0x000fe40003000000 */
[----:B------:R-:W-:Y:S02]  /*08b0*/  FSEL R18, R2, R18, P0 ;  /* 0x0000001202127208 */ /* 0x000fe40000000000 */
[----:B------:R-:W-:Y:S01]  /*08c0*/  FSEL R19, R3, R19, P0 ;  /* 0x0000001303137208 */ /* 0x000fe20000000000 */
[----:B------:R-:W-:Y:S01]  /*08d0*/  DSETP.GT.AND P0, PT, R26, R2, PT ;  /* 0x000000021a00722a */ /* 0x000fe20003f04000 */
[----:B------:R-:W-:Y:S02]  /*08e0*/  FSEL R29, R0, R35, P1 ;  /* 0x00000023001d7208 */ /* 0x000fe40000800000 */
[----:B------:R-:W-:Y:S01]  /*08f0*/  @P2 LOP3.LUT R29, R35, 0x80000, RZ, 0xfc, !PT ;  /* 0x00080000231d2812 */ /* 0x000fe200078efcff */
[----:B------:R-:W0:Y:S01]  /*0900*/  F2I.F64.TRUNC R12, R18 ;  /* 0x00000012000c7311 */ /* 0x000e22000030d100 */
[----:B------:R-:W-:-:S02]  /*0910*/  @P5 LOP3.LUT R15, R23, 0x80000, RZ, 0xfc, !PT ;  /* 0x00080000170f5812 */ /* 0x000fc400078efcff */
[----:B------:R-:W-:Y:S02]  /*0920*/  FSEL R26, R2, R26, P0 ;  /* 0x0000001a021a7208 */ /* 0x000fe40000000000 */
[----:B------:R-:W-:Y:S01]  /*0930*/  FSEL R27, R3, R27, P0 ;  /* 0x0000001b031b7208 */ /* 0x000fe20000000000 */
[--C-:B------:R-:W-:Y:S01]  /*0940*/  DSETP.GT.AND P0, PT, R28, R2.reuse, PT ;  /* 0x000000021c00722a */ /* 0x100fe20003f04000 */
[----:B------:R-:W-:Y:S01]  /*0950*/  SEL R24, R24, R37, P3 ;  /* 0x0000002518187207 */ /* 0x000fe20001800000 */
[----:B------:R-:W-:Y:S01]  /*0960*/  IMAD.MOV.U32 R23, RZ, RZ, R15 ;  /* 0x000000ffff177224 */ /* 0x000fe200078e000f */
[----:B------:R-:W-:Y:S01]  /*0970*/  @P4 LOP3.LUT R25, R43, 0x80000, RZ, 0xfc, !PT ;  /* 0x000800002b194812 */ /* 0x000fe200078efcff */
[----:B------:R-:W1:Y:S02]  /*0980*/  F2I.F64.TRUNC R26, R26 ;  /* 0x0000001a001a7311 */ /* 0x000e64000030d100 */
[C---:B------:R-:W-:Y:S02]  /*0990*/  FSEL R28, R2.reuse, R28, P0 ;  /* 0x0000001c021c7208 */ /* 0x040fe40000000000 */
[----:B------:R-:W-:Y:S01]  /*09a0*/  FSEL R29, R3, R29, P0 ;  /* 0x0000001d031d7208 */ /* 0x000fe20000000000 */
[--C-:B------:R-:W-:Y:S01]  /*09b0*/  DSETP.GT.AND P0, PT, R24, R2.reuse, PT ;  /* 0x000000021800722a */ /* 0x100fe20003f04000 */
[----:B0-----:R-:W-:Y:S01]  /*09c0*/  IMAD R46, R5, UR9, R12 ;  /* 0x00000009052e7c24 */ /* 0x001fe2000f8e020c */
[----:B------:R-:W-:Y:S01]  /*09d0*/  DSETP.GT.AND P1, PT, R22, R2, PT ;  /* 0x000000021600722a */ /* 0x000fe20003f24000 */
[----:B------:R-:W0:Y:S03]  /*09e0*/  F2I.F64.TRUNC R28, R28 ;  /* 0x0000001c001c7311 */ /* 0x000e26000030d100 */
[----:B------:R-:W-:-:S02]  /*09f0*/  FSEL R24, R2, R24, P0 ;  /* 0x0000001802187208 */ /* 0x000fc40000000000 */
[----:B------:R-:W-:Y:S02]  /*0a00*/  FSEL R25, R3, R25, P0 ;  /* 0x0000001903197208 */ /* 0x000fe40000000000 */
[----:B------:R-:W-:Y:S01]  /*0a10*/  FSEL R2, R2, R22, P1 ;  /* 0x0000001602027208 */ /* 0x000fe20000800000 */
[----:B-1----:R-:W-:Y:S01]  /*0a20*/  IMAD R4, R5, UR9, R26 ;  /* 0x0000000905047c24 */ /* 0x002fe2000f8e021a */
[----:B------:R-:W-:Y:S01]  /*0a30*/  FSEL R3, R3, R23, P1 ;  /* 0x0000001703037208 */ /* 0x000fe20000800000 */
[----:B------:R-:W1:Y:S02]  /*0a40*/  F2I.F64.TRUNC R24, R24 ;  /* 0x0000001800187311 */ /* 0x000e64000030d100 */
[----:B------:R-:W-:Y:S02]  /*0a50*/  IMAD R4, R4, UR8, R13 ;  /* 0x0000000804047c24 */ /* 0x000fe4000f8e020d */
[----:B0-----:R-:W-:-:S04]  /*0a60*/  IMAD R28, R5, UR9, R28 ;  /* 0x00000009051c7c24 */ /* 0x001fc8000f8e021c */
        /* <DEDUP_REMOVED lines=16> */
[----:B------:R-:W-:Y:S01]  /*0b70*/  IMAD.MOV.U32 R20, RZ, RZ, R10 ;  /* 0x000000ffff147224 */ /* 0x000fe200078e000a */
[----:B------:R-:W-:Y:S01]  /*0b80*/  MOV R16, 0xbd0 ;  /* 0x00000bd000107802 */ /* 0x000fe20000000f00 */
[----:B------:R-:W-:Y:S01]  /*0b90*/  IMAD.MOV.U32 R15, RZ, RZ, R11 ;  /* 0x000000ffff0f7224 */ /* 0x000fe200078e000b */
[----:B0-----:R-:W-:Y:S01]  /*0ba0*/  MOV R18, UR6 ;  /* 0x0000000600127c02 */ /* 0x001fe20008000f00 */
[----:B------:R-:W-:-:S07]  /*0bb0*/  IMAD.U32 R17, RZ, RZ, UR7 ;  /* 0x00000007ff117e24 */ /* 0x000fce000f8e00ff */
[----:B------:R-:W-:Y:S05]  /*0bc0*/  CALL.REL.NOINC `($__internal_2_$__cuda_sm20_div_rn_f64_full) ;  /* 0x000000cc00847944 */ /* 0x000fea0003c00000 */
[----:B------:R-:W-:Y:S02]  /*0bd0*/  IMAD.MOV.U32 R22, RZ, RZ, R18 ;  /* 0x000000ffff167224 */ /* 0x000fe400078e0012 */
[----:B------:R-:W-:-:S07]  /*0be0*/  IMAD.MOV.U32 R23, RZ, RZ, R15 ;  /* 0x000000ffff177224 */ /* 0x000fce00078e000f */
.L_x_286:
[----:B------:R-:W-:Y:S05]  /*0bf0*/  BSYNC.RECONVERGENT B1 ;  /* 0x0000000000017941 */ /* 0x000fea0003800200 */
.L_x_285:
        /* <DEDUP_REMOVED lines=30> */
.L_x_288:
[----:B------:R-:W-:Y:S05]  /*0de0*/  BSYNC.RECONVERGENT B1 ;  /* 0x0000000000017941 */ /* 0x000fea0003800200 */
.L_x_287:
        /* <DEDUP_REMOVED lines=30> */
.L_x_290:
[----:B------:R-:W-:Y:S05]  /*0fd0*/  BSYNC.RECONVERGENT B1 ;  /* 0x0000000000017941 */ /* 0x000fea0003800200 */
.L_x_289:
        /* <DEDUP_REMOVED lines=30> */
.L_x_292:
[----:B------:R-:W-:Y:S05]  /*11c0*/  BSYNC.RECONVERGENT B1 ;  /* 0x0000000000017941 */ /* 0x000fea0003800200 */
.L_x_291:
        /* <DEDUP_REMOVED lines=30> */
.L_x_294:
[----:B------:R-:W-:Y:S05]  /*13b0*/  BSYNC.RECONVERGENT B1 ;  /* 0x0000000000017941 */ /* 0x000fea0003800200 */
.L_x_293:
        /* <DEDUP_REMOVED lines=30> */
.L_x_296:
[----:B------:R-:W-:Y:S05]  /*15a0*/  BSYNC.RECONVERGENT B1 ;  /* 0x0000000000017941 */ /* 0x000fea0003800200 */
.L_x_295:
        /* <DEDUP_REMOVED lines=24> */
[----:B------:R-:W-:Y:S05]  /*1730*/  CALL.REL.NOINC `($_Z15weno_derivativePdS_S_S_S_S_PKdiiiddd$__internal_accurate_pow) ;  /* 0x000000c8003c7944 */ /* 0x000fea0003c00000 */
[----:B------:R-:W-:Y:S05]  /*1740*/  BSYNC.RECONVERGENT B0 ;  /* 0x0000000000007941 */ /* 0x000fea0003800200 */
.L_x_297:
        /* <DEDUP_REMOVED lines=16> */
[----:B------:R-:W-:Y:S01]  /*1850*/  @!P0 IMAD.MOV.U32 R18, RZ, RZ, 0x0 ;  /* 0x00000000ff128424 */ /* 0x000fe200078e00ff */
[----:B------:R-:W-:-:S07]  /*1860*/  @!P0 MOV R19, 0x7ff00000 ;  /* 0x7ff0000000138802 */ /* 0x000fce0000000f00 */
.L_x_299:
[----:B------:R-:W-:Y:S05]  /*1870*/  BSYNC.RECONVERGENT B0 ;  /* 0x0000000000007941 */ /* 0x000fea0003800200 */
.L_x_298:
        /* <DEDUP_REMOVED lines=10> */
[----:B------:R-:W-:Y:S05]  /*1920*/  CALL.REL.NOINC `($_Z15weno_derivativePdS_S_S_S_S_PKdiiiddd$__internal_accurate_pow) ;  /* 0x000000c400c07944 */ /* 0x000fea0003c00000 */
[----:B------:R-:W-:Y:S05]  /*1930*/  BSYNC.RECONVERGENT B0 ;  /* 0x0000000000007941 */ /* 0x000fea0003800200 */
.L_x_300:
        /* <DEDUP_REMOVED lines=16> */
.L_x_302:
[----:B------:R-:W-:Y:S05]  /*1a40*/  BSYNC.RECONVERGENT B0 ;  /* 0x0000000000007941 */ /* 0x000fea0003800200 */
.L_x_301:
        /* <DEDUP_REMOVED lines=8> */
[----:B------:R-:W-:Y:S01]  /*1ad0*/  MOV R15, R45 ;  /* 0x0000002d000f7202 */ /* 0x000fe20000000f00 */
[----:B------:R-:W-:Y:S01]  /*1ae0*/  DADD R62, R62, R16 ;  /* 0x000000003e3e7229 */ /* 0x000fe20000000010 */
[----:B------:R-:W-:-:S10]  /*1af0*/  MOV R16, 0x1b10 ;  /* 0x00001b1000107802 */ /* 0x000fd40000000f00 */
[----:B------:R-:W-:Y:S05]  /*1b00*/  CALL.REL.NOINC `($_Z15weno_derivativePdS_S_S_S_S_PKdiiiddd$__internal_accurate_pow) ;  /* 0x000000c400487944 */ /* 0x000fea0003c00000 */
[----:B------:R-:W-:Y:S05]  /*1b10*/  BSYNC.RECONVERGENT B0 ;  /* 0x0000000000007941 */ /* 0x000fea0003800200 */
.L_x_303:
        /* <DEDUP_REMOVED lines=16> */
.L_x_305:
[----:B------:R-:W-:Y:S05]  /*1c20*/  BSYNC.RECONVERGENT B0 ;  /* 0x0000000000007941 */ /* 0x000fea0003800200 */
.L_x_304:
        /* <DEDUP_REMOVED lines=12> */
.L_x_306:
        /* <DEDUP_REMOVED lines=16> */
.L_x_308:
[----:B------:R-:W-:Y:S05]  /*1df0*/  BSYNC.RECONVERGENT B0 ;  /* 0x0000000000007941 */ /* 0x000fea0003800200 */
.L_x_307:
        /* <DEDUP_REMOVED lines=11> */
[----:B------:R-:W-:Y:S05]  /*1eb0*/  CALL.REL.NOINC `($_Z15weno_derivativePdS_S_S_S_S_PKdiiiddd$__internal_accurate_pow) ;  /* 0x000000c0005c7944 */ /* 0x000fea0003c00000 */
[----:B------:R-:W-:Y:S05]  /*1ec0*/  BSYNC.RECONVERGENT B0 ;  /* 0x0000000000007941 */ /* 0x000fea0003800200 */
.L_x_309:
        /* <DEDUP_REMOVED lines=17> */
.L_x_311:
[----:B------:R-:W-:Y:S05]  /*1fe0*/  BSYNC.RECONVERGENT B0 ;  /* 0x0000000000007941 */ /* 0x000fea0003800200 */
.L_x_310:
        /* <DEDUP_REMOVED lines=10> */
[----:B------:R-:W-:Y:S05]  /*2090*/  CALL.REL.NOINC `($_Z15weno_derivativePdS_S_S_S_S_PKdiiiddd$__internal_accurate_pow) ;  /* 0x000000bc00e47944 */ /* 0x000fea0003c00000 */
[----:B------:R-:W-:Y:S05]  /*20a0*/  BSYNC.RECONVERGENT B0 ;  /* 0x0000000000007941 */ /* 0x000fea0003800200 */
.L_x_312:
        /* <DEDUP_REMOVED lines=14> */
.L_x_314:
[----:B------:R-:W-:Y:S05]  /*2190*/  BSYNC.RECONVERGENT B0 ;  /* 0x0000000000007941 */ /* 0x000fea0003800200 */
.L_x_313:
        /* <DEDUP_REMOVED lines=13> */
[----:B------:R-:W-:Y:S05]  /*2270*/  CALL.REL.NOINC `($_Z15weno_derivativePdS_S_S_S_S_PKdiiiddd$__internal_accurate_pow) ;  /* 0x000000bc006c7944 */ /* 0x000fea0003c00000 */
[----:B------:R-:W-:Y:S05]  /*2280*/  BSYNC.RECONVERGENT B0 ;  /* 0x0000000000007941 */ /* 0x000fea0003800200 */
.L_x_315:
        /* <DEDUP_REMOVED lines=15> */
.L_x_317:
[----:B------:R-:W-:Y:S05]  /*2380*/  BSYNC.RECONVERGENT B0 ;  /* 0x0000000000007941 */ /* 0x000fea0003800200 */
.L_x_316:
        /* <DEDUP_REMOVED lines=21> */
[----:B------:R-:W-:Y:S05]  /*24e0*/  CALL.REL.NOINC `($__internal_2_$__cuda_sm20_div_rn_f64_full) ;  /* 0x000000b4003c7944 */ /* 0x000fea0003c00000 */
[----:B------:R-:W-:-:S07]  /*24f0*/  IMAD.MOV.U32 R19, RZ, RZ, R15 ;  /* 0x000000ffff137224 */ /* 0x000fce00078e000f */
.L_x_319:
[----:B------:R-:W-:Y:S05]  /*2500*/  BSYNC.RECONVERGENT B1 ;  /* 0x0000000000017941 */ /* 0x000fea0003800200 */
.L_x_318:
        /* <DEDUP_REMOVED lines=10> */
[----:B------:R-:W-:Y:S05]  /*25b0*/  CALL.REL.NOINC `($_Z15weno_derivativePdS_S_S_S_S_PKdiiiddd$__internal_accurate_pow) ;  /* 0x000000b8009c7944 */ /* 0x000fea0003c00000 */
[----:B------:R-:W-:Y:S05]  /*25c0*/  BSYNC.RECONVERGENT B0 ;  /* 0x0000000000007941 */ /* 0x000fea0003800200 */
.L_x_320:
        /* <DEDUP_REMOVED lines=15> */
.L_x_322:
[----:B------:R-:W-:Y:S05]  /*26c0*/  BSYNC.RECONVERGENT B0 ;  /* 0x0000000000007941 */ /* 0x000fea0003800200 */
.L_x_321:
        /* <DEDUP_REMOVED lines=21> */
[----:B------:R-:W-:Y:S05]  /*2820*/  CALL.REL.NOINC `($__internal_2_$__cuda_sm20_div_rn_f64_full) ;  /* 0x000000b0006c7944 */ /* 0x000fea0003c00000 */
[----:B------:R-:W-:-:S07]  /*2830*/  IMAD.MOV.U32 R19, RZ, RZ, R15 ;  /* 0x000000ffff137224 */ /* 0x000fce00078e000f */
.L_x_324:
[----:B------:R-:W-:Y:S05]  /*2840*/  BSYNC.RECONVERGENT B1 ;  /* 0x0000000000017941 */ /* 0x000fea0003800200 */
.L_x_323:
        /* <DEDUP_REMOVED lines=8> */
[----:B------:R-:W-:Y:S02]  /*28d0*/  MOV R15, R17 ;  /* 0x00000011000f7202 */ /* 0x000fe40000000f00 */
[----:B------:R-:W-:-:S07]  /*28e0*/  MOV R16, 0x2900 ;  /* 0x0000290000107802 */ /* 0x000fce0000000f00 */
[----:B------:R-:W-:Y:S05]  /*28f0*/  CALL.REL.NOINC `($_Z15weno_derivativePdS_S_S_S_S_PKdiiiddd$__internal_accurate_pow) ;  /* 0x000000b400cc7944 */ /* 0x000fea0003c00000 */
[----:B------:R-:W-:Y:S05]  /*2900*/  BSYNC.RECONVERGENT B0 ;  /* 0x0000000000007941 */ /* 0x000fea0003800200 */
.L_x_325:
        /* <DEDUP_REMOVED lines=15> */
.L_x_327:
[----:B------:R-:W-:Y:S05]  /*2a00*/  BSYNC.RECONVERGENT B0 ;  /* 0x0000000000007941 */ /* 0x000fea0003800200 */
.L_x_326:
        /* <DEDUP_REMOVED lines=18> */
[----:B------:R-:W-:Y:S01]  /*2b30*/  IMAD.MOV.U32 R20, RZ, RZ, 0x33333333 ;  /* 0x33333333ff147424 */ /* 0x000fe200078e00ff */
[----:B------:R-:W-:Y:S01]  /*2b40*/  MOV R16, 0x2b70 ;  /* 0x00002b7000107802 */ /* 0x000fe20000000f00 */
[----:B------:R-:W-:-:S07]  /*2b50*/  IMAD.MOV.U32 R15, RZ, RZ, 0x3fd33333 ;  /* 0x3fd33333ff0f7424 */ /* 0x000fce00078e00ff */
[----:B------:R-:W-:Y:S05]  /*2b60*/  CALL.REL.NOINC `($__internal_2_$__cuda_sm20_div_rn_f64_full) ;  /* 0x000000ac009c7944 */ /* 0x000fea0003c00000 */
[----:B------:R-:W-:-:S07]  /*2b70*/  IMAD.MOV.U32 R19, RZ, RZ, R15 ;  /* 0x000000ffff137224 */ /* 0x000fce00078e000f */
.L_x_329:
[----:B------:R-:W-:Y:S05]  /*2b80*/  BSYNC.RECONVERGENT B1 ;  /* 0x0000000000017941 */ /* 0x000fea0003800200 */
.L_x_328:
        /* <DEDUP_REMOVED lines=24> */
[----:B------:R-:W-:Y:S05]  /*2d10*/  CALL.REL.NOINC `($__internal_2_$__cuda_sm20_div_rn_f64_full) ;  /* 0x000000ac00307944 */ /* 0x000fea0003c00000 */
[----:B------:R-:W-:Y:S02]  /*2d20*/  IMAD.MOV.U32 R66, RZ, RZ, R18 ;  /* 0x000000ffff427224 */ /* 0x000fe400078e0012 */
[----:B------:R-:W-:-:S07]  /*2d30*/  IMAD.MOV.U32 R67, RZ, RZ, R15 ;  /* 0x000000ffff437224 */ /* 0x000fce00078e000f */
.L_x_331:
[----:B------:R-:W-:Y:S05]  /*2d40*/  BSYNC.RECONVERGENT B1 ;  /* 0x0000000000017941 */ /* 0x000fea0003800200 */
.L_x_330:
        /* <DEDUP_REMOVED lines=9> */
[----:B------:R-:W-:Y:S01]  /*2de0*/  MOV R16, R42 ;  /* 0x0000002a00107202 */ /* 0x000fe20000000f00 */
        /* <DEDUP_REMOVED lines=12> */
[----:B------:R-:W-:Y:S05]  /*2eb0*/  CALL.REL.NOINC `($__internal_2_$__cuda_sm20_div_rn_f64_full) ;  /* 0x000000a800c87944 */ /* 0x000fea0003c00000 */
[----:B------:R-:W-:Y:S01]  /*2ec0*/  MOV R44, R18 ;  /* 0x00000012002c7202 */ /* 0x000fe20000000f00 */
[----:B------:R-:W-:-:S07]  /*2ed0*/  IMAD.MOV.U32 R45, RZ, RZ, R15 ;  /* 0x000000ffff2d7224 */ /* 0x000fce00078e000f */
.L_x_333:
[----:B------:R-:W-:Y:S05]  /*2ee0*/  BSYNC.RECONVERGENT B1 ;  /* 0x0000000000017941 */ /* 0x000fea0003800200 */
.L_x_332:
        /* <DEDUP_REMOVED lines=23> */
[----:B------:R-:W-:-:S07]  /*3060*/  IMAD.MOV.U32 R19, RZ, RZ, R15 ;  /* 0x000000ffff137224 */ /* 0x000fce00078e000f */
.L_x_335:
[----:B------:R-:W-:Y:S05]  /*3070*/  BSYNC.RECONVERGENT B1 ;  /* 0x0000000000017941 */ /* 0x000fea0003800200 */
.L_x_334:
[----:B------:R-:W0:Y:S01]  /*3080*/  LDC.64 R42, c[0x0][0x380] ;  /* 0x0000e000ff2a7b82 */ /* 0x000e220000000a00 */
[----:B------:R-:W-:Y:S01]  /*3090*/  DMUL R26, R26, R44 ;  /* 0x0000002c1a1a7228 */ /* 0x000fe20000000000 */
[----:B------:R-:W-:Y:S01]  /*30a0*/  UMOV UR8, 0x55555555 ;  /* 0x5555555500087882 */ /* 0x000fe20000000000 */
[----:B------:R-:W-:Y:S01]  /*30b0*/  UMOV UR9, 0x3fd55555 ;  /* 0x3fd5555500097882 */ /* 0x000fe20000000000 */
[----:B------:R-:W-:Y:S01]  /*30c0*/  UMOV UR6, 0x55555555 ;  /* 0x5555555500067882 */ /* 0x000fe20000000000 */
[----:B------:R-:W-:Y:S01]  /*30d0*/  DFMA R16, R8, UR8, R30 ;  /* 0x0000000808107c2b */ /* 0x000fe2000800001e */
[----:B------:R-:W-:Y:S01]  /*30e0*/  UMOV UR7, 0x3fc55555 ;  /* 0x3fc5555500077882 */ /* 0x000fe20000000000 */
[----:B------:R-:W-:Y:S01]  /*30f0*/  UMOV UR10, 0xaaaaaaab ;  /* 0xaaaaaaab000a7882 */ /* 0x000fe20000000000 */
[----:B------:R-:W-:Y:S01]  /*3100*/  UMOV UR11, 0x3ff2aaaa ;  /* 0x3ff2aaaa000b7882 */ /* 0x000fe20000000000 */
[----:B------:R-:W-:Y:S01]  /*3110*/  DFMA R26, R28, R66, R26 ;  /* 0x000000421c1a722b */ /* 0x000fe2000000001a */
[----:B------:R-:W-:Y:S01]  /*3120*/  BSSY.RECONVERGENT B0, `(.L_x_336) ;  /* 0x0000016000007945 */ /* 0x000fe20003800200 */
[----:B------:R-:W-:-:S02]  /*3130*/  DADD R28, R4, R4 ;  /* 0x00000000041c7229 */ /* 0x000fc40000000004 */
[----:B------:R-:W-:-:S06]  /*3140*/  DFMA R16, R4, -UR6, R16 ;  /* 0x8000000604107c2b */ /* 0x000fcc0008000010 */
[----:B------:R-:W-:Y:S02]  /*3150*/  DADD R28, -R28, R2 ;  /* 0x000000001c1c7229 */ /* 0x000fe40000000102 */
[----:B------:R-:W-:Y:S02]  /*3160*/  DFMA R16, R16, R18, R26 ;  /* 0x000000121010722b */ /* 0x000fe4000000001a */
[C---:B------:R-:W-:Y:S01]  /*3170*/  DMUL R18, R4.reuse, -UR10 ;  /* 0x8000000a04127c28 */ /* 0x040fe20008000000 */
[----:B0-----:R-:W-:Y:S01]  /*3180*/  IMAD.WIDE R44, R0, 0x8, R42 ;  /* 0x00000008002c7825 */ /* 0x001fe200078e022a */
[----:B------:R-:W-:Y:S01]  /*3190*/  UMOV UR11, 0x3feaaaaa ;  /* 0x3feaaaaa000b7882 */ /* 0x000fe20000000000 */
[----:B------:R-:W-:Y:S01]  /*31a0*/  DFMA R26, R4, -UR6, R30 ;  /* 0x80000006041a7c2b */ /* 0x000fe2000800001e */
[----:B------:R-:W-:Y:S01]  /*31b0*/  UMOV UR7, 0x3ffd5555 ;  /* 0x3ffd555500077882 */ /* 0x000fe20000000000 */
[----:B------:R-:W-:Y:S01]  /*31c0*/  DADD R42, R28, R6 ;  /* 0x000000001c2a7229 */ /* 0x000fe20000000006 */
[----:B------:R0:W-:Y:S01]  /*31d0*/  STG.E.64 desc[UR4][R44.64], R16 ;  /* 0x000000102c007986 */ /* 0x0001e2000c101b04 */
[----:B------:R-:W-:-:S02]  /*31e0*/  DFMA R32, R8, UR10, R32 ;  /* 0x0000000a08207c2b */ /* 0x000fc40008000020 */
[----:B------:R-:W-:Y:S02]  /*31f0*/  DFMA R18, R2, UR8, R18 ;  /* 0x0000000802127c2b */ /* 0x000fe40008000012 */
[----:B------:R-:W-:Y:S02]  /*3200*/  DFMA R26, R8, UR8, R26 ;  /* 0x00000008081a7c2b */ /* 0x000fe4000800001a */
[----:B------:R-:W-:Y:S02]  /*3210*/  DADD R30, -RZ, |R42| ;  /* 0x00000000ff1e7229 */ /* 0x000fe4000000052a */
[----:B------:R-:W-:Y:S02]  /*3220*/  DADD R34, -R34, R32 ;  /* 0x0000000022227229 */ /* 0x000fe40000000120 */
[----:B------:R-:W-:Y:S01]  /*3230*/  DFMA R28, R6, UR6, R18 ;  /* 0x00000006061c7c2b */ /* 0x000fe20008000012 */
[----:B0-----:R-:W-:-:S05]  /*3240*/  MOV R16, 0x3280 ;  /* 0x0000328000107802 */ /* 0x001fca0000000f00 */
[----:B------:R-:W-:Y:S02]  /*3250*/  IMAD.MOV.U32 R18, RZ, RZ, R30 ;  /* 0x000000ffff127224 */ /* 0x000fe400078e001e */
[----:B------:R-:W-:-:S07]  /*3260*/  IMAD.MOV.U32 R15, RZ, RZ, R31 ;  /* 0x000000ffff0f7224 */ /* 0x000fce00078e001f */
[----:B------:R-:W-:Y:S05]  /*3270*/  CALL.REL.NOINC `($_Z15weno_derivativePdS_S_S_S_S_PKdiiiddd$__internal_accurate_pow) ;  /* 0x000000ac006c7944 */ /* 0x000fea0003c00000 */
[----:B------:R-:W-:Y:S05]  /*3280*/  BSYNC.RECONVERGENT B0 ;  /* 0x0000000000007941 */ /* 0x000fea0003800200 */
.L_x_336:
        /* <DEDUP_REMOVED lines=18> */
.L_x_338:
[----:B------:R-:W-:Y:S05]  /*33b0*/  BSYNC.RECONVERGENT B0 ;  /* 0x0000000000007941 */ /* 0x000fea0003800200 */
.L_x_337:
        /* <DEDUP_REMOVED lines=12> */
.L_x_339:
        /* <DEDUP_REMOVED lines=15> */
.L_x_341:
[----:B------:R-:W-:Y:S05]  /*3570*/  BSYNC.RECONVERGENT B0 ;  /* 0x0000000000007941 */ /* 0x000fea0003800200 */
.L_x_340:
        /* <DEDUP_REMOVED lines=13> */
.L_x_342:
        /* <DEDUP_REMOVED lines=16> */
.L_x_344:
[----:B------:R-:W-:Y:S05]  /*3750*/  BSYNC.RECONVERGENT B0 ;  /* 0x0000000000007941 */ /* 0x000fea0003800200 */
.L_x_343:
        /* <DEDUP_REMOVED lines=10> */
[----:B------:R-:W-:Y:S05]  /*3800*/  CALL.REL.NOINC `($_Z15weno_derivativePdS_S_S_S_S_PKdiiiddd$__internal_accurate_pow) ;  /* 0x000000a800087944 */ /* 0x000fea0003c00000 */
[----:B------:R-:W-:Y:S05]  /*3810*/  BSYNC.RECONVERGENT B0 ;  /* 0x0000000000007941 */ /* 0x000fea0003800200 */
.L_x_345:
        /* <DEDUP_REMOVED lines=15> */
.L_x_347:
[----:B------:R-:W-:Y:S05]  /*3910*/  BSYNC.RECONVERGENT B0 ;  /* 0x0000000000007941 */ /* 0x000fea0003800200 */
.L_x_346:
        /* <DEDUP_REMOVED lines=11> */
[----:B------:R-:W-:Y:S05]  /*39d0*/  CALL.REL.NOINC `($_Z15weno_derivativePdS_S_S_S_S_PKdiiiddd$__internal_accurate_pow) ;  /* 0x000000a400947944 */ /* 0x000fea0003c00000 */
[----:B------:R-:W-:Y:S05]  /*39e0*/  BSYNC.RECONVERGENT B0 ;  /* 0x0000000000007941 */ /* 0x000fea0003800200 */
.L_x_348:
        /* <DEDUP_REMOVED lines=17> */
.L_x_350:
[----:B------:R-:W-:Y:S05]  /*3b00*/  BSYNC.RECONVERGENT B0 ;  /* 0x0000000000007941 */ /* 0x000fea0003800200 */
.L_x_349:
[----:B------:R-:W-:Y:S01]  /*3b10*/  UMOV UR6, 0x55555555 ;  /* 0x5555555500067882 */ /* 0x000fe20000000000 */
[----:B------:R-:W-:Y:S01]  /*3b20*/  UMOV UR7, 0x3ff15555 ;  /* 0x3ff1555500077882 */ /* 0x000fe20000000000 */
[----:B------:R-:W-:Y:S01]  /*3b30*/  DSETP.NEU.AND P0, PT, R6, 1, PT ;  /* 0x3ff000000600742a */ /* 0x000fe20003f0d000 */
[----:B------:R-:W-:Y:S01]  /*3b40*/  BSSY.RECONVERGENT B0, `(.L_x_351) ;  /* 0x0000008000007945 */ /* 0x000fe20003800200 */
[----:B------:R-:W-:Y:S01]  /*3b50*/  DMUL R4, R18, UR6 ;  /* 0x0000000612047c28 */ /* 0x000fe20008000000 */
[----:B------:R-:W-:Y:S01]  /*3b60*/  MOV R15, R9 ;  /* 0x00000009000f7202 */ /* 0x000fe20000000f00 */
[----:B------:R-:W-:Y:S01]  /*3b70*/  IMAD.MOV.U32 R18, RZ, RZ, R8 ;  /* 0x000000ffff127224 */ /* 0x000fe200078e0008 */
[----:B------:R-:W-:-:S07]  /*3b80*/  MOV R16, 0x3bc0 ;  /* 0x00003bc000107802 */ /* 0x000fce0000000f00 */
[----:B------:R-:W-:Y:S02]  /*3b90*/  FSEL R4, R4, 1.46601546874880000000e+13, P0 ;  /* 0x5555555504047808 */ /* 0x000fe40000000000 */
[----:B------:R-:W-:-:S07]  /*3ba0*/  FSEL R5, R5, 1.8854166269302368164, P0 ;  /* 0x3ff1555505057808 */ /* 0x000fce0000000000 */
[----:B------:R-:W-:Y:S05]  /*3bb0*/  CALL.REL.NOINC `($_Z15weno_derivativePdS_S_S_S_S_PKdiiiddd$__internal_accurate_pow) ;  /* 0x000000a4001c7944 */ /* 0x000fea0003c00000 */
[----:B------:R-:W-:Y:S05]  /*3bc0*/  BSYNC.RECONVERGENT B0 ;  /* 0x0000000000007941 */ /* 0x000fea0003800200 */
.L_x_351:
        /* <DEDUP_REMOVED lines=14> */
.L_x_353:
[----:B------:R-:W-:Y:S05]  /*3cb0*/  BSYNC.RECONVERGENT B0 ;  /* 0x0000000000007941 */ /* 0x000fea0003800200 */
.L_x_352:
        /* <DEDUP_REMOVED lines=11> */
[----:B------:R-:W-:Y:S02]  /*3d70*/  IMAD.MOV.U32 R18, RZ, RZ, R8 ;  /* 0x000000ffff127224 */ /* 0x000fe400078e0008 */
[----:B------:R-:W-:-:S08]  /*3d80*/  IMAD.MOV.U32 R15, RZ, RZ, R9 ;  /* 0x000000ffff0f7224 */ /* 0x000fd000078e0009 */
[----:B------:R-:W-:Y:S05]  /*3d90*/  CALL.REL.NOINC `($_Z15weno_derivativePdS_S_S_S_S_PKdiiiddd$__internal_accurate_pow) ;  /* 0x000000a000a47944 */ /* 0x000fea0003c00000 */
[----:B------:R-:W-:Y:S05]  /*3da0*/  BSYNC.RECONVERGENT B0 ;  /* 0x0000000000007941 */ /* 0x000fea0003800200 */
.L_x_354:
[C---:B------:R-:W-:Y:S01]  /*3db0*/  DADD R6, R32.reuse, 2 ;  /* 0x4000000020067429 */ /* 0x040fe20000000000 */
[----:B------:R-:W-:Y:S01]  /*3dc0*/  BSSY.RECONVERGENT B0, `(.L_x_355) ;  /* 0x000000e000007945 */ /* 0x000fe20003800200 */
[----:B------:R-:W-:Y:S01]  /*3dd0*/  DSETP.NEU.AND P0, PT, R32, RZ, PT ;  /* 0x000000ff2000722a */ /* 0x000fe20003f0d000 */
[----:B------:R-:W-:Y:S01]  /*3de0*/  MOV R16, R18 ;  /* 0x0000001200107202 */ /* 0x000fe20000000f00 */
[----:B------:R-:W-:-:S06]  /*3df0*/  IMAD.MOV.U32 R17, RZ, RZ, R15 ;  /* 0x000000ffff117224 */ /* 0x000fcc00078e000f */
        /* <DEDUP_REMOVED lines=10> */
.L_x_356:
[----:B------:R-:W-:Y:S05]  /*3ea0*/  BSYNC.RECONVERGENT B0 ;  /* 0x0000000000007941 */ /* 0x000fea0003800200 */
.L_x_355:
        /* <DEDUP_REMOVED lines=21> */
[----:B------:R-:W-:Y:S05]  /*4000*/  CALL.REL.NOINC `($__internal_2_$__cuda_sm20_div_rn_f64_full) ;  /* 0x0000009800747944 */ /* 0x000fea0003c00000 */
[----:B------:R-:W-:-:S07]  /*4010*/  IMAD.MOV.U32 R19, RZ, RZ, R15 ;  /* 0x000000ffff137224 */ /* 0x000fce00078e000f */
.L_x_358:
[----:B------:R-:W-:Y:S05]  /*4020*/  BSYNC.RECONVERGENT B1 ;  /* 0x0000000000017941 */ /* 0x000fea0003800200 */
.L_x_357:
        /* <DEDUP_REMOVED lines=10> */
[----:B------:R-:W-:Y:S05]  /*40d0*/  CALL.REL.NOINC `($_Z15weno_derivativePdS_S_S_S_S_PKdiiiddd$__internal_accurate_pow) ;  /* 0x0000009c00d47944 */ /* 0x000fea0003c00000 */
[----:B------:R-:W-:Y:S05]  /*40e0*/  BSYNC.RECONVERGENT B0 ;  /* 0x0000000000007941 */ /* 0x000fea0003800200 */
.L_x_359:
[C---:B------:R-:W-:Y:S01]  /*40f0*/  DADD R8, R6.reuse, 2 ;  /* 0x4000000006087429 */ /* 0x040fe20000000000 */
[----:B------:R-:W-:Y:S01]  /*4100*/  BSSY.RECONVERGENT B0, `(.L_x_360) ;  /* 0x000000e000007945 */ /* 0x000fe20003800200 */
[----:B------:R-:W-:Y:S01]  /*4110*/  DSETP.NEU.AND P0, PT, R6, RZ, PT ;  /* 0x000000ff0600722a */ /* 0x000fe20003f0d000 */
[----:B------:R-:W-:Y:S01]  /*4120*/  IMAD.MOV.U32 R16, RZ, RZ, R18 ;  /* 0x000000ffff107224 */ /* 0x000fe200078e0012 */
[----:B------:R-:W-:-:S06]  /*4130*/  MOV R17, R15 ;  /* 0x0000000f00117202 */ /* 0x000fcc0000000f00 */
        /* <DEDUP_REMOVED lines=10> */
.L_x_361:
[----:B------:R-:W-:Y:S05]  /*41e0*/  BSYNC.RECONVERGENT B0 ;  /* 0x0000000000007941 */ /* 0x000fea0003800200 */
.L_x_360:
        /* <DEDUP_REMOVED lines=23> */
.L_x_363:
[----:B------:R-:W-:Y:S05]  /*4360*/  BSYNC.RECONVERGENT B1 ;  /* 0x0000000000017941 */ /* 0x000fea0003800200 */
.L_x_362:
        /* <DEDUP_REMOVED lines=10> */
[----:B------:R-:W-:Y:S05]  /*4410*/  CALL.REL.NOINC `($_Z15weno_derivativePdS_S_S_S_S_PKdiiiddd$__internal_accurate_pow) ;  /* 0x0000009c00047944 */ /* 0x000fea0003c00000 */
[----:B------:R-:W-:Y:S05]  /*4420*/  BSYNC.RECONVERGENT B0 ;  /* 0x0000000000007941 */ /* 0x000fea0003800200 */
.L_x_364:
[C---:B------:R-:W-:Y:S01]  /*4430*/  DADD R8, R6.reuse, 2 ;  /* 0x4000000006087429 */ /* 0x040fe20000000000 */
[----:B------:R-:W-:Y:S01]  /*4440*/  BSSY.RECONVERGENT B0, `(.L_x_365) ;  /* 0x000000e000007945 */ /* 0x000fe20003800200 */
[----:B------:R-:W-:Y:S01]  /*4450*/  DSETP.NEU.AND P0, PT, R6, RZ, PT ;  /* 0x000000ff0600722a */ /* 0x000fe20003f0d000 */
[----:B------:R-:W-:Y:S02]  /*4460*/  IMAD.MOV.U32 R16, RZ, RZ, R18 ;  /* 0x000000ffff107224 */ /* 0x000fe400078e0012 */
[----:B------:R-:W-:-:S05]  /*4470*/  IMAD.MOV.U32 R17, RZ, RZ, R15 ;  /* 0x000000ffff117224 */ /* 0x000fca00078e000f */
        /* <DEDUP_REMOVED lines=10> */
.L_x_366:
[----:B------:R-:W-:Y:S05]  /*4520*/  BSYNC.RECONVERGENT B0 ;  /* 0x0000000000007941 */ /* 0x000fea0003800200 */
.L_x_365:
        /* <DEDUP_REMOVED lines=22> */
[----:B------:R-:W-:-:S07]  /*4690*/  MOV R19, R15 ;  /* 0x0000000f00137202 */ /* 0x000fce0000000f00 */
.L_x_368:
[----:B------:R-:W-:Y:S05]  /*46a0*/  BSYNC.RECONVERGENT B1 ;  /* 0x0000000000017941 */ /* 0x000fea0003800200 */
.L_x_367:
        /* <DEDUP_REMOVED lines=27> */
.L_x_370:
[----:B------:R-:W-:Y:S05]  /*4860*/  BSYNC.RECONVERGENT B1 ;  /* 0x0000000000017941 */ /* 0x000fea0003800200 */
.L_x_369:
        /* <DEDUP_REMOVED lines=25> */
.L_x_372:
[----:B------:R-:W-:Y:S05]  /*4a00*/  BSYNC.RECONVERGENT B1 ;  /* 0x0000000000017941 */ /* 0x000fea0003800200 */
.L_x_371:
        /* <DEDUP_REMOVED lines=23> */
[----:B------:R-:W-:-:S07]  /*4b80*/  MOV R19, R15 ;  /* 0x0000000f00137202 */ /* 0x000fce0000000f00 */
.L_x_374:
[----:B------:R-:W-:Y:S05]  /*4b90*/  BSYNC.RECONVERGENT B1 ;  /* 0x0000000000017941 */ /* 0x000fea0003800200 */
.L_x_373:
[C---:B------:R-:W-:Y:S01]  /*4ba0*/  VIADD R6, R21.reuse, 0xfffffffd ;  /* 0xfffffffd15067836 */ /* 0x040fe20000000000 */
[----:B------:R-:W0:Y:S01]  /*4bb0*/  LDC.64 R22, c[0x0][0x3b0] ;  /* 0x0000ec00ff167b82 */ /* 0x000e220000000a00 */
[----:B------:R-:W-:Y:S01]  /*4bc0*/  VIADD R8, R21, 0xfffffffe ;  /* 0xfffffffe15087836 */ /* 0x000fe20000000000 */
[----:B------:R-:W1:Y:S01]  /*4bd0*/  LDCU UR7, c[0x0][0x3b8] ;  /* 0x00007700ff0777ac */ /* 0x000e620008000800 */
[----:B------:R-:W-:Y:S02]  /*4be0*/  DMUL R26, R26, R2 ;  /* 0x000000021a1a7228 */ /* 0x000fe40000000000 */
[----:B------:R-:W2:Y:S01]  /*4bf0*/  I2F.F64 R6, R6 ;  /* 0x0000000600067312 */ /* 0x000ea20000201c00 */
[----:B------:R-:W3:Y:S05]  /*4c00*/  LDCU UR6, c[0x0][0x3d4] ;  /* 0x00007a80ff0677ac */ /* 0x000eea0008000800 */
[----:B------:R-:W-:-:S02]  /*4c10*/  DFMA R26, R28, R10, R26 ;  /* 0x0000000a1c1a722b */ /* 0x000fc4000000001a */
[----:B------:R4:W5:Y:S06]  /*4c20*/  I2F.F64 R4, R8 ;  /* 0x0000000800047312 */ /* 0x00096c0000201c00 */
[----:B------:R-:W-:Y:S01]  /*4c30*/  DFMA R26, R34, R18, R26 ;  /* 0x00000012221a722b */ /* 0x000fe2000000001a */
[----:B--2---:R-:W-:Y:S01]  /*4c40*/  MOV R15, R7 ;  /* 0x00000007000f7202 */ /* 0x004fe20000000f00 */
[----:B------:R-:W-:Y:S01]  /*4c50*/  DSETP.MAX.AND P2, P3, RZ, R6, PT ;  /* 0x00000006ff00722a */ /* 0x000fe20003b4f000 */
[----:B----4-:R-:W-:-:S05]  /*4c60*/  IMAD.MOV.U32 R8, RZ, RZ, RZ ;  /* 0x000000ffff087224 */ /* 0x010fca00078e00ff */
[----:B------:R-:W-:Y:S01]  /*4c70*/  FSEL R17, R8, R15, P2 ;  /* 0x0000000f08117208 */ /* 0x000fe20001000000 */
[----:B-----5:R-:W-:Y:S01]  /*4c80*/  DSETP.MAX.AND P0, P1, RZ, R4, PT ;  /* 0x00000004ff00722a */ /* 0x020fe2000390f000 */
        /* <DEDUP_REMOVED lines=18> */
[----:B------:R-:W1:Y:S08]  /*4db0*/  F2I.F64.TRUNC R5, R4 ;  /* 0x0000000400057311 */ /* 0x000e70000030d100 */
[----:B------:R-:W4:Y:S01]  /*4dc0*/  F2I.F64.TRUNC R17, R16 ;  /* 0x0000001000117311 */ /* 0x000f22000030d100 */
[----:B--2---:R-:W-:-:S04]  /*4dd0*/  IMAD.WIDE R8, R0, 0x8, R8 ;  /* 0x0000000800087825 */ /* 0x004fc800078e0208 */
[----:B-1----:R-:W-:Y:S01]  /*4de0*/  IMAD R7, R46, UR7, R5 ;  /* 0x000000072e077c24 */ /* 0x002fe2000f8e0205 */
[----:B------:R1:W-:Y:S03]  /*4df0*/  STG.E.64 desc[UR4][R8.64], R26 ;  /* 0x0000001a08007986 */ /* 0x0003e6000c101b04 */
[----:B0-----:R-:W-:-:S04]  /*4e00*/  IMAD.WIDE R6, R7, 0x8, R22 ;  /* 0x0000000807067825 */ /* 0x001fc800078e0216 */
[----:B----4-:R-:W-:Y:S02]  /*4e10*/  IMAD R3, R46, UR7, R17 ;  /* 0x000000072e037c24 */ /* 0x010fe4000f8e0211 */
[----:B------:R-:W2:Y:S02]  /*4e20*/  LDG.E.64 R6, desc[UR4][R6.64] ;  /* 0x0000000406067981 */ /* 0x000ea4000c1e1b00 */
[----:B------:R-:W-:Y:S02]  /*4e30*/  IMAD.WIDE R4, R3, 0x8, R22 ;  /* 0x0000000803047825 */ /* 0x000fe400078e0216 */
[----:B------:R-:W0:Y:S04]  /*4e40*/  LDC.64 R2, c[0x0][0x3d0] ;  /* 0x0000f400ff027b82 */ /* 0x000e280000000a00 */
[----:B------:R-:W2:Y:S01]  /*4e50*/  LDG.E.64 R4, desc[UR4][R4.64] ;  /* 0x0000000404047981 */ /* 0x000ea2000c1e1b00 */
[----:B---3--:R-:W0:Y:S01]  /*4e60*/  MUFU.RCP64H R23, UR6 ;  /* 0x0000000600177d08 */ /* 0x008e220008001800 */
[----:B------:R-:W-:Y:S01]  /*4e70*/  IMAD.MOV.U32 R22, RZ, RZ, 0x1 ;  /* 0x00000001ff167424 */ /* 0x000fe200078e00ff */
[C---:B------:R-:W-:Y:S01]  /*4e80*/  IADD3 R15, PT, PT, R21.reuse, 0x3, RZ ;  /* 0x00000003150f7810 */ /* 0x040fe20007ffe0ff */
[----:B------:R-:W-:-:S02]  /*4e90*/  VIADD R10, R21, 0x1 ;  /* 0x00000001150a7836 */ /* 0x000fc40000000000 */
[C---:B------:R-:W-:Y:S02]  /*4ea0*/  VIADD R16, R21.reuse, 0x2 ;  /* 0x0000000215107836 */ /* 0x040fe40000000000 */
[----:B------:R-:W-:Y:S01]  /*4eb0*/  VIADD R18, R21, 0xffffffff ;  /* 0xffffffff15127836 */ /* 0x000fe20000000000 */
[----:B-1----:R-:W1:Y:S08]  /*4ec0*/  I2F.F64 R8, R15 ;  /* 0x0000000f00087312 */ /* 0x002e700000201c00 */
[----:B------:R-:W3:Y:S01]  /*4ed0*/  I2F.F64 R10, R10 ;  /* 0x0000000a000a7312 */ /* 0x000ee20000201c00 */
[----:B0-----:R-:W-:-:S07]  /*4ee0*/  DFMA R20, R22, -R2, 1 ;  /* 0x3ff000001614742b */ /* 0x001fce0000000802 */
[----:B------:R-:W0:Y:S01]  /*4ef0*/  I2F.F64 R18, R18 ;  /* 0x0000001200127312 */ /* 0x000e220000201c00 */
[----:B------:R-:W-:-:S07]  /*4f00*/  DFMA R20, R20, R20, R20 ;  /* 0x000000141414722b */ /* 0x000fce0000000014 */
[----:B------:R-:W4:Y:S01]  /*4f10*/  I2F.F64 R16, R16 ;  /* 0x0000001000107312 */ /* 0x000f220000201c00 */
[----:B-1----:R-:W-:Y:S01]  /*4f20*/  DSETP.MAX.AND P2, P3, RZ, R8, PT ;  /* 0x00000008ff00722a */ /* 0x002fe20003b4f000 */
[----:B------:R-:W-:Y:S01]  /*4f30*/  IMAD.MOV.U32 R15, RZ, RZ, R8 ;  /* 0x000000ffff0f7224 */ /* 0x000fe200078e0008 */
[----:B------:R-:W-:Y:S01]  /*4f40*/  MOV R24, R9 ;  /* 0x0000000900187202 */ /* 0x000fe20000000f00 */
[----:B---3--:R-:W-:Y:S01]  /*4f50*/  DSETP.MAX.AND P0, P4, RZ, R10, PT ;  /* 0x0000000aff00722a */ /* 0x008fe20003c0f000 */
[----:B------:R-:W-:Y:S01]  /*4f60*/  CS2R R8, SRZ ;  /* 0x0000000000087805 */ /* 0x000fe2000001ff00 */
[----:B------:R-:W-:Y:S01]  /*4f70*/  DFMA R20, R22, R20, R22 ;  /* 0x000000141614722b */ /* 0x000fe20000000016 */
[----:B------:R-:W-:Y:S02]  /*4f80*/  IMAD.MOV.U32 R25, RZ, RZ, R10 ;  /* 0x000000ffff197224 */ /* 0x000fe400078e000a */
[----:B0-----:R-:W-:Y:S02]  /*4f90*/  IMAD.MOV.U32 R23, RZ, RZ, R18 ;  /* 0x000000ffff177224 */ /* 0x001fe400078e0012 */
[----:B------:R-:W-:Y:S01]  /*4fa0*/  FSEL R9, R9, R11, P0 ;  /* 0x0000000b09097208 */ /* 0x000fe20000000000 */
[----:B------:R-:W-:Y:S01]  /*4fb0*/  IMAD.MOV.U32 R29, RZ, RZ, R19 ;  /* 0x000000ffff1d7224 */ /* 0x000fe200078e0013 */
[----:B------:R-:W-:Y:S01]  /*4fc0*/  SEL R8, R8, R25, P0 ;  /* 0x0000001908087207 */ /* 0x000fe20000000000 */
[----:B------:R-:W-:-:S02]  /*4fd0*/  DSETP.MAX.AND P0, P1, RZ, R18, PT ;  /* 0x00000012ff00722a */ /* 0x000fc4000390f000 */
[----:B----4-:R-:W-:Y:S02]  /*4fe0*/  DSETP.MAX.AND P5, P6, RZ, R16, PT ;  /* 0x00000010ff00722a */ /* 0x010fe40003eaf000 */
[----:B------:R-:W-:Y:S01]  /*4ff0*/  DFMA R18, R20, -R2, 1 ;  /* 0x3ff000001412742b */ /* 0x000fe20000000802 */
[----:B------:R-:W-:Y:S02]  /*5000*/  IMAD.MOV.U32 R27, RZ, RZ, R16 ;  /* 0x000000ffff1b7224 */ /* 0x000fe400078e0010 */
[----:B------:R-:W-:Y:S02]  /*5010*/  IMAD.MOV.U32 R16, RZ, RZ, RZ ;  /* 0x000000ffff107224 */ /* 0x000fe400078e00ff */
[----:B------:R-:W-:-:S03]  /*5020*/  IMAD.MOV.U32 R10, RZ, RZ, RZ ;  /* 0x000000ffff0a7224 */ /* 0x000fc600078e00ff */
[----:B------:R-:W-:Y:S01]  /*5030*/  DFMA R18, R20, R18, R20 ;  /* 0x000000121412722b */ /* 0x000fe20000000014 */
[----:B------:R-:W-:Y:S01]  /*5040*/  SEL R16, R16, R15, P2 ;  /* 0x0000000f10107207 */ /* 0x000fe20001000000 */
[----:B------:R-:W-:Y:S01]  /*5050*/  IMAD.MOV.U32 R15, RZ, RZ, RZ ;  /* 0x000000ffff0f7224 */ /* 0x000fe200078e00ff */
[----:B------:R-:W-:Y:S02]  /*5060*/  @P4 LOP3.LUT R9, R11, 0x80000, RZ, 0xfc, !PT ;  /* 0x000800000b094812 */ /* 0x000fe400078efcff */
[----:B------:R-:W-:Y:S02]  /*5070*/  FSEL R11, R10, R17, P5 ;  /* 0x000000110a0b7208 */ /* 0x000fe40002800000 */
[----:B------:R-:W-:Y:S02]  /*5080*/  @P6 LOP3.LUT R11, R17, 0x80000, RZ, 0xfc, !PT ;  /* 0x00080000110b6812 */ /* 0x000fe400078efcff */
[----:B------:R-:W-:Y:S02]  /*5090*/  FSEL R17, R15, R24, P2 ;  /* 0x000000180f117208 */ /* 0x000fe40001000000 */
[----:B------:R-:W-:-:S02]  /*50a0*/  @P3 LOP3.LUT R17, R24, 0x80000, RZ, 0xfc, !PT ;  /* 0x0008000018113812 */ /* 0x000fc400078efcff */
[----:B------:R-:W-:Y:S01]  /*50b0*/  SEL R10, R10, R27, P5 ;  /* 0x0000001b0a0a7207 */ /* 0x000fe20002800000 */
[----:B------:R-:W-:-:S03]  /*50c0*/  DSETP.GT.AND P4, PT, R8, R38, PT ;  /* 0x000000260800722a */ /* 0x000fc60003f84000 */
[--C-:B------:R-:W-:Y:S02]  /*50d0*/  DSETP.GT.AND P2, PT, R16, R38.reuse, PT ;  /* 0x000000261000722a */ /* 0x100fe40003f44000 */
[----:B------:R-:W-:Y:S01]  /*50e0*/  DSETP.GT.AND P5, PT, R10, R38, PT ;  /* 0x000000260a00722a */ /* 0x000fe20003fa4000 */
[C---:B------:R-:W-:Y:S02]  /*50f0*/  FSEL R8, R38.reuse, R8, P4 ;  /* 0x0000000826087208 */ /* 0x040fe40002000000 */
[C---:B------:R-:W-:Y:S02]  /*5100*/  FSEL R9, R39.reuse, R9, P4 ;  /* 0x0000000927097208 */ /* 0x040fe40002000000 */
[C---:B------:R-:W-:Y:S02]  /*5110*/  FSEL R17, R39.reuse, R17, P2 ;  /* 0x0000001127117208 */ /* 0x040fe40001000000 */
[----:B------:R-:W-:Y:S01]  /*5120*/  FSEL R11, R39, R11, P5 ;  /* 0x0000000b270b7208 */ /* 0x000fe20002800000 */
[----:B------:R0:W1:Y:S01]  /*5130*/  F2I.F64.TRUNC R15, R8 ;  /* 0x00000008000f7311 */ /* 0x000062000030d100 */
[----:B------:R-:W-:-:S02]  /*5140*/  FSEL R10, R38, R10, P5 ;  /* 0x0000000a260a7208 */ /* 0x000fc40002800000 */
[----:B------:R-:W-:-:S05]  /*5150*/  FSEL R16, R38, R16, P2 ;  /* 0x0000001026107208 */ /* 0x000fca0001000000 */
[----:B------:R-:W3:Y:S08]  /*5160*/  F2I.F64.TRUNC R11, R10 ;  /* 0x0000000a000b7311 */ /* 0x000ef0000030d100 */
[----:B------:R-:W4:Y:S01]  /*5170*/  F2I.F64.TRUNC R17, R16 ;  /* 0x0000001000117311 */ /* 0x000f22000030d100 */
[----:B------:R-:W-:Y:S01]  /*5180*/  BSSY.RECONVERGENT B1, `(.L_x_375) ;  /* 0x000001d000017945 */ /* 0x000fe20003800200 */
[----:B--2---:R-:W-:Y:S01]  /*5190*/  DADD R20, R6, -R4 ;  /* 0x0000000006147229 */ /* 0x004fe20000000804 */
[----:B------:R-:W-:-:S07]  /*51a0*/  MOV R4, RZ ;  /* 0x000000ff00047202 */ /* 0x000fce0000000f00 */
[----:B------:R-:W-:Y:S01]  /*51b0*/  DMUL R24, R20, R18 ;  /* 0x0000001214187228 */ /* 0x000fe20000000000 */
[C---:B------:R-:W-:Y:S02]  /*51c0*/  FSEL R5, R4.reuse, R29, P0 ;  /* 0x0000001d04057208 */ /* 0x040fe40000000000 */
[----:B------:R-:W-:Y:S02]  /*51d0*/  SEL R4, R4, R23, P0 ;  /* 0x0000001704047207 */ /* 0x000fe40000000000 */
[----:B------:R-:W-:-:S03]  /*51e0*/  @P1 LOP3.LUT R5, R29, 0x80000, RZ, 0xfc, !PT ;  /* 0x000800001d051812 */ /* 0x000fc600078efcff */
[----:B------:R-:W-:-:S03]  /*51f0*/  DFMA R2, R24, -R2, R20 ;  /* 0x800000021802722b */ /* 0x000fc60000000014 */
[----:B------:R-:W-:-:S05]  /*5200*/  DSETP.GT.AND P0, PT, R4, R38, PT ;  /* 0x000000260400722a */ /* 0x000fca0003f04000 */
[----:B------:R-:W-:Y:S01]  /*5210*/  DFMA R24, R18, R2, R24 ;  /* 0x000000021218722b */ /* 0x000fe20000000018 */
[----:B0-----:R-:W-:Y:S02]  /*5220*/  FSEL R9, R39, R5, P0 ;  /* 0x0000000527097208 */ /* 0x001fe40000000000 */
[----:B------:R-:W-:-:S04]  /*5230*/  FSEL R8, R38, R4, P0 ;  /* 0x0000000426087208 */ /* 0x000fc80000000000 */
[----:B------:R-:W0:Y:S03]  /*5240*/  F2I.F64.TRUNC R9, R8 ;  /* 0x0000000800097311 */ /* 0x000e26000030d100 */
[----:B------:R-:W-:Y:S01]  /*5250*/  FFMA R2, RZ, UR6, R25 ;  /* 0x00000006ff027c23 */ /* 0x000fe20008000019 */
[----:B------:R-:W-:-:S04]  /*5260*/  FSETP.GEU.AND P1, PT, |R21|, 6.5827683646048100446e-37, PT ;  /* 0x036000001500780b */ /* 0x000fc80003f2e200 */
[----:B------:R-:W-:Y:S01]  /*5270*/  FSETP.GT.AND P0, PT, |R2|, 1.469367938527859385e-39, PT ;  /* 0x001000000200780b */ /* 0x000fe20003f04200 */
[C---:B-1----:R-:W-:Y:S02]  /*5280*/  IMAD R4, R46.reuse, UR7, R15 ;  /* 0x000000072e047c24 */ /* 0x042fe4000f8e020f */
[C---:B---3--:R-:W-:Y:S02]  /*5290*/  IMAD R3, R46.reuse, UR7, R11 ;  /* 0x000000072e037c24 */ /* 0x048fe4000f8e020b */
[C---:B----4-:R-:W-:Y:S02]  /*52a0*/  IMAD R2, R46.reuse, UR7, R17 ;  /* 0x000000072e027c24 */ /* 0x050fe4000f8e0211 */
[----:B0-----:R-:W-:-:S06]  /*52b0*/  IMAD R46, R46, UR7, R9 ;  /* 0x000000072e2e7c24 */ /* 0x001fcc000f8e0209 */
[----:B------:R-:W-:Y:S05]  /*52c0*/  @P0 BRA P1, `(.L_x_376) ;  /* 0x0000000000200947 */ /* 0x000fea0000800000 */
[----:B------:R-:W0:Y:S01]  /*52d0*/  LDCU.64 UR6, c[0x0][0x3d0] ;  /* 0x00007a00ff0677ac */ /* 0x000e220008000a00 */
[----:B------:R-:W-:Y:S01]  /*52e0*/  IMAD.MOV.U32 R15, RZ, RZ, R21 ;  /* 0x000000ffff0f7224 */ /* 0x000fe200078e0015 */
[----:B------:R-:W-:Y:S01]  /*52f0*/  MOV R16, 0x5330 ;  /* 0x0000533000107802 */ /* 0x000fe20000000f00 */
[----:B0-----:R-:W-:Y:S02]  /*5300*/  IMAD.U32 R18, RZ, RZ, UR6 ;  /* 0x00000006ff127e24 */ /* 0x001fe4000f8e00ff */
[----:B------:R-:W-:-:S07]  /*5310*/  IMAD.U32 R17, RZ, RZ, UR7 ;  /* 0x00000007ff117e24 */ /* 0x000fce000f8e00ff */
[----:B------:R-:W-:Y:S05]  /*5320*/  CALL.REL.NOINC `($__internal_2_$__cuda_sm20_div_rn_f64_full) ;  /* 0x0000008400ac7944 */ /* 0x000fea0003c00000 */
[----:B------:R-:W-:Y:S02]  /*5330*/  IMAD.MOV.U32 R24, RZ, RZ, R18 ;  /* 0x000000ffff187224 */ /* 0x000fe400078e0012 */
[----:B------:R-:W-:-:S07]  /*5340*/  IMAD.MOV.U32 R25, RZ, RZ, R15 ;  /* 0x000000ffff197224 */ /* 0x000fce00078e000f */
.L_x_376:
[----:B------:R-:W-:Y:S05]  /*5350*/  BSYNC.RECONVERGENT B1 ;  /* 0x0000000000017941 */ /* 0x000fea0003800200 */
.L_x_375:
        /* <DEDUP_REMOVED lines=29> */
.L_x_378:
[----:B------:R-:W-:Y:S05]  /*5530*/  BSYNC.RECONVERGENT B1 ;  /* 0x0000000000017941 */ /* 0x000fea0003800200 */
.L_x_377:
[----:B------:R-:W2:Y:S01]  /*5540*/  LDG.E.64 R8, desc[UR4][R36.64] ;  /* 0x0000000424087981 */ /* 0x000ea2000c1e1b00 */
[----:B------:R-:W0:Y:S01]  /*5550*/  LDCU UR6, c[0x0][0x3d4] ;  /* 0x00007a80ff0677ac */ /* 0x000e220008000800 */
[----:B------:R-:W1:Y:S01]  /*5560*/  LDC.64 R16, c[0x0][0x3d0] ;  /* 0x0000f400ff107b82 */ /* 0x000e620000000a00 */
[----:B------:R-:W-:Y:S01]  /*5570*/  MOV R6, 0x1 ;  /* 0x0000000100067802 */ /* 0x000fe20000000f00 */
[----:B------:R-:W-:Y:S01]  /*5580*/  BSSY.RECONVERGENT B1, `(.L_x_379) ;  /* 0x0000017000017945 */ /* 0x000fe20003800200 */
[----:B0-----:R-:W1:Y:S04]  /*5590*/  MUFU.RCP64H R7, UR6 ;  /* 0x0000000600077d08 */ /* 0x001e680008001800 */
[----:B-1----:R-:W-:-:S08]  /*55a0*/  DFMA R18, R6, -R16, 1 ;  /* 0x3ff000000612742b */ /* 0x002fd00000000810 */
[----:B------:R-:W-:-:S08]  /*55b0*/  DFMA R18, R18, R18, R18 ;  /* 0x000000121212722b */ /* 0x000fd00000000012 */
[----:B------:R-:W-:-:S08]  /*55c0*/  DFMA R18, R6, R18, R6 ;  /* 0x000000120612722b */ /* 0x000fd00000000006 */
[----:B------:R-:W-:-:S08]  /*55d0*/  DFMA R6, R18, -R16, 1 ;  /* 0x3ff000001206742b */ /* 0x000fd00000000810 */
[----:B------:R-:W-:Y:S02]  /*55e0*/  DFMA R18, R18, R6, R18 ;  /* 0x000000061212722b */ /* 0x000fe40000000012 */
[----:B--2---:R-:W-:-:S08]  /*55f0*/  DADD R20, -R10, R8 ;  /* 0x000000000a147229 */ /* 0x004fd00000000108 */
        /* <DEDUP_REMOVED lines=15> */
.L_x_380:
[----:B------:R-:W-:Y:S05]  /*56f0*/  BSYNC.RECONVERGENT B1 ;  /* 0x0000000000017941 */ /* 0x000fea0003800200 */
.L_x_379:
[----:B------:R-:W0:Y:S01]  /*5700*/  LDC.64 R6, c[0x0][0x3b0] ;  /* 0x0000ec00ff067b82 */ /* 0x000e220000000a00 */
[----:B------:R-:W1:Y:S07]  /*5710*/  LDCU UR6, c[0x0][0x3d4] ;  /* 0x00007a80ff0677ac */ /* 0x000e6e0008000800 */
[----:B------:R-:W2:Y:S01]  /*5720*/  LDC.64 R16, c[0x0][0x3d0] ;  /* 0x0000f400ff107b82 */ /* 0x000ea20000000a00 */
[----:B0-----:R-:W-:-:S05]  /*5730*/  IMAD.WIDE R4, R4, 0x8, R6 ;  /* 0x0000000804047825 */ /* 0x001fca00078e0206 */
        /* <DEDUP_REMOVED lines=25> */
.L_x_382:
[----:B------:R-:W-:Y:S05]  /*58d0*/  BSYNC.RECONVERGENT B1 ;  /* 0x0000000000017941 */ /* 0x000fea0003800200 */
.L_x_381:
        /* <DEDUP_REMOVED lines=29> */
.L_x_384:
[----:B------:R-:W-:Y:S05]  /*5ab0*/  BSYNC.RECONVERGENT B1 ;  /* 0x0000000000017941 */ /* 0x000fea0003800200 */
.L_x_383:
        /* <DEDUP_REMOVED lines=29> */
.L_x_386:
[----:B------:R-:W-:Y:S05]  /*5c90*/  BSYNC.RECONVERGENT B1 ;  /* 0x0000000000017941 */ /* 0x000fea0003800200 */
.L_x_385:
        /* <DEDUP_REMOVED lines=9> */
[----:B------:R-:W-:Y:S01]  /*5d30*/  BSSY.RECONVERGENT B0, `(.L_x_387) ;  /* 0x0000012000007945 */ /* 0x000fe20003800200 */
[----:B------:R-:W-:Y:S01]  /*5d40*/  DMUL R2, R44, UR8 ;  /* 0x000000082c027c28 */ /* 0x000fe20008000000 */
[----:B------:R-:W-:Y:S01]  /*5d50*/  UMOV UR8, 0xaaaaaaab ;  /* 0xaaaaaaab00087882 */ /* 0x000fe20000000000 */
[----:B------:R-:W-:Y:S01]  /*5d60*/  UMOV UR9, 0x3feaaaaa ;  /* 0x3feaaaaa00097882 */ /* 0x000fe20000000000 */
[----:B------:R-:W-:Y:S01]  /*5d70*/  DFMA R10, R24, UR6, R6 ;  /* 0x00000006180a7c2b */ /* 0x000fe20008000006 */
[----:B------:R-:W-:Y:S01]  /*5d80*/  MOV R16, 0x5e50 ;  /* 0x00005e5000107802 */ /* 0x000fe20000000f00 */
[----:B------:R-:W-:-:S02]  /*5d90*/  DMUL R4, R38, UR8 ;  /* 0x0000000826047c28 */ /* 0x000fc40008000000 */
[----:B------:R-:W-:Y:S02]  /*5da0*/  DADD R26, R26, R42 ;  /* 0x000000001a1a7229 */ /* 0x000fe4000000002a */
[----:B------:R-:W-:Y:S01]  /*5db0*/  DFMA R22, R42, UR8, -R2 ;  /* 0x000000082a167c2b */ /* 0x000fe20008000802 */
[----:B------:R-:W-:Y:S01]  /*5dc0*/  UMOV UR8, 0x55555555 ;  /* 0x5555555500087882 */ /* 0x000fe20000000000 */
[----:B------:R-:W-:Y:S01]  /*5dd0*/  UMOV UR9, 0x3ffd5555 ;  /* 0x3ffd555500097882 */ /* 0x000fe20000000000 */
[----:B------:R-:W-:Y:S02]  /*5de0*/  DMUL R6, R38, UR6 ;  /* 0x0000000626067c28 */ /* 0x000fe40008000000 */
[C---:B------:R-:W-:Y:S02]  /*5df0*/  DFMA R8, R42.reuse, UR6, R4 ;  /* 0x000000062a087c2b */ /* 0x040fe40008000004 */
[----:B------:R-:W-:Y:S02]  /*5e00*/  DADD R18, -RZ, |R26| ;  /* 0x00000000ff127229 */ /* 0x000fe4000000051a */
[----:B------:R-:W-:-:S02]  /*5e10*/  DFMA R10, R42, UR8, R10 ;  /* 0x000000082a0a7c2b */ /* 0x000fc4000800000a */
[----:B------:R-:W-:-:S06]  /*5e20*/  DFMA R22, R38, UR6, R22 ;  /* 0x0000000626167c2b */ /* 0x000fcc0008000016 */
[----:B------:R-:W-:-:S07]  /*5e30*/  MOV R15, R19 ;  /* 0x00000013000f7202 */ /* 0x000fce0000000f00 */
[----:B------:R-:W-:Y:S05]  /*5e40*/  CALL.REL.NOINC `($_Z15weno_derivativePdS_S_S_S_S_PKdiiiddd$__internal_accurate_pow) ;  /* 0x0000008000787944 */ /* 0x000fea0003c00000 */
[----:B------:R-:W-:Y:S05]  /*5e50*/  BSYNC.RECONVERGENT B0 ;  /* 0x0000000000007941 */ /* 0x000fea0003800200 */
.L_x_387:
        /* <DEDUP_REMOVED lines=18> */
.L_x_389:
[----:B------:R-:W-:Y:S05]  /*5f80*/  BSYNC.RECONVERGENT B0 ;  /* 0x0000000000007941 */ /* 0x000fea0003800200 */
.L_x_388:
        /* <DEDUP_REMOVED lines=12> */
.L_x_390:
[C---:B------:R-:W-:Y:S01]  /*6050*/  DADD R16, R20.reuse, 2 ;  /* 0x4000000014107429 */ /* 0x040fe20000000000 */
[----:B------:R-:W-:Y:S01]  /*6060*/  BSSY.RECONVERGENT B0, `(.L_x_391) ;  /* 0x000000f000007945 */ /* 0x000fe20003800200 */
[----:B------:R-:W-:Y:S01]  /*6070*/  DSETP.NEU.AND P0, PT, R20, RZ, PT ;  /* 0x000000ff1400722a */ /* 0x000fe20003f0d000 */
[----:B------:R-:W-:Y:S01]  /*6080*/  MOV R19, R15 ;  /* 0x0000000f00137202 */ /* 0x000fe20000000f00 */
        /* <DEDUP_REMOVED lines=12> */
.L_x_392:
[----:B------:R-:W-:Y:S05]  /*6150*/  BSYNC.RECONVERGENT B0 ;  /* 0x0000000000007941 */ /* 0x000fea0003800200 */
.L_x_391:
        /* <DEDUP_REMOVED lines=13> */
.L_x_393:
        /* <DEDUP_REMOVED lines=16> */
.L_x_395:
[----:B------:R-:W-:Y:S05]  /*6330*/  BSYNC.RECONVERGENT B0 ;  /* 0x0000000000007941 */ /* 0x000fea0003800200 */
.L_x_394:
        /* <DEDUP_REMOVED lines=12> */
.L_x_396:
        /* <DEDUP_REMOVED lines=16> */
.L_x_398:
[----:B------:R-:W-:Y:S05]  /*6500*/  BSYNC.RECONVERGENT B0 ;  /* 0x0000000000007941 */ /* 0x000fea0003800200 */
.L_x_397:
        /* <DEDUP_REMOVED lines=13> */
.L_x_399:
        /* <DEDUP_REMOVED lines=17> */
.L_x_401:
[----:B------:R-:W-:Y:S05]  /*66f0*/  BSYNC.RECONVERGENT B0 ;  /* 0x0000000000007941 */ /* 0x000fea0003800200 */
.L_x_400:
        /* <DEDUP_REMOVED lines=12> */
.L_x_402:
        /* <DEDUP_REMOVED lines=14> */
.L_x_404:
[----:B------:R-:W-:Y:S05]  /*68a0*/  BSYNC.RECONVERGENT B0 ;  /* 0x0000000000007941 */ /* 0x000fea0003800200 */
.L_x_403:
        /* <DEDUP_REMOVED lines=11> */
[----:B------:R-:W-:Y:S02]  /*6960*/  MOV R15, R17 ;  /* 0x00000011000f7202 */ /* 0x000fe40000000f00 */
[----:B------:R-:W-:-:S07]  /*6970*/  MOV R16, 0x6990 ;  /* 0x0000699000107802 */ /* 0x000fce0000000f00 */
[----:B------:R-:W-:Y:S05]  /*6980*/  CALL.REL.NOINC `($_Z15weno_derivativePdS_S_S_S_S_PKdiiiddd$__internal_accurate_pow) ;  /* 0x0000007400a87944 */ /* 0x000fea0003c00000 */
[----:B------:R-:W-:Y:S05]  /*6990*/  BSYNC.RECONVERGENT B0 ;  /* 0x0000000000007941 */ /* 0x000fea0003800200 */
.L_x_405:
        /* <DEDUP_REMOVED lines=15> */
.L_x_407:
[----:B------:R-:W-:Y:S05]  /*6a90*/  BSYNC.RECONVERGENT B0 ;  /* 0x0000000000007941 */ /* 0x000fea0003800200 */
.L_x_406:
        /* <DEDUP_REMOVED lines=18> */
[----:B------:R-:W-:Y:S01]  /*6bc0*/  IMAD.MOV.U32 R20, RZ, RZ, -0x66666666 ;  /* 0x9999999aff147424 */ /* 0x000fe200078e00ff */
[----:B------:R-:W-:Y:S01]  /*6bd0*/  MOV R16, 0x6c00 ;  /* 0x00006c0000107802 */ /* 0x000fe20000000f00 */
[----:B------:R-:W-:-:S07]  /*6be0*/  IMAD.MOV.U32 R15, RZ, RZ, 0x3fb99999 ;  /* 0x3fb99999ff0f7424 */ /* 0x000fce00078e00ff */
[----:B------:R-:W-:Y:S05]  /*6bf0*/  CALL.REL.NOINC `($__internal_2_$__cuda_sm20_div_rn_f64_full) ;  /* 0x0000006c00787944 */ /* 0x000fea0003c00000 */
[----:B------:R-:W-:-:S07]  /*6c00*/  IMAD.MOV.U32 R19, RZ, RZ, R15 ;  /* 0x000000ffff137224 */ /* 0x000fce00078e000f */
.L_x_409:
[----:B------:R-:W-:Y:S05]  /*6c10*/  BSYNC.RECONVERGENT B1 ;  /* 0x0000000000017941 */ /* 0x000fea0003800200 */
.L_x_408:
        /* <DEDUP_REMOVED lines=12> */
.L_x_410:
        /* <DEDUP_REMOVED lines=15> */
.L_x_412:
[----:B------:R-:W-:Y:S05]  /*6dd0*/  BSYNC.RECONVERGENT B0 ;  /* 0x0000000000007941 */ /* 0x000fea0003800200 */
.L_x_411:
        /* <DEDUP_REMOVED lines=23> */
.L_x_414:
[----:B------:R-:W-:Y:S05]  /*6f50*/  BSYNC.RECONVERGENT B1 ;  /* 0x0000000000017941 */ /* 0x000fea0003800200 */
.L_x_413:
        /* <DEDUP_REMOVED lines=10> */
[----:B------:R-:W-:Y:S05]  /*7000*/  CALL.REL.NOINC `($_Z15weno_derivativePdS_S_S_S_S_PKdiiiddd$__internal_accurate_pow) ;  /* 0x0000007000087944 */ /* 0x000fea0003c00000 */
[----:B------:R-:W-:Y:S05]  /*7010*/  BSYNC.RECONVERGENT B0 ;  /* 0x0000000000007941 */ /* 0x000fea0003800200 */
.L_x_415:
        /* <DEDUP_REMOVED lines=15> */
.L_x_417:
[----:B------:R-:W-:Y:S05]  /*7110*/  BSYNC.RECONVERGENT B0 ;  /* 0x0000000000007941 */ /* 0x000fea0003800200 */
.L_x_416:
        /* <DEDUP_REMOVED lines=23> */
.L_x_419:
[----:B------:R-:W-:Y:S05]  /*7290*/  BSYNC.RECONVERGENT B1 ;  /* 0x0000000000017941 */ /* 0x000fea0003800200 */
.L_x_418:
        /* <DEDUP_REMOVED lines=27> */
.L_x_421:
[----:B------:R-:W-:Y:S05]  /*7450*/  BSYNC.RECONVERGENT B1 ;  /* 0x0000000000017941 */ /* 0x000fea0003800200 */
.L_x_420:
        /* <DEDUP_REMOVED lines=22> */
[----:B------:R-:W-:Y:S05]  /*75c0*/  CALL.REL.NOINC `($__internal_2_$__cuda_sm20_div_rn_f64_full) ;  /* 0x0000006400047944 */ /* 0x000fea0003c00000 */
[----:B------:R-:W-:Y:S02]  /*75d0*/  IMAD.MOV.U32 R28, RZ, RZ, R18 ;  /* 0x000000ffff1c7224 */ /* 0x000fe400078e0012 */
[----:B------:R-:W-:-:S07]  /*75e0*/  IMAD.MOV.U32 R29, RZ, RZ, R15 ;  /* 0x000000ffff1d7224 */ /* 0x000fce00078e000f */
.L_x_423:
[----:B------:R-:W-:Y:S05]  /*75f0*/  BSYNC.RECONVERGENT B1 ;  /* 0x0000000000017941 */ /* 0x000fea0003800200 */
.L_x_422:
        /* <DEDUP_REMOVED lines=24> */
.L_x_425:
[----:B------:R-:W-:Y:S05]  /*7780*/  BSYNC.RECONVERGENT B1 ;  /* 0x0000000000017941 */ /* 0x000fea0003800200 */
.L_x_424:
[----:B------:R-:W-:Y:S01]  /*7790*/  DMUL R22, R22, R28 ;  /* 0x0000001c16167228 */ /* 0x000fe20000000000 */
[----:B------:R-:W0:Y:S01]  /*77a0*/  LDC.64 R30, c[0x0][0x390] ;  /* 0x0000e400ff1e7b82 */ /* 0x000e220000000a00 */
[C---:B------:R-:W-:Y:S01]  /*77b0*/  DADD R16, R34.reuse, R34 ;  /* 0x0000000022107229 */ /* 0x040fe20000000022 */
[----:B------:R-:W-:Y:S01]  /*77c0*/  UMOV UR6, 0x55555555 ;  /* 0x5555555500067882 */ /* 0x000fe20000000000 */
[----:B------:R-:W-:Y:S01]  /*77d0*/  UMOV UR7, 0x3fc55555 ;  /* 0x3fc5555500077882 */ /* 0x000fe20000000000 */
[----:B------:R-:W-:Y:S01]  /*77e0*/  UMOV UR8, 0xaaaaaaab ;  /* 0xaaaaaaab00087882 */ /* 0x000fe20000000000 */
[----:B------:R-:W-:Y:S01]  /*77f0*/  DFMA R8, R34, -UR6, R8 ;  /* 0x8000000622087c2b */ /* 0x000fe20008000008 */
[----:B------:R-:W-:Y:S01]  /*7800*/  UMOV UR9, 0x3ff2aaaa ;  /* 0x3ff2aaaa00097882 */ /* 0x000fe20000000000 */
[----:B------:R-:W-:Y:S01]  /*7810*/  DFMA R10, R10, R64, R22 ;  /* 0x000000400a0a722b */ /* 0x000fe20000000016 */
[----:B------:R-:W-:Y:S01]  /*7820*/  BSSY.RECONVERGENT B0, `(.L_x_426) ;  /* 0x0000015000007945 */ /* 0x000fe20003800200 */
[----:B------:R-:W-:-:S02]  /*7830*/  DADD R20, -R16, R32 ;  /* 0x0000000010147229 */ /* 0x000fc40000000120 */
[----:B------:R-:W-:Y:S01]  /*7840*/  DFMA R4, R34, -UR6, R4 ;  /* 0x8000000622047c2b */ /* 0x000fe20008000004 */
[----:B------:R-:W-:-:S03]  /*7850*/  UMOV UR7, 0x3ffd5555 ;  /* 0x3ffd555500077882 */ /* 0x000fc60000000000 */
[----:B------:R-:W-:Y:S02]  /*7860*/  DFMA R10, R8, R18, R10 ;  /* 0x00000012080a722b */ /* 0x000fe4000000000a */
[----:B------:R-:W-:Y:S01]  /*7870*/  DMUL R18, R34, -UR8 ;  /* 0x8000000822127c28 */ /* 0x000fe20008000000 */
[----:B------:R-:W-:Y:S01]  /*7880*/  UMOV UR9, 0x3feaaaaa ;  /* 0x3feaaaaa00097882 */ /* 0x000fe20000000000 */
[----:B------:R-:W-:Y:S02]  /*7890*/  DADD R8, R20, R38 ;  /* 0x0000000014087229 */ /* 0x000fe40000000026 */
[----:B------:R-:W-:Y:S01]  /*78a0*/  DFMA R20, R42, UR8, R6 ;  /* 0x000000082a147c2b */ /* 0x000fe20008000006 */
[----:B------:R-:W-:Y:S01]  /*78b0*/  UMOV UR8, 0x55555555 ;  /* 0x5555555500087882 */ /* 0x000fe20000000000 */
[----:B------:R-:W-:Y:S01]  /*78c0*/  UMOV UR9, 0x3fd55555 ;  /* 0x3fd5555500097882 */ /* 0x000fe20000000000 */
[----:B0-----:R-:W-:Y:S01]  /*78d0*/  IMAD.WIDE R16, R0, 0x8, R30 ;  /* 0x0000000800107825 */ /* 0x001fe200078e021e */
[----:B------:R-:W-:-:S02]  /*78e0*/  DFMA R6, R32, UR8, R18 ;  /* 0x0000000820067c2b */ /* 0x000fc40008000012 */
[----:B------:R-:W-:Y:S02]  /*78f0*/  DADD R18, -RZ, |R8| ;  /* 0x00000000ff127229 */ /* 0x000fe40000000508 */
[----:B------:R-:W-:Y:S01]  /*7900*/  DADD R2, -R2, R20 ;  /* 0x0000000002027229 */ /* 0x000fe20000000114 */
[----:B------:R0:W-:Y:S01]  /*7910*/  STG.E.64 desc[UR4][R16.64], R10 ;  /* 0x0000000a10007986 */ /* 0x0001e2000c101b04 */
[----:B------:R-:W-:Y:S02]  /*7920*/  DFMA R4, R42, UR8, R4 ;  /* 0x000000082a047c2b */ /* 0x000fe40008000004 */
[----:B------:R-:W-:-:S04]  /*7930*/  DFMA R6, R38, UR6, R6 ;  /* 0x0000000626067c2b */ /* 0x000fc80008000006 */
[----:B------:R-:W-:Y:S01]  /*7940*/  IMAD.MOV.U32 R15, RZ, RZ, R19 ;  /* 0x000000ffff0f7224 */ /* 0x000fe200078e0013 */
[----:B0-----:R-:W-:-:S07]  /*7950*/  MOV R16, 0x7970 ;  /* 0x0000797000107802 */ /* 0x001fce0000000f00 */
[----:B------:R-:W-:Y:S05]  /*7960*/  CALL.REL.NOINC `($_Z15weno_derivativePdS_S_S_S_S_PKdiiiddd$__internal_accurate_pow) ;  /* 0x0000006400b07944 */ /* 0x000fea0003c00000 */
[----:B------:R-:W-:Y:S05]  /*7970*/  BSYNC.RECONVERGENT B0 ;  /* 0x0000000000007941 */ /* 0x000fea0003800200 */
.L_x_426:
        /* <DEDUP_REMOVED lines=18> */
.L_x_428:
[----:B------:R-:W-:Y:S05]  /*7aa0*/  BSYNC.RECONVERGENT B0 ;  /* 0x0000000000007941 */ /* 0x000fea0003800200 */
.L_x_427:
        /* <DEDUP_REMOVED lines=12> */
.L_x_429:
        /* <DEDUP_REMOVED lines=15> */
.L_x_431:
[----:B------:R-:W-:Y:S05]  /*7c60*/  BSYNC.RECONVERGENT B0 ;  /* 0x0000000000007941 */ /* 0x000fea0003800200 */
.L_x_430:
        /* <DEDUP_REMOVED lines=13> */
.L_x_432:
        /* <DEDUP_REMOVED lines=16> */
.L_x_434:
[----:B------:R-:W-:Y:S05]  /*7e40*/  BSYNC.RECONVERGENT B0 ;  /* 0x0000000000007941 */ /* 0x000fea0003800200 */
.L_x_433:
        /* <DEDUP_REMOVED lines=12> */
.L_x_435:
        /* <DEDUP_REMOVED lines=15> */
.L_x_437:
[----:B------:R-:W-:Y:S05]  /*8000*/  BSYNC.RECONVERGENT B0 ;  /* 0x0000000000007941 */ /* 0x000fea0003800200 */
.L_x_436:
        /* <DEDUP_REMOVED lines=11> */
[----:B------:R-:W-:Y:S05]  /*80c0*/  CALL.REL.NOINC `($_Z15weno_derivativePdS_S_S_S_S_PKdiiiddd$__internal_accurate_pow) ;  /* 0x0000005c00d87944 */ /* 0x000fea0003c00000 */
[----:B------:R-:W-:Y:S05]  /*80d0*/  BSYNC.RECONVERGENT B0 ;  /* 0x0000000000007941 */ /* 0x000fea0003800200 */
.L_x_438:
        /* <DEDUP_REMOVED lines=17> */
.L_x_440:
[----:B------:R-:W-:Y:S05]  /*81f0*/  BSYNC.RECONVERGENT B0 ;  /* 0x0000000000007941 */ /* 0x000fea0003800200 */
.L_x_439:
        /* <DEDUP_REMOVED lines=12> */
.L_x_441:
        /* <DEDUP_REMOVED lines=14> */
.L_x_443:
[----:B------:R-:W-:Y:S05]  /*83a0*/  BSYNC.RECONVERGENT B0 ;  /* 0x0000000000007941 */ /* 0x000fea0003800200 */
.L_x_442:
        /* <DEDUP_REMOVED lines=15> */
.L_x_444:
        /* <DEDUP_REMOVED lines=15> */
.L_x_446:
[----:B------:R-:W-:Y:S05]  /*8590*/  BSYNC.RECONVERGENT B0 ;  /* 0x0000000000007941 */ /* 0x000fea0003800200 */
.L_x_445:
        /* <DEDUP_REMOVED lines=19> */
[----:B------:R-:W-:Y:S02]  /*86d0*/  IMAD.MOV.U32 R20, RZ, RZ, -0x66666666 ;  /* 0x9999999aff147424 */ /* 0x000fe400078e00ff */
[----:B------:R-:W-:-:S07]  /*86e0*/  IMAD.MOV.U32 R15, RZ, RZ, 0x3fb99999 ;  /* 0x3fb99999ff0f7424 */ /* 0x000fce00078e00ff */
[----:B------:R-:W-:Y:S05]  /*86f0*/  CALL.REL.NOINC `($__internal_2_$__cuda_sm20_div_rn_f64_full) ;  /* 0x0000005000b87944 */ /* 0x000fea0003c00000 */
[----:B------:R-:W-:-:S07]  /*8700*/  IMAD.MOV.U32 R19, RZ, RZ, R15 ;  /* 0x000000ffff137224 */ /* 0x000fce00078e000f */
.L_x_448:
[----:B------:R-:W-:Y:S05]  /*8710*/  BSYNC.RECONVERGENT B1 ;  /* 0x0000000000017941 */ /* 0x000fea0003800200 */
.L_x_447:
        /* <DEDUP_REMOVED lines=10> */
[----:B------:R-:W-:Y:S05]  /*87c0*/  CALL.REL.NOINC `($_Z15weno_derivativePdS_S_S_S_S_PKdiiiddd$__internal_accurate_pow) ;  /* 0x0000005800187944 */ /* 0x000fea0003c00000 */
[----:B------:R-:W-:Y:S05]  /*87d0*/  BSYNC.RECONVERGENT B0 ;  /* 0x0000000000007941 */ /* 0x000fea0003800200 */
.L_x_449:
        /* <DEDUP_REMOVED lines=15> */
.L_x_451:
[----:B------:R-:W-:Y:S05]  /*88d0*/  BSYNC.RECONVERGENT B0 ;  /* 0x0000000000007941 */ /* 0x000fea0003800200 */
.L_x_450:
        /* <DEDUP_REMOVED lines=23> */
.L_x_453:
[----:B------:R-:W-:Y:S05]  /*8a50*/  BSYNC.RECONVERGENT B1 ;  /* 0x0000000000017941 */ /* 0x000fea0003800200 */
.L_x_452:
        /* <DEDUP_REMOVED lines=12> */
.L_x_454:
        /* <DEDUP_REMOVED lines=15> */
.L_x_456:
[----:B------:R-:W-:Y:S05]  /*8c10*/  BSYNC.RECONVERGENT B0 ;  /* 0x0000000000007941 */ /* 0x000fea0003800200 */
.L_x_455:
        /* <DEDUP_REMOVED lines=23> */
.L_x_458:
[----:B------:R-:W-:Y:S05]  /*8d90*/  BSYNC.RECONVERGENT B1 ;  /* 0x0000000000017941 */ /* 0x000fea0003800200 */
.L_x_457:
        /* <DEDUP_REMOVED lines=27> */
.L_x_460:
[----:B------:R-:W-:Y:S05]  /*8f50*/  BSYNC.RECONVERGENT B1 ;  /* 0x0000000000017941 */ /* 0x000fea0003800200 */
.L_x_459:
        /* <DEDUP_REMOVED lines=25> */
.L_x_462:
[----:B------:R-:W-:Y:S05]  /*90f0*/  BSYNC.RECONVERGENT B1 ;  /* 0x0000000000017941 */ /* 0x000fea0003800200 */
.L_x_461:
        /* <DEDUP_REMOVED lines=24> */
.L_x_464:
[----:B------:R-:W-:Y:S05]  /*9280*/  BSYNC.RECONVERGENT B1 ;  /* 0x0000000000017941 */ /* 0x000fea0003800200 */
.L_x_463:
[C---:B------:R-:W-:Y:S01]  /*9290*/  VIADD R15, R14.reuse, 0xfffffffe ;  /* 0xfffffffe0e0f7836 */ /* 0x040fe20000000000 */
[----:B------:R-:W0:Y:S01]  /*92a0*/  LDCU.64 UR8, c[0x0][0x3b8] ;  /* 0x00007700ff0877ac */ /* 0x000e220008000a00 */
[----:B------:R-:W-:Y:S01]  /*92b0*/  VIADD R16, R14, 0xfffffffd ;  /* 0xfffffffd0e107836 */ /* 0x000fe20000000000 */
[----:B------:R-:W-:Y:S01]  /*92c0*/  DMUL R4, R4, R8 ;  /* 0x0000000804047228 */ /* 0x000fe20000000000 */
[----:B------:R1:W2:Y:S01]  /*92d0*/  I2F.F64 R10, R15 ;  /* 0x0000000f000a7312 */ /* 0x0002a20000201c00 */
[----:B------:R-:W3:Y:S06]  /*92e0*/  LDCU UR6, c[0x0][0x3dc] ;  /* 0x00007b80ff0677ac */ /* 0x000eec0008000800 */
[----:B------:R-:W-:Y:S01]  /*92f0*/  DFMA R4, R6, R26, R4 ;  /* 0x0000001a0604722b */ /* 0x000fe20000000004 */
[----:B------:R-:W4:Y:S01]  /*9300*/  I2F.F64 R16, R16 ;  /* 0x0000001000107312 */ /* 0x000f220000201c00 */
[----:B-1----:R-:W-:Y:S01]  /*9310*/  IMAD.MOV.U32 R15, RZ, RZ, RZ ;  /* 0x000000ffff0f7224 */ /* 0x002fe200078e00ff */
[----:B--2---:R-:W-:Y:S01]  /*9320*/  DSETP.MAX.AND P0, P1, RZ, R10, PT ;  /* 0x0000000aff00722a */ /* 0x004fe2000390f000 */
[----:B------:R-:W-:Y:S01]  /*9330*/  MOV R21, R10 ;  /* 0x0000000a00157202 */ /* 0x000fe20000000f00 */
[----:B------:R-:W-:Y:S01]  /*9340*/  IMAD.MOV.U32 R20, RZ, RZ, R11 ;  /* 0x000000ffff147224 */ /* 0x000fe200078e000b */
[----:B------:R-:W-:-:S02]  /*9350*/  CS2R R10, SRZ ;  /* 0x00000000000a7805 */ /* 0x000fc4000001ff00 */
[----:B------:R-:W-:Y:S02]  /*9360*/  DFMA R18, R2, R18, R4 ;  /* 0x000000120212722b */ /* 0x000fe40000000004 */
[----:B------:R-:W1:Y:S01]  /*9370*/  LDC.64 R4, c[0x0][0x3d8] ;  /* 0x0000f600ff047b82 */ /* 0x000e620000000a00 */
[----:B----4-:R-:W-:Y:S01]  /*9380*/  DSETP.MAX.AND P2, P3, RZ, R16, PT ;  /* 0x00000010ff00722a */ /* 0x010fe20003b4f000 */
[----:B------:R-:W-:Y:S01]  /*9390*/  IMAD.MOV.U32 R22, RZ, RZ, R17 ;  /* 0x000000ffff167224 */ /* 0x000fe200078e0011 */
[----:B------:R-:W-:Y:S02]  /*93a0*/  SEL R10, R10, R21, P0 ;  /* 0x000000150a0a7207 */ /* 0x000fe40000000000 */
[----:B------:R-:W-:Y:S02]  /*93b0*/  FSEL R11, R11, R20, P0 ;  /* 0x000000140b0b7208 */ /* 0x000fe40000000000 */
[----:B------:R-:W-:Y:S01]  /*93c0*/  FSEL R21, R15, R22, P2 ;  /* 0x000000160f157208 */ /* 0x000fe20001000000 */
[----:B------:R-:W-:Y:S01]  /*93d0*/  IMAD.MOV.U32 R15, RZ, RZ, R16 ;  /* 0x000000ffff0f7224 */ /* 0x000fe200078e0010 */
[----:B------:R-:W-:Y:S01]  /*93e0*/  @P1 LOP3.LUT R11, R20, 0x80000, RZ, 0xfc, !PT ;  /* 0x00080000140b1812 */ /* 0x000fe200078efcff */
[----:B------:R-:W-:-:S05]  /*93f0*/  IMAD.MOV.U32 R16, RZ, RZ, RZ ;  /* 0x000000ffff107224 */ /* 0x000fca00078e00ff */
[----:B------:R-:W-:Y:S01]  /*9400*/  @P3 LOP3.LUT R21, R22, 0x80000, RZ, 0xfc, !PT ;  /* 0x0008000016153812 */ /* 0x000fe200078efcff */
[----:B------:R-:W-:Y:S01]  /*9410*/  DSETP.GT.AND P0, PT, R10, R40, PT ;  /* 0x000000280a00722a */ /* 0x000fe20003f04000 */
[----:B------:R-:W-:Y:S01]  /*9420*/  SEL R16, R16, R15, P2 ;  /* 0x0000000f10107207 */ /* 0x000fe20001000000 */
[----:B------:R-:W2:Y:S01]  /*9430*/  LDC.64 R22, c[0x0][0x3b0] ;  /* 0x0000ec00ff167b82 */ /* 0x000ea20000000a00 */
[----:B------:R-:W-:-:S03]  /*9440*/  MOV R17, R21 ;  /* 0x0000001500117202 */ /* 0x000fc60000000f00 */
[C---:B------:R-:W-:Y:S02]  /*9450*/  FSEL R10, R40.reuse, R10, P0 ;  /* 0x0000000a280a7208 */ /* 0x040fe40000000000 */
[C---:B------:R-:W-:Y:S01]  /*9460*/  FSEL R11, R41.reuse, R11, P0 ;  /* 0x0000000b290b7208 */ /* 0x040fe20000000000 */
[----:B------:R-:W-:Y:S01]  /*9470*/  DSETP.GT.AND P0, PT, R16, R40, PT ;  /* 0x000000281000722a */ /* 0x000fe20003f04000 */
[----:B------:R-:W4:Y:S04]  /*9480*/  LDC.64 R20, c[0x0][0x398] ;  /* 0x0000e600ff147b82 */ /* 0x000f280000000a00 */
[----:B------:R-:W0:Y:S01]  /*9490*/  F2I.F64.TRUNC R11, R10 ;  /* 0x0000000a000b7311 */ /* 0x000e22000030d100 */
[----:B------:R-:W-:Y:S02]  /*94a0*/  FSEL R17, R41, R17, P0 ;  /* 0x0000001129117208 */ /* 0x000fe40000000000 */
[----:B------:R-:W-:-:S05]  /*94b0*/  FSEL R16, R40, R16, P0 ;  /* 0x0000001028107208 */ /* 0x000fca0000000000 */
[----:B------:R-:W5:Y:S01]  /*94c0*/  F2I.F64.TRUNC R17, R16 ;  /* 0x0000001000117311 */ /* 0x000f62000030d100 */
[----:B0-----:R-:W-:-:S04]  /*94d0*/  IMAD R6, R11, UR9, R12 ;  /* 0x000000090b067c24 */ /* 0x001fc8000f8e020c */
[----:B------:R-:W-:Y:S02]  /*94e0*/  IMAD R3, R6, UR8, R13 ;  /* 0x0000000806037c24 */ /* 0x000fe4000f8e020d */
[----:B-----5:R-:W-:Y:S02]  /*94f0*/  IMAD R8, R17, UR9, R12 ;  /* 0x0000000911087c24 */ /* 0x020fe4000f8e020c */
[----:B--2---:R-:W-:-:S04]  /*9500*/  IMAD.WIDE R2, R3, 0x8, R22 ;  /* 0x0000000803027825 */ /* 0x004fc800078e0216 */
[----:B------:R-:W-:Y:S02]  /*9510*/  IMAD R7, R8, UR8, R13 ;  /* 0x0000000808077c24 */ /* 0x000fe4000f8e020d */
[----:B----4-:R-:W-:-:S04]  /*9520*/  IMAD.WIDE R8, R0, 0x8, R20 ;  /* 0x0000000800087825 */ /* 0x010fc800078e0214 */
[----:B------:R-:W-:Y:S01]  /*9530*/  IMAD.WIDE R6, R7, 0x8, R22 ;  /* 0x0000000807067825 */ /* 0x000fe200078e0216 */
[----:B------:R0:W-:Y:S04]  /*9540*/  STG.E.64 desc[UR4][R8.64], R18 ;  /* 0x0000001208007986 */ /* 0x0001e8000c101b04 */
[----:B------:R-:W2:Y:S04]  /*9550*/  LDG.E.64 R2, desc[UR4][R2.64] ;  /* 0x0000000402027981 */ /* 0x000ea8000c1e1b00 */
[----:B------:R-:W2:Y:S01]  /*9560*/  LDG.E.64 R6, desc[UR4][R6.64] ;  /* 0x0000000406067981 */ /* 0x000ea2000c1e1b00 */
[C---:B------:R-:W-:Y:S01]  /*9570*/  VIADD R10, R14.reuse, 0x1 ;  /* 0x000000010e0a7836 */ /* 0x040fe20000000000 */
[----:B---3--:R-:W1:Y:S01]  /*9580*/  MUFU.RCP64H R21, UR6 ;  /* 0x0000000600157d08 */ /* 0x008e620008001800 */
[----:B------:R-:W-:Y:S01]  /*9590*/  VIADD R22, R14, 0x3 ;  /* 0x000000030e167836 */ /* 0x000fe20000000000 */
[----:B------:R-:W-:Y:S01]  /*95a0*/  BSSY.RECONVERGENT B1, `(.L_x_465) ;  /* 0x0000054000017945 */ /* 0x000fe20003800200 */
[----:B------:R-:W-:-:S02]  /*95b0*/  IMAD.MOV.U32 R20, RZ, RZ, 0x1 ;  /* 0x00000001ff147424 */ /* 0x000fc400078e00ff */
[C---:B------:R-:W-:Y:S02]  /*95c0*/  VIADD R16, R14.reuse, 0x2 ;  /* 0x000000020e107836 */ /* 0x040fe40000000000 */
[----:B------:R-:W-:Y:S01]  /*95d0*/  VIADD R14, R14, 0xffffffff ;  /* 0xffffffff0e0e7836 */ /* 0x000fe20000000000 */
[----:B------:R-:W3:Y:S08]  /*95e0*/  I2F.F64.U32 R10, R10 ;  /* 0x0000000a000a7312 */ /* 0x000ef00000201800 */
[----:B0-----:R-:W0:Y:S01]  /*95f0*/  I2F.F64.U32 R8, R22 ;  /* 0x0000001600087312 */ /* 0x001e220000201800 */
[----:B-1----:R-:W-:-:S02]  /*9600*/  DFMA R18, R20, -R4, 1 ;  /* 0x3ff000001412742b */ /* 0x002fc40000000804 */
[----:B---3--:R-:W-:-:S05]  /*9610*/  DSETP.MAX.AND P0, P6, RZ, R10, PT ;  /* 0x0000000aff00722a */ /* 0x008fca0003e0f000 */
[----:B------:R-:W1:Y:S01]  /*9620*/  I2F.F64.U32 R16, R16 ;  /* 0x0000001000107312 */ /* 0x000e620000201800 */
[----:B------:R-:W-:Y:S01]  /*9630*/  DFMA R18, R18, R18, R18 ;  /* 0x000000121212722b */ /* 0x000fe20000000012 */
[----:B------:R-:W-:Y:S02]  /*9640*/  IMAD.MOV.U32 R23, RZ, RZ, R10 ;  /* 0x000000ffff177224 */ /* 0x000fe400078e000a */
[----:B------:R-:W-:Y:S01]  /*9650*/  IMAD.MOV.U32 R10, RZ, RZ, RZ ;  /* 0x000000ffff0a7224 */ /* 0x000fe200078e00ff */
[----:B0-----:R-:W-:-:S03]  /*9660*/  DSETP.MAX.AND P4, P2, RZ, R8, PT ;  /* 0x00000008ff00722a */ /* 0x001fc60003a8f000 */
[----:B------:R-:W0:Y:S01]  /*9670*/  I2F.F64 R14, R14 ;  /* 0x0000000e000e7312 */ /* 0x000e220000201c00 */
[----:B------:R-:W-:Y:S01]  /*9680*/  IMAD.MOV.U32 R27, RZ, RZ, R8 ;  /* 0x000000ffff1b7224 */ /* 0x000fe200078e0008 */
[----:B------:R-:W-:Y:S01]  /*9690*/  SEL R10, R10, R23, P0 ;  /* 0x000000170a0a7207 */ /* 0x000fe20000000000 */
[----:B------:R-:W-:Y:S01]  /*96a0*/  IMAD.MOV.U32 R8, RZ, RZ, RZ ;  /* 0x000000ffff087224 */ /* 0x000fe200078e00ff */
[----:B------:R-:W-:Y:S01]  /*96b0*/  DFMA R20, R20, R18, R20 ;  /* 0x000000121414722b */ /* 0x000fe20000000014 */
[----:B------:R-:W-:Y:S01]  /*96c0*/  IMAD.MOV.U32 R22, RZ, RZ, R9 ;  /* 0x000000ffff167224 */ /* 0x000fe200078e0009 */
[----:B------:R-:W-:Y:S01]  /*96d0*/  CS2R R18, SRZ ;  /* 0x0000000000127805 */ /* 0x000fe2000001ff00 */
[----:B-1----:R-:W-:Y:S01]  /*96e0*/  DSETP.MAX.AND P5, P3, RZ, R16, PT ;  /* 0x00000010ff00722a */ /* 0x002fe20003baf000 */
[----:B------:R-:W-:Y:S02]  /*96f0*/  FSEL R9, R8, R11, P0 ;  /* 0x0000000b08097208 */ /* 0x000fe40000000000 */
[----:B------:R-:W-:-:S02]  /*9700*/  @P6 LOP3.LUT R9, R11, 0x80000, RZ, 0xfc, !PT ;  /* 0x000800000b096812 */ /* 0x000fc400078efcff */
[----:B------:R-:W-:Y:S01]  /*9710*/  MOV R25, R16 ;  /* 0x0000001000197202 */ /* 0x000fe20000000f00 */
[----:B------:R-:W-:Y:S01]  /*9720*/  IMAD.MOV.U32 R16, RZ, RZ, RZ ;  /* 0x000000ffff107224 */ /* 0x000fe200078e00ff */
[----:B------:R-:W-:Y:S01]  /*9730*/  FSEL R19, R19, R22, P4 ;  /* 0x0000001613137208 */ /* 0x000fe20002000000 */
[----:B0-----:R-:W-:Y:S01]  /*9740*/  DSETP.MAX.AND P1, P0, RZ, R14, PT ;  /* 0x0000000eff00722a */ /* 0x001fe2000382f000 */
[----:B------:R-:W-:Y:S01]  /*9750*/  MOV R23, R14 ;  /* 0x0000000e00177202 */ /* 0x000fe20000000f00 */
[----:B------:R-:W-:Y:S01]  /*9760*/  IMAD.MOV.U32 R14, RZ, RZ, RZ ;  /* 0x000000ffff0e7224 */ /* 0x000fe200078e00ff */
[----:B------:R-:W-:Y:S01]  /*9770*/  SEL R8, R8, R25, P5 ;  /* 0x0000001908087207 */ /* 0x000fe20002800000 */
[----:B------:R-:W-:Y:S01]  /*9780*/  IMAD.MOV.U32 R11, RZ, RZ, R9 ;  /* 0x000000ffff0b7224 */ /* 0x000fe200078e0009 */
[----:B------:R-:W-:Y:S01]  /*9790*/  @P2 LOP3.LUT R19, R22, 0x80000, RZ, 0xfc, !PT ;  /* 0x0008000016132812 */ /* 0x000fe200078efcff */
[----:B------:R-:W-:Y:S01]  /*97a0*/  IMAD.MOV.U32 R29, RZ, RZ, R15 ;  /* 0x000000ffff1d7224 */ /* 0x000fe200078e000f */
[----:B------:R-:W-:Y:S01]  /*97b0*/  FSEL R9, R14, R17, P5 ;  /* 0x000000110e097208 */ /* 0x000fe20002800000 */
[----:B------:R-:W-:Y:S01]  /*97c0*/  DFMA R14, R20, -R4, 1 ;  /* 0x3ff00000140e742b */ /* 0x000fe20000000804 */
[----:B------:R-:W-:Y:S01]  /*97d0*/  @P3 LOP3.LUT R9, R17, 0x80000, RZ, 0xfc, !PT ;  /* 0x0008000011093812 */ /* 0x000fe200078efcff */
[----:B------:R-:W-:Y:S01]  /*97e0*/  DSETP.GT.AND P6, PT, R10, R40, PT ;  /* 0x000000280a00722a */ /* 0x000fe20003fc4000 */
[----:B------:R-:W-:-:S02]  /*97f0*/  SEL R16, R16, R27, P4 ;  /* 0x0000001b10107207 */ /* 0x000fc40002000000 */
[----:B------:R-:W-:Y:S02]  /*9800*/  MOV R17, R19 ;  /* 0x0000001300117202 */ /* 0x000fe40000000f00 */
[----:B------:R-:W-:Y:S01]  /*9810*/  SEL R18, R18, R23, P1 ;  /* 0x0000001712127207 */ /* 0x000fe20000800000 */
[----:B------:R-:W-:Y:S01]  /*9820*/  DFMA R20, R20, R14, R20 ;  /* 0x0000000e1414722b */ /* 0x000fe20000000014 */
[----:B------:R-:W-:Y:S01]  /*9830*/  FSEL R10, R40, R10, P6 ;  /* 0x0000000a280a7208 */ /* 0x000fe20003000000 */
[----:B------:R-:W-:Y:S01]  /*9840*/  DSETP.GT.AND P2, PT, R8, R40, PT ;  /* 0x000000280800722a */ /* 0x000fe20003f44000 */
[----:B------:R-:W-:-:S04]  /*9850*/  FSEL R11, R41, R11, P6 ;  /* 0x0000000b290b7208 */ /* 0x000fc80003000000 */
[----:B------:R-:W0:Y:S01]  /*9860*/  F2I.F64.TRUNC R23, R10 ;  /* 0x0000000a00177311 */ /* 0x000e22000030d100 */
[----:B------:R-:W-:Y:S02]  /*9870*/  FSEL R9, R41, R9, P2 ;  /* 0x0000000929097208 */ /* 0x000fe40001000000 */
[----:B------:R-:W-:-:S05]  /*9880*/  FSEL R8, R40, R8, P2 ;  /* 0x0000000828087208 */ /* 0x000fca0001000000 */
[----:B------:R0:W-:Y:S02]  /*9890*/  F2I.F64.TRUNC R9, R8 ;  /* 0x0000000800097311 */ /* 0x0001e4000030d100 */
[----:B0-----:R-:W-:-:S04]  /*98a0*/  IMAD R8, R23, UR9, R12 ;  /* 0x0000000917087c24 */ /* 0x001fc8000f8e020c */
[----:B------:R-:W-:Y:S01]  /*98b0*/  IMAD R8, R8, UR8, R13 ;  /* 0x0000000808087c24 */ /* 0x000fe2000f8e020d */
[----:B--2---:R-:W-:Y:S01]  /*98c0*/  DADD R14, R2, -R6 ;  /* 0x00000000020e7229 */ /* 0x004fe20000000806 */
[----:B------:R-:W-:-:S05]  /*98d0*/  IMAD.MOV.U32 R6, RZ, RZ, RZ ;  /* 0x000000ffff067224 */ /* 0x000fca00078e00ff */
[----:B------:R-:W-:Y:S02]  /*98e0*/  FSEL R25, R6, R29, P1 ;  /* 0x0000001d06197208 */ /* 0x000fe40000800000 */
[----:B------:R-:W-:Y:S01]  /*98f0*/  DMUL R6, R14, R20 ;  /* 0x000000140e067228 */ /* 0x000fe20000000000 */
[----:B------:R-:W-:Y:S01]  /*9900*/  @P0 LOP3.LUT R25, R29, 0x80000, RZ, 0xfc, !PT ;  /* 0x000800001d190812 */ /* 0x000fe200078efcff */
[----:B------:R-:W-:-:S04]  /*9910*/  DSETP.GT.AND P1, PT, R16, R40, PT ;  /* 0x000000281000722a */ /* 0x000fc80003f24000 */
[----:B------:R-:W-:Y:S02]  /*9920*/  IMAD.MOV.U32 R19, RZ, RZ, R25 ;  /* 0x000000ffff137224 */ /* 0x000fe400078e0019 */
[----:B------:R-:W-:Y:S01]  /*9930*/  DFMA R4, R6, -R4, R14 ;  /* 0x800000040604722b */ /* 0x000fe2000000000e */
[----:B------:R-:W-:Y:S02]  /*9940*/  FSEL R11, R41, R17, P1 ;  /* 0x00000011290b7208 */ /* 0x000fe40000800000 */
[----:B------:R-:W-:Y:S01]  /*9950*/  FSEL R10, R40, R16, P1 ;  /* 0x00000010280a7208 */ /* 0x000fe20000800000 */
[----:B------:R-:W-:Y:S01]  /*9960*/  DSETP.GT.AND P0, PT, R18, R40, PT ;  /* 0x000000281200722a */ /* 0x000fe20003f04000 */
[----:B------:R-:W-:Y:S02]  /*9970*/  FSETP.GEU.AND P1, PT, |R15|, 6.5827683646048100446e-37, PT ;  /* 0x036000000f00780b */ /* 0x000fe40003f2e200 */
[----:B------:R-:W0:Y:S01]  /*9980*/  F2I.F64.TRUNC R11, R10 ;  /* 0x0000000a000b7311 */ /* 0x000e22000030d100 */
[----:B------:R-:W-:-:S02]  /*9990*/  DFMA R4, R20, R4, R6 ;  /* 0x000000041404722b */ /* 0x000fc40000000006 */
[----:B------:R-:W-:Y:S02]  /*99a0*/  FSEL R17, R41, R19, P0 ;  /* 0x0000001329117208 */ /* 0x000fe40000000000 */
[----:B------:R-:W-:-:S04]  /*99b0*/  FSEL R16, R40, R18, P0 ;  /* 0x0000001228107208 */ /* 0x000fc80000000000 */
[----:B------:R-:W1:Y:S02]  /*99c0*/  F2I.F64.TRUNC R17, R16 ;  /* 0x0000001000117311 */ /* 0x000e64000030d100 */
[----:B------:R-:W-:Y:S01]  /*99d0*/  FFMA R6, RZ, UR6, R5 ;  /* 0x00000006ff067c23 */ /* 0x000fe20008000005 */
[----:B0-----:R-:W-:-:S04]  /*99e0*/  IMAD R18, R11, UR9, R12 ;  /* 0x000000090b127c24 */ /* 0x001fc8000f8e020c */
[----:B------:R-:W-:Y:S01]  /*99f0*/  FSETP.GT.AND P0, PT, |R6|, 1.469367938527859385e-39, PT ;  /* 0x001000000600780b */ /* 0x000fe20003f04200 */
[----:B------:R-:W-:-:S04]  /*9a00*/  IMAD R6, R9, UR9, R12 ;  /* 0x0000000909067c24 */ /* 0x000fc8000f8e020c */
[--C-:B------:R-:W-:Y:S02]  /*9a10*/  IMAD R7, R6, UR8, R13.reuse ;  /* 0x0000000806077c24 */ /* 0x100fe4000f8e020d */
[----:B------:R-:W-:Y:S02]  /*9a20*/  IMAD R6, R18, UR8, R13 ;  /* 0x0000000812067c24 */ /* 0x000fe4000f8e020d */
[----:B-1----:R-:W-:-:S04]  /*9a30*/  IMAD R12, R17, UR9, R12 ;  /* 0x00000009110c7c24 */ /* 0x002fc8000f8e020c */
[----:B------:R-:W-:Y:S01]  /*9a40*/  IMAD R13, R12, UR8, R13 ;  /* 0x000000080c0d7c24 */ /* 0x000fe2000f8e020d */
[----:B------:R-:W-:Y:S06]  /*9a50*/  @P0 BRA P1, `(.L_x_466) ;  /* 0x0000000000200947 */ /* 0x000fec0000800000 */
[----:B------:R-:W0:Y:S01]  /*9a60*/  LDCU.64 UR6, c[0x0][0x3d8] ;  /* 0x00007b00ff0677ac */ /* 0x000e220008000a00 */
[----:B------:R-:W-:Y:S01]  /*9a70*/  IMAD.MOV.U32 R20, RZ, RZ, R14 ;  /* 0x000000ffff147224 */ /* 0x000fe200078e000e */
[----:B------:R-:W-:Y:S01]  /*9a80*/  MOV R16, 0x9ac0 ;  /* 0x00009ac000107802 */ /* 0x000fe20000000f00 */
[----:B0-----:R-:W-:Y:S02]  /*9a90*/  IMAD.U32 R18, RZ, RZ, UR6 ;  /* 0x00000006ff127e24 */ /* 0x001fe4000f8e00ff */
[----:B------:R-:W-:-:S07]  /*9aa0*/  IMAD.U32 R17, RZ, RZ, UR7 ;  /* 0x00000007ff117e24 */ /* 0x000fce000f8e00ff */
[----:B------:R-:W-:Y:S05]  /*9ab0*/  CALL.REL.NOINC `($__internal_2_$__cuda_sm20_div_rn_f64_full) ;  /* 0x0000003c00c87944 */ /* 0x000fea0003c00000 */
[----:B------:R-:W-:Y:S01]  /*9ac0*/  IMAD.MOV.U32 R4, RZ, RZ, R18 ;  /* 0x000000ffff047224 */ /* 0x000fe200078e0012 */
[----:B------:R-:W-:-:S07]  /*9ad0*/  MOV R5, R15 ;  /* 0x0000000f00057202 */ /* 0x000fce0000000f00 */
.L_x_466:
[----:B------:R-:W-:Y:S05]  /*9ae0*/  BSYNC.RECONVERGENT B1 ;  /* 0x0000000000017941 */ /* 0x000fea0003800200 */
.L_x_465:
        /* <DEDUP_REMOVED lines=29> */
.L_x_468:
[----:B------:R-:W-:Y:S05]  /*9cc0*/  BSYNC.RECONVERGENT B1 ;  /* 0x0000000000017941 */ /* 0x000fea0003800200 */
.L_x_467:
[----:B------:R-:W2:Y:S01]  /*9cd0*/  LDG.E.64 R36, desc[UR4][R36.64] ;  /* 0x0000000424247981 */ /* 0x000ea2000c1e1b00 */
[----:B------:R-:W0:Y:S01]  /*9ce0*/  LDCU UR6, c[0x0][0x3dc] ;  /* 0x00007b80ff0677ac */ /* 0x000e220008000800 */
[----:B------:R-:W1:Y:S01]  /*9cf0*/  LDC.64 R16, c[0x0][0x3d8] ;  /* 0x0000f600ff107b82 */ /* 0x000e620000000a00 */
[----:B------:R-:W-:Y:S01]  /*9d00*/  IMAD.MOV.U32 R12, RZ, RZ, 0x1 ;  /* 0x00000001ff0c7424 */ /* 0x000fe200078e00ff */
        /* <DEDUP_REMOVED lines=23> */
.L_x_470:
[----:B------:R-:W-:Y:S05]  /*9e80*/  BSYNC.RECONVERGENT B1 ;  /* 0x0000000000017941 */ /* 0x000fea0003800200 */
.L_x_469:
        /* <DEDUP_REMOVED lines=29> */
.L_x_472:
[----:B------:R-:W-:Y:S05]  /*a060*/  BSYNC.RECONVERGENT B1 ;  /* 0x0000000000017941 */ /* 0x000fea0003800200 */
.L_x_471:
        /* <DEDUP_REMOVED lines=29> */
.L_x_474:
[----:B------:R-:W-:Y:S05]  /*a240*/  BSYNC.RECONVERGENT B1 ;  /* 0x0000000000017941 */ /* 0x000fea0003800200 */
.L_x_473:
        /* <DEDUP_REMOVED lines=29> */
.L_x_476:
[----:B------:R-:W-:Y:S05]  /*a420*/  BSYNC.RECONVERGENT B1 ;  /* 0x0000000000017941 */ /* 0x000fea0003800200 */
.L_x_475:
        /* <DEDUP_REMOVED lines=26> */
[----:B------:R-:W-:Y:S05]  /*a5d0*/  CALL.REL.NOINC `($_Z15weno_derivativePdS_S_S_S_S_PKdiiiddd$__internal_accurate_pow) ;  /* 0x0000003800947944 */ /* 0x000fea0003c00000 */
[----:B------:R-:W-:Y:S05]  /*a5e0*/  BSYNC.RECONVERGENT B0 ;  /* 0x0000000000007941 */ /* 0x000fea0003800200 */
.L_x_477:
        /* <DEDUP_REMOVED lines=18> */
.L_x_479:
[----:B------:R-:W-:Y:S05]  /*a710*/  BSYNC.RECONVERGENT B0 ;  /* 0x0000000000007941 */ /* 0x000fea0003800200 */
.L_x_478:
        /* <DEDUP_REMOVED lines=12> */
.L_x_480:
        /* <DEDUP_REMOVED lines=16> */
.L_x_482:
[----:B------:R-:W-:Y:S05]  /*a8e0*/  BSYNC.RECONVERGENT B0 ;  /* 0x0000000000007941 */ /* 0x000fea0003800200 */
.L_x_481:
        /* <DEDUP_REMOVED lines=10> */
[----:B------:R-:W-:Y:S05]  /*a990*/  CALL.REL.NOINC `($_Z15weno_derivativePdS_S_S_S_S_PKdiiiddd$__internal_accurate_pow) ;  /* 0x0000003400a47944 */ /* 0x000fea0003c00000 */
[----:B------:R-:W-:Y:S05]  /*a9a0*/  BSYNC.RECONVERGENT B0 ;  /* 0x0000000000007941 */ /* 0x000fea0003800200 */
.L_x_483:
        /* <DEDUP_REMOVED lines=16> */
.L_x_485:
[----:B------:R-:W-:Y:S05]  /*aab0*/  BSYNC.RECONVERGENT B0 ;  /* 0x0000000000007941 */ /* 0x000fea0003800200 */
.L_x_484:
        /* <DEDUP_REMOVED lines=12> */
.L_x_486:
        /* <DEDUP_REMOVED lines=16> */
.L_x_488:
[----:B------:R-:W-:Y:S05]  /*ac80*/  BSYNC.RECONVERGENT B0 ;  /* 0x0000000000007941 */ /* 0x000fea0003800200 */
.L_x_487:
        /* <DEDUP_REMOVED lines=12> */
.L_x_489:
        /* <DEDUP_REMOVED lines=17> */
.L_x_491:
[----:B------:R-:W-:Y:S05]  /*ae60*/  BSYNC.RECONVERGENT B0 ;  /* 0x0000000000007941 */ /* 0x000fea0003800200 */
.L_x_490:
        /* <DEDUP_REMOVED lines=10> */
[----:B------:R-:W-:Y:S05]  /*af10*/  CALL.REL.NOINC `($_Z15weno_derivativePdS_S_S_S_S_PKdiiiddd$__internal_accurate_pow) ;  /* 0x0000003000447944 */ /* 0x000fea0003c00000 */
[----:B------:R-:W-:Y:S05]  /*af20*/  BSYNC.RECONVERGENT B0 ;  /* 0x0000000000007941 */ /* 0x000fea0003800200 */
.L_x_492:
        /* <DEDUP_REMOVED lines=14> */
.L_x_494:
[----:B------:R-:W-:Y:S05]  /*b010*/  BSYNC.RECONVERGENT B0 ;  /* 0x0000000000007941 */ /* 0x000fea0003800200 */
.L_x_493:
        /* <DEDUP_REMOVED lines=14> */
.L_x_495:
        /* <DEDUP_REMOVED lines=14> */
.L_x_497:
[----:B------:R-:W-:Y:S05]  /*b1e0*/  BSYNC.RECONVERGENT B0 ;  /* 0x0000000000007941 */ /* 0x000fea0003800200 */
.L_x_496:
        /* <DEDUP_REMOVED lines=22> */
[----:B------:R-:W-:-:S07]  /*b350*/  MOV R14, R18 ;  /* 0x00000012000e7202 */ /* 0x000fce0000000f00 */
.L_x_499:
[----:B------:R-:W-:Y:S05]  /*b360*/  BSYNC.RECONVERGENT B1 ;  /* 0x0000000000017941 */ /* 0x000fea0003800200 */
.L_x_498:
        /* <DEDUP_REMOVED lines=9> */
[----:B------:R-:W-:Y:S05]  /*b400*/  CALL.REL.NOINC `($_Z15weno_derivativePdS_S_S_S_S_PKdiiiddd$__internal_accurate_pow) ;  /* 0x0000002c00087944 */ /* 0x000fea0003c00000 */
[----:B------:R-:W-:Y:S05]  /*b410*/  BSYNC.RECONVERGENT B0 ;  /* 0x0000000000007941 */ /* 0x000fea0003800200 */
.L_x_500:
        /* <DEDUP_REMOVED lines=14> */
.L_x_502:
[----:B------:R-:W-:Y:S05]  /*b500*/  BSYNC.RECONVERGENT B0 ;  /* 0x0000000000007941 */ /* 0x000fea0003800200 */
.L_x_501:
        /* <DEDUP_REMOVED lines=23> */
.L_x_504:
[----:B------:R-:W-:Y:S05]  /*b680*/  BSYNC.RECONVERGENT B1 ;  /* 0x0000000000017941 */ /* 0x000fea0003800200 */
.L_x_503:
        /* <DEDUP_REMOVED lines=9> */
[----:B------:R-:W-:Y:S05]  /*b720*/  CALL.REL.NOINC `($_Z15weno_derivativePdS_S_S_S_S_PKdiiiddd$__internal_accurate_pow) ;  /* 0x0000002800407944 */ /* 0x000fea0003c00000 */
[----:B------:R-:W-:Y:S05]  /*b730*/  BSYNC.RECONVERGENT B0 ;  /* 0x0000000000007941 */ /* 0x000fea0003800200 */
.L_x_505:
        /* <DEDUP_REMOVED lines=14> */
.L_x_507:
[----:B------:R-:W-:Y:S05]  /*b820*/  BSYNC.RECONVERGENT B0 ;  /* 0x0000000000007941 */ /* 0x000fea0003800200 */
.L_x_506:
        /* <DEDUP_REMOVED lines=23> */
.L_x_509:
[----:B------:R-:W-:Y:S05]  /*b9a0*/  BSYNC.RECONVERGENT B1 ;  /* 0x0000000000017941 */ /* 0x000fea0003800200 */
.L_x_508:
        /* <DEDUP_REMOVED lines=27> */
.L_x_511:
[----:B------:R-:W-:Y:S05]  /*bb60*/  BSYNC.RECONVERGENT B1 ;  /* 0x0000000000017941 */ /* 0x000fea0003800200 */
.L_x_510:
        /* <DEDUP_REMOVED lines=25> */
.L_x_513:
[----:B------:R-:W-:Y:S05]  /*bd00*/  BSYNC.RECONVERGENT B1 ;  /* 0x0000000000017941 */ /* 0x000fea0003800200 */
.L_x_512:
        /* <DEDUP_REMOVED lines=24> */
.L_x_515:
[----:B------:R-:W-:Y:S05]  /*be90*/  BSYNC.RECONVERGENT B1 ;  /* 0x0000000000017941 */ /* 0x000fea0003800200 */
.L_x_514:
        /* <DEDUP_REMOVED lines=11> */
[C---:B------:R-:W-:Y:S01]  /*bf50*/  DMUL R4, R34.reuse, -UR8 ;  /* 0x8000000822047c28 */ /* 0x040fe20008000000 */
[----:B------:R-:W-:Y:S01]  /*bf60*/  UMOV UR9, 0x3feaaaaa ;  /* 0x3feaaaaa00097882 */ /* 0x000fe20000000000 */
[----:B------:R-:W-:Y:S01]  /*bf70*/  DFMA R22, R34, -UR6, R22 ;  /* 0x8000000622167c2b */ /* 0x000fe20008000016 */
[----:B------:R-:W-:Y:S01]  /*bf80*/  UMOV UR7, 0x3ffd5555 ;  /* 0x3ffd555500077882 */ /* 0x000fe20000000000 */
[----:B------:R-:W-:Y:S02]  /*bf90*/  DFMA R24, R12, R14, R24 ;  /* 0x0000000e0c18722b */ /* 0x000fe40000000018 */
[----:B------:R-:W-:Y:S02]  /*bfa0*/  DADD R12, R8, R36 ;  /* 0x00000000080c7229 */ /* 0x000fe40000000024 */
[----:B------:R-:W-:Y:S01]  /*bfb0*/  DFMA R26, R38, UR8, R26 ;  /* 0x00000008261a7c2b */ /* 0x000fe2000800001a */
[----:B------:R-:W-:Y:S01]  /*bfc0*/  UMOV UR8, 0x55555555 ;  /* 0x5555555500087882 */ /* 0x000fe20000000000 */
[----:B------:R-:W-:-:S02]  /*bfd0*/  UMOV UR9, 0x3fd55555 ;  /* 0x3fd5555500097882 */ /* 0x000fc40000000000 */
[----:B------:R-:W-:Y:S01]  /*bfe0*/  DFMA R8, R32, UR8, R4 ;  /* 0x0000000820087c2b */ /* 0x000fe20008000004 */
[----:B0-----:R-:W-:Y:S01]  /*bff0*/  IMAD.WIDE R14, R0, 0x8, R16 ;  /* 0x00000008000e7825 */ /* 0x001fe200078e0210 */
[----:B------:R-:W-:Y:S01]  /*c000*/  DADD R18, -RZ, |R12| ;  /* 0x00000000ff127229 */ /* 0x000fe2000000050c */
[----:B------:R-:W-:Y:S01]  /*c010*/  MOV R16, 0xc080 ;  /* 0x0000c08000107802 */ /* 0x000fe20000000f00 */
[----:B------:R-:W-:Y:S02]  /*c020*/  DADD R28, -R28, R26 ;  /* 0x000000001c1c7229 */ /* 0x000fe4000000011a */
[----:B------:R-:W-:Y:S01]  /*c030*/  DFMA R4, R38, UR8, R22 ;  /* 0x0000000826047c2b */ /* 0x000fe20008000016 */
[----:B------:R0:W-:Y:S01]  /*c040*/  STG.E.64 desc[UR4][R14.64], R24 ;  /* 0x000000180e007986 */ /* 0x0001e2000c101b04 */
[----:B------:R-:W-:-:S04]  /*c050*/  DFMA R8, R36, UR6, R8 ;  /* 0x0000000624087c2b */ /* 0x000fc80008000008 */
[----:B0-----:R-:W-:-:S07]  /*c060*/  IMAD.MOV.U32 R15, RZ, RZ, R19 ;  /* 0x000000ffff0f7224 */ /* 0x001fce00078e0013 */
[----:B------:R-:W-:Y:S05]  /*c070*/  CALL.REL.NOINC `($_Z15weno_derivativePdS_S_S_S_S_PKdiiiddd$__internal_accurate_pow) ;  /* 0x0000001c00ec7944 */ /* 0x000fea0003c00000 */
[----:B------:R-:W-:Y:S05]  /*c080*/  BSYNC.RECONVERGENT B0 ;  /* 0x0000000000007941 */ /* 0x000fea0003800200 */
.L_x_516:
        /* <DEDUP_REMOVED lines=18> */
.L_x_518:
[----:B------:R-:W-:Y:S05]  /*c1b0*/  BSYNC.RECONVERGENT B0 ;  /* 0x0000000000007941 */ /* 0x000fea0003800200 */
.L_x_517:
        /* <DEDUP_REMOVED lines=12> */
.L_x_519:
        /* <DEDUP_REMOVED lines=15> */
.L_x_521:
[----:B------:R-:W-:Y:S05]  /*c370*/  BSYNC.RECONVERGENT B0 ;  /* 0x0000000000007941 */ /* 0x000fea0003800200 */
.L_x_520:
        /* <DEDUP_REMOVED lines=13> */
.L_x_522:
        /* <DEDUP_REMOVED lines=16> */
.L_x_524:
[----:B------:R-:W-:Y:S05]  /*c550*/  BSYNC.RECONVERGENT B0 ;  /* 0x0000000000007941 */ /* 0x000fea0003800200 */
.L_x_523:
        /* <DEDUP_REMOVED lines=12> */
.L_x_525:
        /* <DEDUP_REMOVED lines=15> */
.L_x_527:
[----:B------:R-:W-:Y:S05]  /*c710*/  BSYNC.RECONVERGENT B0 ;  /* 0x0000000000007941 */ /* 0x000fea0003800200 */
.L_x_526:
        /* <DEDUP_REMOVED lines=13> */
.L_x_528:
        /* <DEDUP_REMOVED lines=17> */
.L_x_530:
[----:B------:R-:W-:Y:S05]  /*c900*/  BSYNC.RECONVERGENT B0 ;  /* 0x0000000000007941 */ /* 0x000fea0003800200 */
.L_x_529:
        /* <DEDUP_REMOVED lines=12> */
.L_x_531:
        /* <DEDUP_REMOVED lines=14> */
.L_x_533:
[----:B------:R-:W-:Y:S05]  /*cab0*/  BSYNC.RECONVERGENT B0 ;  /* 0x0000000000007941 */ /* 0x000fea0003800200 */
.L_x_532:
        /* <DEDUP_REMOVED lines=11> */
[----:B------:R-:W-:-:S10]  /*cb70*/  MOV R18, R14 ;  /* 0x0000000e00127202 */ /* 0x000fd40000000f00 */
[----:B------:R-:W-:Y:S05]  /*cb80*/  CALL.REL.NOINC `($_Z15weno_derivativePdS_S_S_S_S_PKdiiiddd$__internal_accurate_pow) ;  /* 0x0000001400287944 */ /* 0x000fea0003c00000 */
[----:B------:R-:W-:Y:S05]  /*cb90*/  BSYNC.RECONVERGENT B0 ;  /* 0x0000000000007941 */ /* 0x000fea0003800200 */
.L_x_534:
        /* <DEDUP_REMOVED lines=14> */
.L_x_536:
[----:B------:R-:W-:Y:S05]  /*cc80*/  BSYNC.RECONVERGENT B0 ;  /* 0x0000000000007941 */ /* 0x000fea0003800200 */
.L_x_535:
        /* <DEDUP_REMOVED lines=22> */
[----:B------:R-:W-:Y:S05]  /*cdf0*/  CALL.REL.NOINC `($__internal_2_$__cuda_sm20_div_rn_f64_full) ;  /* 0x0000000800f87944 */ /* 0x000fea0003c00000 */
[----:B------:R-:W-:-:S07]  /*ce00*/  IMAD.MOV.U32 R19, RZ, RZ, R15 ;  /* 0x000000ffff137224 */ /* 0x000fce00078e000f */
.L_x_538:
[----:B------:R-:W-:Y:S05]  /*ce10*/  BSYNC.RECONVERGENT B1 ;  /* 0x0000000000017941 */ /* 0x000fea0003800200 */
.L_x_537:
        /* <DEDUP_REMOVED lines=9> */
[----:B------:R-:W-:Y:S05]  /*ceb0*/  CALL.REL.NOINC `($_Z15weno_derivativePdS_S_S_S_S_PKdiiiddd$__internal_accurate_pow) ;  /* 0x00000010005c7944 */ /* 0x000fea0003c00000 */
[----:B------:R-:W-:Y:S05]  /*cec0*/  BSYNC.RECONVERGENT B0 ;  /* 0x0000000000007941 */ /* 0x000fea0003800200 */
.L_x_539:
        /* <DEDUP_REMOVED lines=14> */
.L_x_541:
[----:B------:R-:W-:Y:S05]  /*cfb0*/  BSYNC.RECONVERGENT B0 ;  /* 0x0000000000007941 */ /* 0x000fea0003800200 */
.L_x_540:
        /* <DEDUP_REMOVED lines=22> */
[----:B------:R-:W-:Y:S05]  /*d120*/  CALL.REL.NOINC `($__internal_2_$__cuda_sm20_div_rn_f64_full) ;  /* 0x00000008002c7944 */ /* 0x000fea0003c00000 */
[----:B------:R-:W-:-:S07]  /*d130*/  IMAD.MOV.U32 R19, RZ, RZ, R15 ;  /* 0x000000ffff137224 */ /* 0x000fce00078e000f */
.L_x_543:
[----:B------:R-:W-:Y:S05]  /*d140*/  BSYNC.RECONVERGENT B1 ;  /* 0x0000000000017941 */ /* 0x000fea0003800200 */
.L_x_542:
        /* <DEDUP_REMOVED lines=9> */
[----:B------:R-:W-:Y:S05]  /*d1e0*/  CALL.REL.NOINC `($_Z15weno_derivativePdS_S_S_S_S_PKdiiiddd$__internal_accurate_pow) ;  /* 0x0000000c00907944 */ /* 0x000fea0003c00000 */
[----:B------:R-:W-:Y:S05]  /*d1f0*/  BSYNC.RECONVERGENT B0 ;  /* 0x0000000000007941 */ /* 0x000fea0003800200 */
.L_x_544:
        /* <DEDUP_REMOVED lines=14> */
.L_x_546:
[----:B------:R-:W-:Y:S05]  /*d2e0*/  BSYNC.RECONVERGENT B0 ;  /* 0x0000000000007941 */ /* 0x000fea0003800200 */
.L_x_545:
        /* <DEDUP_REMOVED lines=22> */
[----:B------:R-:W-:Y:S05]  /*d450*/  CALL.REL.NOINC `($__internal_2_$__cuda_sm20_div_rn_f64_full) ;  /* 0x0000000400607944 */ /* 0x000fea0003c00000 */
[----:B------:R-:W-:-:S07]  /*d460*/  IMAD.MOV.U32 R19, RZ, RZ, R15 ;  /* 0x000000ffff137224 */ /* 0x000fce00078e000f */
.L_x_548:
[----:B------:R-:W-:Y:S05]  /*d470*/  BSYNC.RECONVERGENT B1 ;  /* 0x0000000000017941 */ /* 0x000fea0003800200 */
.L_x_547:
        /* <DEDUP_REMOVED lines=25> */
[----:B------:R-:W-:Y:S01]  /*d610*/  IMAD.MOV.U32 R22, RZ, RZ, R18 ;  /* 0x000000ffff167224 */ /* 0x000fe200078e0012 */
[----:B------:R-:W-:-:S07]  /*d620*/  MOV R23, R15 ;  /* 0x0000000f00177202 */ /* 0x000fce0000000f00 */
.L_x_550:
[----:B------:R-:W-:Y:S05]  /*d630*/  BSYNC.RECONVERGENT B1 ;  /* 0x0000000000017941 */ /* 0x000fea0003800200 */
.L_x_549:
        /* <DEDUP_REMOVED lines=25> */
.L_x_552:
[----:B------:R-:W-:Y:S05]  /*d7d0*/  BSYNC.RECONVERGENT B1 ;  /* 0x0000000000017941 */ /* 0x000fea0003800200 */
.L_x_551:
        /* <DEDUP_REMOVED lines=23> */
[----:B------:R-:W-:-:S07]  /*d950*/  IMAD.MOV.U32 R14, RZ, RZ, R18 ;  /* 0x000000ffff0e7224 */ /* 0x000fce00078e0012 */
.L_x_554:
[----:B------:R-:W-:Y:S05]  /*d960*/  BSYNC.RECONVERGENT B1 ;  /* 0x0000000000017941 */ /* 0x000fea0003800200 */
.L_x_553:
[----:B------:R-:W0:Y:S01]  /*d970*/  LDC.64 R2, c[0x0][0x3a8] ;  /* 0x0000ea00ff027b82 */ /* 0x000e220000000a00 */
[----:B------:R-:W-:-:S08]  /*d980*/  DMUL R4, R4, R6 ;  /* 0x0000000604047228 */ /* 0x000fd00000000000 */
[----:B------:R-:W-:-:S08]  /*d990*/  DFMA R4, R8, R22, R4 ;  /* 0x000000160804722b */ /* 0x000fd00000000004 */
[----:B------:R-:W-:Y:S01]  /*d9a0*/  DFMA R4, R28, R14, R4 ;  /* 0x0000000e1c04722b */ /* 0x000fe20000000004 */
[----:B0-----:R-:W-:-:S06]  /*d9b0*/  IMAD.WIDE R2, R0, 0x8, R2 ;  /* 0x0000000800027825 */ /* 0x001fcc00078e0202 */
[----:B------:R-:W-:Y:S01]  /*d9c0*/  STG.E.64 desc[UR4][R2.64], R4 ;  /* 0x0000000402007986 */ /* 0x000fe2000c101b04 */
[----:B------:R-:W-:Y:S05]  /*d9d0*/  EXIT ;  /* 0x000000000000794d */ /* 0x000fea0003800000 */
        .weak           $__internal_2_$__cuda_sm20_div_rn_f64_full
        .type           $__internal_2_$__cuda_sm20_div_rn_f64_full,@function
        .size           $__internal_2_$__cuda_sm20_div_rn_f64_full,($_Z15weno_derivativePdS_S_S_S_S_PKdiiiddd$__internal_accurate_pow - $__internal_2_$__cuda_sm20_div_rn_f64_full)
$__internal_2_$__cuda_sm20_div_rn_f64_full:
[----:B------:R-:W-:Y:S01]  /*d9e0*/  IMAD.MOV.U32 R53, RZ, RZ, R15 ;  /* 0x000000ffff357224 */ /* 0x000fe200078e000f */
[C---:B------:R-:W-:Y:S01]  /*d9f0*/  FSETP.GEU.AND P2, PT, |R17|.reuse, 1.469367938527859385e-39, PT ;  /* 0x001000001100780b */ /* 0x040fe20003f4e200 */
[--C-:B------:R-:W-:Y:S01]  /*da00*/  IMAD.MOV.U32 R48, RZ, RZ, R18.reuse ;  /* 0x000000ffff307224 */ /* 0x100fe200078e0012 */
[----:B------:R-:W-:Y:S01]  /*da10*/  LOP3.LUT R15, R17, 0x800fffff, RZ, 0xc0, !PT ;  /* 0x800fffff110f7812 */ /* 0x000fe200078ec0ff */
[----:B------:R-:W-:Y:S01]  /*da20*/  IMAD.MOV.U32 R49, RZ, RZ, R17 ;  /* 0x000000ffff317224 */ /* 0x000fe200078e0011 */
[----:B------:R-:W-:Y:S01]  /*da30*/  FSETP.GEU.AND P0, PT, |R53|, 1.469367938527859385e-39, PT ;  /* 0x001000003500780b */ /* 0x000fe20003f0e200 */
[----:B------:R-:W-:Y:S01]  /*da40*/  IMAD.MOV.U32 R50, RZ, RZ, R18 ;  /* 0x000000ffff327224 */ /* 0x000fe200078e0012 */
[----:B------:R-:W-:Y:S01]  /*da50*/  MOV R52, R20 ;  /* 0x0000001400347202 */ /* 0x000fe20000000f00 */
[----:B------:R-:W-:Y:S01]  /*da60*/  IMAD.MOV.U32 R54, RZ, RZ, 0x1 ;  /* 0x00000001ff367424 */ /* 0x000fe200078e00ff */
[----:B------:R-:W-:Y:S01]  /*da70*/  LOP3.LUT R51, R15, 0x3ff00000, RZ, 0xfc, !PT ;  /* 0x3ff000000f337812 */ /* 0x000fe200078efcff */
[----:B------:R-:W-:Y:S01]  /*da80*/  BSSY.RECONVERGENT B0, `(.L_x_555) ;  /* 0x0000056000007945 */ /* 0x000fe20003800200 */
[----:B------:R-:W-:-:S02]  /*da90*/  LOP3.LUT R15, R53, 0x7ff00000, RZ, 0xc0, !PT ;  /* 0x7ff00000350f7812 */ /* 0x000fc400078ec0ff */
[----:B------:R-:W-:Y:S01]  /*daa0*/  LOP3.LUT R18, R17, 0x7ff00000, RZ, 0xc0, !PT ;  /* 0x7ff0000011127812 */ /* 0x000fe200078ec0ff */
[----:B------:R-:W-:Y:S01]  /*dab0*/  @!P2 DMUL R50, R48, 8.98846567431157953865e+307 ;  /* 0x7fe000003032a828 */ /* 0x000fe20000000000 */
[----:B------:R-:W-:Y:S01]  /*dac0*/  IMAD.MOV.U32 R17, RZ, RZ, 0x1ca00000 ;  /* 0x1ca00000ff117424 */ /* 0x000fe200078e00ff */
[----:B------:R-:W-:Y:S02]  /*dad0*/  MOV R56, R52 ;  /* 0x0000003400387202 */ /* 0x000fe40000000f00 */
[----:B------:R-:W-:Y:S01]  /*dae0*/  @!P0 LOP3.LUT R20, R49, 0x7ff00000, RZ, 0xc0, !PT ;  /* 0x7ff0000031148812 */ /* 0x000fe200078ec0ff */
[----:B------:R-:W-:Y:S01]  /*daf0*/  @!P0 IMAD.MOV.U32 R58, RZ, RZ, RZ ;  /* 0x000000ffff3a8224 */ /* 0x000fe200078e00ff */
[----:B------:R-:W0:Y:S01]  /*db00*/  MUFU.RCP64H R55, R51 ;  /* 0x0000003300377308 */ /* 0x000e220000001800 */
[C---:B------:R-:W-:Y:S02]  /*db10*/  ISETP.GE.U32.AND P4, PT, R15.reuse, R18, PT ;  /* 0x000000120f00720c */ /* 0x040fe40003f86070 */
[----:B------:R-:W-:-:S02]  /*db20*/  @!P0 ISETP.GE.U32.AND P3, PT, R15, R20, PT ;  /* 0x000000140f00820c */ /* 0x000fc40003f66070 */
[C---:B------:R-:W-:Y:S02]  /*db30*/  SEL R19, R17.reuse, 0x63400000, !P4 ;  /* 0x6340000011137807 */ /* 0x040fe40006000000 */
[----:B------:R-:W-:Y:S02]  /*db40*/  @!P0 SEL R20, R17, 0x63400000, !P3 ;  /* 0x6340000011148807 */ /* 0x000fe40005800000 */
[----:B------:R-:W-:Y:S01]  /*db50*/  LOP3.LUT R57, R19, 0x800fffff, R53, 0xf8, !PT ;  /* 0x800fffff13397812 */ /* 0x000fe200078ef835 */
[----:B------:R-:W-:Y:S01]  /*db60*/  IMAD.MOV.U32 R19, RZ, RZ, R15 ;  /* 0x000000ffff137224 */ /* 0x000fe200078e000f */
[----:B------:R-:W-:Y:S02]  /*db70*/  @!P0 LOP3.LUT R20, R20, 0x80000000, R53, 0xf8, !PT ;  /* 0x8000000014148812 */ /* 0x000fe400078ef835 */
[----:B------:R-:W-:Y:S02]  /*db80*/  @!P2 LOP3.LUT R18, R51, 0x7ff00000, RZ, 0xc0, !PT ;  /* 0x7ff000003312a812 */ /* 0x000fe400078ec0ff */
[----:B------:R-:W-:-:S06]  /*db90*/  @!P0 LOP3.LUT R59, R20, 0x100000, RZ, 0xfc, !PT ;  /* 0x00100000143b8812 */ /* 0x000fcc00078efcff */
[----:B------:R-:W-:Y:S02]  /*dba0*/  @!P0 DFMA R56, R56, 2, -R58 ;  /* 0x400000003838882b */ /* 0x000fe4000000083a */
[----:B0-----:R-:W-:-:S08]  /*dbb0*/  DFMA R58, R54, -R50, 1 ;  /* 0x3ff00000363a742b */ /* 0x001fd00000000832 */
[----:B------:R-:W-:Y:S01]  /*dbc0*/  DFMA R58, R58, R58, R58 ;  /* 0x0000003a3a3a722b */ /* 0x000fe2000000003a */
[----:B------:R-:W-:-:S05]  /*dbd0*/  @!P0 LOP3.LUT R19, R57, 0x7ff00000, RZ, 0xc0, !PT ;  /* 0x7ff0000039138812 */ /* 0x000fca00078ec0ff */
[----:B------:R-:W-:Y:S02]  /*dbe0*/  VIADD R20, R19, 0xffffffff ;  /* 0xffffffff13147836 */ /* 0x000fe40000000000 */
[----:B------:R-:W-:-:S03]  /*dbf0*/  DFMA R54, R54, R58, R54 ;  /* 0x0000003a3636722b */ /* 0x000fc60000000036 */
[----:B------:R-:W-:Y:S01]  /*dc00*/  ISETP.GT.U32.AND P0, PT, R20, 0x7feffffe, PT ;  /* 0x7feffffe1400780c */ /* 0x000fe20003f04070 */
[----:B------:R-:W-:-:S04]  /*dc10*/  VIADD R20, R18, 0xffffffff ;  /* 0xffffffff12147836 */ /* 0x000fc80000000000 */
[----:B------:R-:W-:Y:S01]  /*dc20*/  DFMA R60, R54, -R50, 1 ;  /* 0x3ff00000363c742b */ /* 0x000fe20000000832 */
[----:B------:R-:W-:-:S07]  /*dc30*/  ISETP.GT.U32.OR P0, PT, R20, 0x7feffffe, P0 ;  /* 0x7feffffe1400780c */ /* 0x000fce0000704470 */
[----:B------:R-:W-:-:S08]  /*dc40*/  DFMA R60, R54, R60, R54 ;  /* 0x0000003c363c722b */ /* 0x000fd00000000036 */
[----:B------:R-:W-:-:S08]  /*dc50*/  DMUL R58, R60, R56 ;  /* 0x000000383c3a7228 */ /* 0x000fd00000000000 */
[----:B------:R-:W-:-:S08]  /*dc60*/  DFMA R54, R58, -R50, R56 ;  /* 0x800000323a36722b */ /* 0x000fd00000000038 */
[----:B------:R-:W-:Y:S01]  /*dc70*/  DFMA R54, R60, R54, R58 ;  /* 0x000000363c36722b */ /* 0x000fe2000000003a */
[----:B------:R-:W-:Y:S10]  /*dc80*/  @P0 BRA `(.L_x_556) ;  /* 0x0000000000740947 */ /* 0x000ff40003800000 */
        /* <DEDUP_REMOVED lines=29> */
.L_x_556:
        /* <DEDUP_REMOVED lines=17> */
.L_x_559:
[----:B------:R-:W-:Y:S01]  /*df70*/  LOP3.LUT R15, R49, 0x80000, RZ, 0xfc, !PT ;  /* 0x00080000310f7812 */ /* 0x000fe200078efcff */
[----:B------:R-:W-:-:S04]  /*df80*/  IMAD.MOV.U32 R58, RZ, RZ, R48 ;  /* 0x000000ffff3a7224 */ /* 0x000fc800078e0030 */
[----:B------:R-:W-:Y:S01]  /*df90*/  IMAD.MOV.U32 R59, RZ, RZ, R15 ;  /* 0x000000ffff3b7224 */ /* 0x000fe200078e000f */
[----:B------:R-:W-:Y:S06]  /*dfa0*/  BRA `(.L_x_557) ;  /* 0x00000000000c7947 */ /* 0x000fec0003800000 */
.L_x_558:
[----:B------:R-:W-:Y:S01]  /*dfb0*/  LOP3.LUT R15, R53, 0x80000, RZ, 0xfc, !PT ;  /* 0x00080000350f7812 */ /* 0x000fe200078efcff */
[----:B------:R-:W-:-:S04]  /*dfc0*/  IMAD.MOV.U32 R58, RZ, RZ, R52 ;  /* 0x000000ffff3a7224 */ /* 0x000fc800078e0034 */
[----:B------:R-:W-:-:S07]  /*dfd0*/  IMAD.MOV.U32 R59, RZ, RZ, R15 ;  /* 0x000000ffff3b7224 */ /* 0x000fce00078e000f */
.L_x_557:
[----:B------:R-:W-:Y:S05]  /*dfe0*/  BSYNC.RECONVERGENT B0 ;  /* 0x0000000000007941 */ /* 0x000fea0003800200 */
.L_x_555:
[----:B------:R-:W-:Y:S01]  /*dff0*/  IMAD.MOV.U32 R17, RZ, RZ, 0x0 ;  /* 0x00000000ff117424 */ /* 0x000fe200078e00ff */
[----:B------:R-:W-:Y:S01]  /*e000*/  MOV R18, R58 ;  /* 0x0000003a00127202 */ /* 0x000fe20000000f00 */
[----:B------:R-:W-:Y:S02]  /*e010*/  IMAD.MOV.U32 R15, RZ, RZ, R59 ;  /* 0x000000ffff0f7224 */ /* 0x000fe400078e003b */
[----:B------:R-:W-:Y:S05]  /*e020*/  RET.REL.NODEC R16 `(_Z15weno_derivativePdS_S_S_S_S_PKdiiiddd) ;  /* 0xffffff1c10f47950 */ /* 0x000fea0003c3ffff */
        .type           $_Z15weno_derivativePdS_S_S_S_S_PKdiiiddd$__internal_accurate_pow,@function
        .size           $_Z15weno_derivativePdS_S_S_S_S_PKdiiiddd$__internal_accurate_pow,(.L_x_566 - $_Z15weno_derivativePdS_S_S_S_S_PKdiiiddd$__internal_accurate_pow)
$_Z15weno_derivativePdS_S_S_S_S_PKdiiiddd$__internal_accurate_pow:
        /* <DEDUP_REMOVED lines=25> */
[----:B0-----:R-:W-:Y:S01]  /*e1c0*/  DFMA R52, -R56, R18, 1 ;  /* 0x3ff000003834742b */ /* 0x001fe20000000112 */
[----:B------:R-:W-:Y:S01]  /*e1d0*/  MOV R56, 0x41ad3b5a ;  /* 0x41ad3b5a00387802 */ /* 0x000fe20000000f00 */
[----:B------:R-:W-:-:S06]  /*e1e0*/  IMAD.MOV.U32 R57, RZ, RZ, 0x3ed0f5d2 ;  /* 0x3ed0f5d2ff397424 */ /* 0x000fcc00078e00ff */
[----:B------:R-:W-:-:S08]  /*e1f0*/  DFMA R52, R52, R52, R52 ;  /* 0x000000343434722b */ /* 0x000fd00000000034 */
[----:B------:R-:W-:-:S08]  /*e200*/  DFMA R52, R18, R52, R18 ;  /* 0x000000341234722b */ /* 0x000fd00000000012 */
[----:B------:R-:W-:-:S08]  /*e210*/  DMUL R50, R54, R52 ;  /* 0x0000003436327228 */ /* 0x000fd00000000000 */
[----:B------:R-:W-:-:S08]  /*e220*/  DFMA R50, R54, R52, R50 ;  /* 0x000000343632722b */ /* 0x000fd00000000032 */
[----:B------:R-:W-:Y:S02]  /*e230*/  DADD R18, R54, -R50 ;  /* 0x0000000036127229 */ /* 0x000fe40000000832 */
[----:B------:R-:W-:-:S06]  /*e240*/  DMUL R58, R50, R50 ;  /* 0x00000032323a7228 */ /* 0x000fcc0000000000 */
[----:B------:R-:W-:-:S08]  /*e250*/  DADD R18, R18, R18 ;  /* 0x0000000012127229 */ /* 0x000fd00000000012 */
[-C--:B------:R-:W-:Y:S02]  /*e260*/  DFMA R18, R54, -R50.reuse, R18 ;  /* 0x800000323612722b */ /* 0x080fe40000000012 */
[----:B------:R-:W-:-:S06]  /*e270*/  DMUL R54, R50, R50 ;  /* 0x0000003232367228 */ /* 0x000fcc0000000000 */
[----:B------:R-:W-:Y:S02]  /*e280*/  DMUL R18, R52, R18 ;  /* 0x0000001234127228 */ /* 0x000fe40000000000 */
[----:B------:R-:W-:Y:S01]  /*e290*/  DFMA R56, R54, UR6, R56 ;  /* 0x0000000636387c2b */ /* 0x000fe20008000038 */
[----:B------:R-:W-:Y:S01]  /*e2a0*/  UMOV UR6, 0x75488a3f ;  /* 0x75488a3f00067882 */ /* 0x000fe20000000000 */
[----:B------:R-:W-:-:S06]  /*e2b0*/  UMOV UR7, 0x3ef3b20a ;  /* 0x3ef3b20a00077882 */ /* 0x000fcc0000000000 */
[----:B------:R-:W-:Y:S01]  /*e2c0*/  DFMA R60, R54, R56, UR6 ;  /* 0x00000006363c7e2b */ /* 0x000fe20008000038 */
[----:B------:R-:W-:Y:S01]  /*e2d0*/  UMOV UR6, 0xe4faecd5 ;  /* 0xe4faecd500067882 */ /* 0x000fe20000000000 */
[----:B------:R-:W-:Y:S01]  /*e2e0*/  UMOV UR7, 0x3f1745cd ;  /* 0x3f1745cd00077882 */ /* 0x000fe20000000000 */
[----:B------:R-:W-:Y:S02]  /*e2f0*/  VIADD R57, R19, 0x100000 ;  /* 0x0010000013397836 */ /* 0x000fe40000000000 */
[----:B------:R-:W-:-:S03]  /*e300*/  IMAD.MOV.U32 R56, RZ, RZ, R18 ;  /* 0x000000ffff387224 */ /* 0x000fc600078e0012 */
        /* <DEDUP_REMOVED lines=24> */
[----:B------:R-:W-:-:S08]  /*e490*/  DFMA R48, R18, R58, R48 ;  /* 0x0000003a1230722b */ /* 0x000fd00000000030 */
[----:B------:R-:W-:Y:S02]  /*e4a0*/  DFMA R48, R50, R56, R48 ;  /* 0x000000383230722b */ /* 0x000fe40000000030 */
[----:B------:R-:W-:-:S08]  /*e4b0*/  DADD R56, R52, R60 ;  /* 0x0000000034387229 */ /* 0x000fd0000000003c */
[----:B------:R-:W-:Y:S02]  /*e4c0*/  DADD R52, R52, -R56 ;  /* 0x0000000034347229 */ /* 0x000fe40000000838 */
[----:B------:R-:W-:-:S06]  /*e4d0*/  DMUL R58, R56, R54 ;  /* 0x00000036383a7228 */ /* 0x000fcc0000000000 */
[----:B------:R-:W-:Y:S02]  /*e4e0*/  DADD R60, R60, R52 ;  /* 0x000000003c3c7229 */ /* 0x000fe40000000034 */
        /* <DEDUP_REMOVED lines=88> */
.L_x_560:
[----:B------:R-:W-:Y:S01]  /*ea70*/  DFMA R48, R48, R50, R50 ;  /* 0x000000323030722b */ /* 0x000fe20000000032 */
[----:B------:R-:W-:Y:S01]  /*ea80*/  IMAD.MOV.U32 R17, RZ, RZ, 0x0 ;  /* 0x00000000ff117424 */ /* 0x000fe200078e00ff */
[----:B------:R-:W-:-:S08]  /*ea90*/  DSETP.NEU.AND P0, PT, |R50|, +INF , PT ;  /* 0x7ff000003200742a */ /* 0x000fd00003f0d200 */
[----:B------:R-:W-:Y:S02]  /*eaa0*/  FSEL R18, R50, R48, !P0 ;  /* 0x0000003032127208 */ /* 0x000fe40004000000 */
[----:B------:R-:W-:Y:S01]  /*eab0*/  FSEL R15, R51, R49, !P0 ;  /* 0x00000031330f7208 */ /* 0x000fe20004000000 */
[----:B------:R-:W-:Y:S06]  /*eac0*/  RET.REL.NODEC R16 `(_Z15weno_derivativePdS_S_S_S_S_PKdiiiddd) ;  /* 0xffffff14104c7950 */ /* 0x000fec0003c3ffff */
.L_x_561:
        /* <DEDUP_REMOVED lines=11> */
.L_x_566:


//--------------------- .nv.shared.reserved.0     --------------------------
	.section	.nv.shared.reserved.0,"aw",@nobits
	.weak		__nv_reservedSMEM_offset_0_alias
	.size		__nv_reservedSMEM_offset_0_alias, 0, 64
	.other		__nv_reservedSMEM_offset_0_alias,@"STO_CUDA_RESERVED_SHARED STV_DEFAULT"
__nv_reservedSMEM_offset_0_alias:
	.zero		0
	.zero		64


//--------------------- .nv.constant0._Z26spatial_finite_volume_stepPdPKdS1_S1_S1_diiiddd --------------------------
	.section	.nv.constant0._Z26spatial_finite_volume_stepPdPKdS1_S1_S1_diiiddd,"a",@progbits
	.sectionflags	@""
	.align	4
.nv.constant0._Z26spatial_finite_volume_stepPdPKdS1_S1_S1_diiiddd:
	.zero		984


//--------------------- .nv.constant0._Z25surface_conservation_stepPdPKdS1_S1_S1_S1_diiiddd --------------------------
	.section	.nv.constant0._Z25surface_conservation_stepPdPKdS1_S1_S1_S1_diiiddd,"a",@progbits
	.sectionflags	@""
	.align	4
.nv.constant0._Z25surface_conservation_stepPdPKdS1_S1_S1_S1_diiiddd:
	.zero		992


//--------------------- .nv.constant0._Z15weno_derivativePdS_S_S_S_S_PKdiiiddd --------------------------
	.section	.nv.constant0._Z15weno_derivativePdS_S_S_S_S_PKdiiiddd,"a",@progbits
	.sectionflags	@""
	.align	4
.nv.constant0._Z15weno_derivativePdS_S_S_S_S_PKdiiiddd:
	.zero		992


//--------------------- SYMBOLS --------------------------

	.type		.nv.reservedSmem.offset0,@object
	.size		.nv.reservedSmem.offset0,0x4
